def attn_fwd(
    Q,
    K,
    V,
    Out,
    Lse,
    sm_scale,
    stride_qz,
    stride_qh,
    stride_qm,
    stride_qk,
    stride_kz,
    stride_kh,
    stride_kn,
    stride_kk,
    stride_vz,
    stride_vh,
    stride_vn,
    stride_vk,
    stride_oz,
    stride_oh,
    stride_om,
    stride_ok,
    seqlen_q,
    seqlen_k,
    BLOCK_M: tl.constexpr,
    BLOCK_N: tl.constexpr,
    HEAD_DIM: tl.constexpr,
    CAUSAL: tl.constexpr,
):
    start_m = tl.program_id(0)
    off_hz = tl.program_id(1)
    q_off = off_hz * stride_qh
    k_off = off_hz * stride_kh
    v_off = off_hz * stride_vh
    offs_m = start_m * BLOCK_M + tl.arange(0, BLOCK_M)
    offs_d = tl.arange(0, HEAD_DIM)
    offs_n = tl.arange(0, BLOCK_N)
    q_ptrs = Q + q_off + offs_m[:, None] * stride_qm + offs_d[None, :] * stride_qk
    k_ptrs = K + k_off + offs_d[:, None] * stride_kk + offs_n[None, :] * stride_kn
    v_ptrs = V + v_off + offs_n[:, None] * stride_vn + offs_d[None, :] * stride_vk
    m_i = tl.full([BLOCK_M], float("-inf"), dtype=tl.float32)
    l_i = tl.zeros([BLOCK_M], dtype=tl.float32) + 1.0
    acc = tl.zeros([BLOCK_M, HEAD_DIM], dtype=tl.float32)
    q = tl.load(q_ptrs)
    acc, l_i, m_i = _attn_fwd_inner(
        acc,
        l_i,
        m_i,
        q,
        k_ptrs,
        v_ptrs,
        sm_scale,
        stride_kn,
        stride_vn,
        start_m,
        seqlen_k,
        BLOCK_M,
        BLOCK_N,
        HEAD_DIM,
        CAUSAL,
    )
    acc = acc / l_i[:, None]
    lse = m_i + tl.math.log2(l_i) / 1.4426950408889634
    o_ptrs = (
        Out
        + off_hz * stride_oh
        + offs_m[:, None] * stride_om
        + offs_d[None, :] * stride_ok
    )
    tl.store(o_ptrs, acc.to(Out.dtype.element_ty))
    tl.store(Lse + off_hz * seqlen_q + offs_m, lse)

# config = {"BLOCK_M": 128, "BLOCK_N": 128, "HEAD_DIM": 256, "arch": "sm_100", "causal": false, "dtype": "fp8e4m3", "num_stages": 2, "num_warps": 4}
# arch = sm_100


// ===== COMPILED SASS (sm_100a) =====

	.target	sm_100a

	.elftype	@"ET_EXEC"


//--------------------- .note.nv.tkinfo           --------------------------
	.section	.note.nv.tkinfo,"",@"SHT_NOTE"
	.sectionflags	@"SHF_NOTE_NV_TKINFO"
	.tkinfo
        /*0018*/ 	.word	0x00000081
        /*0030*/ 	.string	""
        /*0030*/ 	.string	"ptxas-blackwell"
        /*0030*/ 	.string	"Cuda compilation tools, release 12.9, V12.9.86"
        /*0030*/ 	.string	"Build cuda_12.9.r12.9/compiler.36037853_0"
        /*0030*/ 	.string	"-v  -suppress-debug-info  -lineinfo  -arch sm_100a "



//--------------------- .note.nv.cuver            --------------------------
	.section	.note.nv.cuver,"",@"SHT_NOTE"
	.sectionflags	@"SHF_NOTE_NV_CUVER"
        /*0018*/ 	.short	0x0001
        /*001a*/ 	.short	0x0064
        /*001c*/ 	.short	0x0001
        /*001e*/ 	.short	0x0000
        /*0020*/ 	.short	0x0001
        /*0022*/ 	.short	0x0000


//--------------------- .nv.info                  --------------------------
	.section	.nv.info,"",@"SHT_CUDA_INFO"
	.align	4


	//----- nvinfo : EIATTR_REGCOUNT
	.align		4
        /*0000*/ 	.byte	0x04, 0x2f
        /*0002*/ 	.short	(.L_5 - .L_4)
	.align		4
.L_4:
        /*0004*/ 	.word	index@(attn_fwd)
        /*0008*/ 	.word	0x000000a8


	//----- nvinfo : EIATTR_FRAME_SIZE
	.align		4
.L_5:
        /*000c*/ 	.byte	0x04, 0x11
        /*000e*/ 	.short	(.L_7 - .L_6)
	.align		4
.L_6:
        /*0010*/ 	.word	index@($__internal_2_$__cuda_sm10x_tcgen05_guardrail_trap_unallocated_columns_being_dealloced)
        /*0014*/ 	.word	0x00001690


	//----- nvinfo : EIATTR_FRAME_SIZE
	.align		4
.L_7:
        /*0018*/ 	.byte	0x04, 0x11
        /*001a*/ 	.short	(.L_9 - .L_8)
	.align		4
.L_8:
        /*001c*/ 	.word	index@($__internal_1_$__cuda_sm10x_tcgen05_guardrail_trap_phase_invalid_during_alloc)
        /*0020*/ 	.word	0x00001690


	//----- nvinfo : EIATTR_FRAME_SIZE
	.align		4
.L_9:
        /*0024*/ 	.byte	0x04, 0x11
        /*0026*/ 	.short	(.L_11 - .L_10)
	.align		4
.L_10:
        /*0028*/ 	.word	index@($__internal_0_$__cuda_sm10x_tcgen05_guardrail_trap_col_being_dealloced_not_returned_by_alloc)
        /*002c*/ 	.word	0x00001690


	//----- nvinfo : EIATTR_FRAME_SIZE
	.align		4
.L_11:
        /*0030*/ 	.byte	0x04, 0x11
        /*0032*/ 	.short	(.L_13 - .L_12)
	.align		4
.L_12:
        /*0034*/ 	.word	index@(attn_fwd)
        /*0038*/ 	.word	0x00001690


	//----- nvinfo : EIATTR_MIN_STACK_SIZE
	.align		4
.L_13:
        /*003c*/ 	.byte	0x04, 0x12
        /*003e*/ 	.short	(.L_15 - .L_14)
	.align		4
.L_14:
        /*0040*/ 	.word	index@(attn_fwd)
        /*0044*/ 	.word	0x00001690
.L_15:


//--------------------- .nv.info.attn_fwd         --------------------------
	.section	.nv.info.attn_fwd,"",@"SHT_CUDA_INFO"
	.sectionflags	@""
	.align	4


	//----- nvinfo : EIATTR_CUDA_API_VERSION
	.align		4
        /*0000*/ 	.byte	0x04, 0x37
        /*0002*/ 	.short	(.L_17 - .L_16)
.L_16:
        /*0004*/ 	.word	0x00000081


	//----- nvinfo : EIATTR_KPARAM_INFO
	.align		4
.L_17:
        /*0008*/ 	.byte	0x04, 0x17
        /*000a*/ 	.short	(.L_19 - .L_18)
.L_18:
        /*000c*/ 	.word	0x00000000
        /*0010*/ 	.short	0x0019
        /*0012*/ 	.short	0x0080
        /*0014*/ 	.byte	0x00, 0xf4, 0x21, 0x00


	//----- nvinfo : EIATTR_KPARAM_INFO
	.align		4
.L_19:
        /*0018*/ 	.byte	0x04, 0x17
        /*001a*/ 	.short	(.L_21 - .L_20)
.L_20:
        /*001c*/ 	.word	0x00000000
        /*0020*/ 	.short	0x0018
        /*0022*/ 	.short	0x0078
        /*0024*/ 	.byte	0x00, 0xf4, 0x21, 0x00


	//----- nvinfo : EIATTR_KPARAM_INFO
	.align		4
.L_21:
        /*0028*/ 	.byte	0x04, 0x17
        /*002a*/ 	.short	(.L_23 - .L_22)
.L_22:
        /*002c*/ 	.word	0x00000000
        /*0030*/ 	.short	0x0017
        /*0032*/ 	.short	0x0070
        /*0034*/ 	.byte	0x00, 0xf0, 0x11, 0x00


	//----- nvinfo : EIATTR_KPARAM_INFO
	.align		4
.L_23:
        /*0038*/ 	.byte	0x04, 0x17
        /*003a*/ 	.short	(.L_25 - .L_24)
.L_24:
        /*003c*/ 	.word	0x00000000
        /*0040*/ 	.short	0x0016
        /*0042*/ 	.short	0x006c
        /*0044*/ 	.byte	0x00, 0xf0, 0x11, 0x00


	//----- nvinfo : EIATTR_KPARAM_INFO
	.align		4
.L_25:
        /*0048*/ 	.byte	0x04, 0x17
        /*004a*/ 	.short	(.L_27 - .L_26)
.L_26:
        /*004c*/ 	.word	0x00000000
        /*0050*/ 	.short	0x0015
        /*0052*/ 	.short	0x0068
        /*0054*/ 	.byte	0x00, 0xf0, 0x11, 0x00


	//----- nvinfo : EIATTR_KPARAM_INFO
	.align		4
.L_27:
        /*0058*/ 	.byte	0x04, 0x17
        /*005a*/ 	.short	(.L_29 - .L_28)
.L_28:
        /*005c*/ 	.word	0x00000000
        /*0060*/ 	.short	0x0014
        /*0062*/ 	.short	0x0064
        /*0064*/ 	.byte	0x00, 0xf0, 0x11, 0x00


	//----- nvinfo : EIATTR_KPARAM_INFO
	.align		4
.L_29:
        /*0068*/ 	.byte	0x04, 0x17
        /*006a*/ 	.short	(.L_31 - .L_30)
.L_30:
        /*006c*/ 	.word	0x00000000
        /*0070*/ 	.short	0x0013
        /*0072*/ 	.short	0x0060
        /*0074*/ 	.byte	0x00, 0xf0, 0x11, 0x00


	//----- nvinfo : EIATTR_KPARAM_INFO
	.align		4
.L_31:
        /*0078*/ 	.byte	0x04, 0x17
        /*007a*/ 	.short	(.L_33 - .L_32)
.L_32:
        /*007c*/ 	.word	0x00000000
        /*0080*/ 	.short	0x0012
        /*0082*/ 	.short	0x005c
        /*0084*/ 	.byte	0x00, 0xf0, 0x11, 0x00


	//----- nvinfo : EIATTR_KPARAM_INFO
	.align		4
.L_33:
        /*0088*/ 	.byte	0x04, 0x17
        /*008a*/ 	.short	(.L_35 - .L_34)
.L_34:
        /*008c*/ 	.word	0x00000000
        /*0090*/ 	.short	0x0011
        /*0092*/ 	.short	0x0058
        /*0094*/ 	.byte	0x00, 0xf0, 0x11, 0x00


	//----- nvinfo : EIATTR_KPARAM_INFO
	.align		4
.L_35:
        /*0098*/ 	.byte	0x04, 0x17
        /*009a*/ 	.short	(.L_37 - .L_36)
.L_36:
        /*009c*/ 	.word	0x00000000
        /*00a0*/ 	.short	0x0010
        /*00a2*/ 	.short	0x0054
        /*00a4*/ 	.byte	0x00, 0xf0, 0x11, 0x00


	//----- nvinfo : EIATTR_KPARAM_INFO
	.align		4
.L_37:
        /*00a8*/ 	.byte	0x04, 0x17
        /*00aa*/ 	.short	(.L_39 - .L_38)
.L_38:
        /*00ac*/ 	.word	0x00000000
        /*00b0*/ 	.short	0x000f
        /*00b2*/ 	.short	0x0050
        /*00b4*/ 	.byte	0x00, 0xf0, 0x11, 0x00


	//----- nvinfo : EIATTR_KPARAM_INFO
	.align		4
.L_39:
        /*00b8*/ 	.byte	0x04, 0x17
        /*00ba*/ 	.short	(.L_41 - .L_40)
.L_40:
        /*00bc*/ 	.word	0x00000000
        /*00c0*/ 	.short	0x000e
        /*00c2*/ 	.short	0x004c
        /*00c4*/ 	.byte	0x00, 0xf0, 0x11, 0x00


	//----- nvinfo : EIATTR_KPARAM_INFO
	.align		4
.L_41:
        /*00c8*/ 	.byte	0x04, 0x17
        /*00ca*/ 	.short	(.L_43 - .L_42)
.L_42:
        /*00cc*/ 	.word	0x00000000
        /*00d0*/ 	.short	0x000d
        /*00d2*/ 	.short	0x0048
        /*00d4*/ 	.byte	0x00, 0xf0, 0x11, 0x00


	//----- nvinfo : EIATTR_KPARAM_INFO
	.align		4
.L_43:
        /*00d8*/ 	.byte	0x04, 0x17
        /*00da*/ 	.short	(.L_45 - .L_44)
.L_44:
        /*00dc*/ 	.word	0x00000000
        /*00e0*/ 	.short	0x000c
        /*00e2*/ 	.short	0x0044
        /*00e4*/ 	.byte	0x00, 0xf0, 0x11, 0x00


	//----- nvinfo : EIATTR_KPARAM_INFO
	.align		4
.L_45:
        /*00e8*/ 	.byte	0x04, 0x17
        /*00ea*/ 	.short	(.L_47 - .L_46)
.L_46:
        /*00ec*/ 	.word	0x00000000
        /*00f0*/ 	.short	0x000b
        /*00f2*/ 	.short	0x0040
        /*00f4*/ 	.byte	0x00, 0xf0, 0x11, 0x00


	//----- nvinfo : EIATTR_KPARAM_INFO
	.align		4
.L_47:
        /*00f8*/ 	.byte	0x04, 0x17
        /*00fa*/ 	.short	(.L_49 - .L_48)
.L_48:
        /*00fc*/ 	.word	0x00000000
        /*0100*/ 	.short	0x000a
        /*0102*/ 	.short	0x003c
        /*0104*/ 	.byte	0x00, 0xf0, 0x11, 0x00


	//----- nvinfo : EIATTR_KPARAM_INFO
	.align		4
.L_49:
        /*0108*/ 	.byte	0x04, 0x17
        /*010a*/ 	.short	(.L_51 - .L_50)
.L_50:
        /*010c*/ 	.word	0x00000000
        /*0110*/ 	.short	0x0009
        /*0112*/ 	.short	0x0038
        /*0114*/ 	.byte	0x00, 0xf0, 0x11, 0x00


	//----- nvinfo : EIATTR_KPARAM_INFO
	.align		4
.L_51:
        /*0118*/ 	.byte	0x04, 0x17
        /*011a*/ 	.short	(.L_53 - .L_52)
.L_52:
        /*011c*/ 	.word	0x00000000
        /*0120*/ 	.short	0x0008
        /*0122*/ 	.short	0x0034
        /*0124*/ 	.byte	0x00, 0xf0, 0x11, 0x00


	//----- nvinfo : EIATTR_KPARAM_INFO
	.align		4
.L_53:
        /*0128*/ 	.byte	0x04, 0x17
        /*012a*/ 	.short	(.L_55 - .L_54)
.L_54:
        /*012c*/ 	.word	0x00000000
        /*0130*/ 	.short	0x0007
        /*0132*/ 	.short	0x0030
        /*0134*/ 	.byte	0x00, 0xf0, 0x11, 0x00


	//----- nvinfo : EIATTR_KPARAM_INFO
	.align		4
.L_55:
        /*0138*/ 	.byte	0x04, 0x17
        /*013a*/ 	.short	(.L_57 - .L_56)
.L_56:
        /*013c*/ 	.word	0x00000000
        /*0140*/ 	.short	0x0006
        /*0142*/ 	.short	0x002c
        /*0144*/ 	.byte	0x00, 0xf0, 0x11, 0x00


	//----- nvinfo : EIATTR_KPARAM_INFO
	.align		4
.L_57:
        /*0148*/ 	.byte	0x04, 0x17
        /*014a*/ 	.short	(.L_59 - .L_58)
.L_58:
        /*014c*/ 	.word	0x00000000
        /*0150*/ 	.short	0x0005
        /*0152*/ 	.short	0x0028
        /*0154*/ 	.byte	0x00, 0xf0, 0x11, 0x00


	//----- nvinfo : EIATTR_KPARAM_INFO
	.align		4
.L_59:
        /*0158*/ 	.byte	0x04, 0x17
        /*015a*/ 	.short	(.L_61 - .L_60)
.L_60:
        /*015c*/ 	.word	0x00000000
        /*0160*/ 	.short	0x0004
        /*0162*/ 	.short	0x0020
        /*0164*/ 	.byte	0x00, 0xf4, 0x21, 0x00


	//----- nvinfo : EIATTR_KPARAM_INFO
	.align		4
.L_61:
        /*0168*/ 	.byte	0x04, 0x17
        /*016a*/ 	.short	(.L_63 - .L_62)
.L_62:
        /*016c*/ 	.word	0x00000000
        /*0170*/ 	.short	0x0003
        /*0172*/ 	.short	0x0018
        /*0174*/ 	.byte	0x00, 0xf4, 0x21, 0x00


	//----- nvinfo : EIATTR_KPARAM_INFO
	.align		4
.L_63:
        /*0178*/ 	.byte	0x04, 0x17
        /*017a*/ 	.short	(.L_65 - .L_64)
.L_64:
        /*017c*/ 	.word	0x00000000
        /*0180*/ 	.short	0x0002
        /*0182*/ 	.short	0x0010
        /*0184*/ 	.byte	0x00, 0xf4, 0x21, 0x00


	//----- nvinfo : EIATTR_KPARAM_INFO
	.align		4
.L_65:
        /*0188*/ 	.byte	0x04, 0x17
        /*018a*/ 	.short	(.L_67 - .L_66)
.L_66:
        /*018c*/ 	.word	0x00000000
        /*0190*/ 	.short	0x0001
        /*0192*/ 	.short	0x0008
        /*0194*/ 	.byte	0x00, 0xf4, 0x21, 0x00


	//----- nvinfo : EIATTR_KPARAM_INFO
	.align		4
.L_67:
        /*0198*/ 	.byte	0x04, 0x17
        /*019a*/ 	.short	(.L_69 - .L_68)
.L_68:
        /*019c*/ 	.word	0x00000000
        /*01a0*/ 	.short	0x0000
        /*01a2*/ 	.short	0x0000
        /*01a4*/ 	.byte	0x00, 0xf4, 0x21, 0x00


	//----- nvinfo : EIATTR_AT_ENTRY_FRAGMENTS
	.align		4
.L_69:
        /*01a8*/ 	.byte	0x04, 0x4f
        /*01aa*/ 	.short	(.L_71 - .L_70)


	//   ....[0]....
.L_70:
        /*01ac*/ 	.word	0x00000004


	//----- nvinfo : EIATTR_RESERVED_SMEM_USED
	.align		4
.L_71:
        /*01b0*/ 	.byte	0x01, 0x41
	.zero		2


	//----- nvinfo : EIATTR_SPARSE_MMA_MASK
	.align		4
        /*01b4*/ 	.byte	0x03, 0x50
        /*01b6*/ 	.short	0x0000


	//----- nvinfo : EIATTR_TCGEN05_1CTA_USED
	.align		4
        /*01b8*/ 	.byte	0x01, 0x51
	.zero		2


	//----- nvinfo : EIATTR_MAXREG_COUNT
	.align		4
        /*01bc*/ 	.byte	0x03, 0x1b
        /*01be*/ 	.short	0x00ff


	//----- nvinfo : EIATTR_NUM_BARRIERS
	.align		4
        /*01c0*/ 	.byte	0x02, 0x4c
        /*01c2*/ 	.byte	0x01
	.zero		1


	//----- nvinfo : EIATTR_ANNOTATIONS
	.align		4
        /*01c4*/ 	.byte	0x04, 0x55
        /*01c6*/ 	.short	(.L_73 - .L_72)


	//   ....[0]....
.L_72:
        /*01c8*/ 	.word	0x00000001
        /*01cc*/ 	.byte	0x60, 0x05, 0x00, 0x00, 0x01, 0x00, 0x00, 0x00, 0x80, 0x1c, 0x00, 0x00, 0x01, 0x00, 0x00, 0x00
        /* <DEDUP_REMOVED lines=1564> */
        /*639c*/ 	.byte	0x50, 0xaf, 0x03, 0x00, 0x01, 0x00, 0x00, 0x00, 0x60, 0xaf, 0x03, 0x00


	//----- nvinfo : EIATTR_INT_WARP_WIDE_INSTR_OFFSETS
	.align		4
.L_73:
        /*63a8*/ 	.byte	0x04, 0x31
        /*63aa*/ 	.short	(.L_75 - .L_74)


	//   ....[0]....
.L_74:
        /*63ac*/ 	.word	0x00005dd0


	//   ....[1]....
        /*63b0*/ 	.word	0x00005f70


	//   ....[2]....
        /*63b4*/ 	.word	0x0000c420


	//   ....[3]....
        /*63b8*/ 	.word	0x0000ea80


	//   ....[4]....
        /*63bc*/ 	.word	0x000253e0


	//   ....[5]....
        /*63c0*/ 	.word	0x0003b430


	//   ....[6]....
        /*63c4*/ 	.word	0x0003b480


	//----- nvinfo : EIATTR_COOP_GROUP_MASK_REGIDS
	.align		4
.L_75:
        /*63c8*/ 	.byte	0x04, 0x29
        /*63ca*/ 	.short	(.L_77 - .L_76)


	//   ....[0]....
.L_76:
        /*63cc*/ 	.word	0xffffffff


	//   ....[1]....
        /*63d0*/ 	.word	0xffffffff


	//   ....[2]....
        /*63d4*/ 	.word	0xffffffff


	//   ....[3]....
        /*63d8*/ 	.word	0xffffffff


	//----- nvinfo : EIATTR_COOP_GROUP_INSTR_OFFSETS
	.align		4
.L_77:
        /*63dc*/ 	.byte	0x04, 0x28
        /*63de*/ 	.short	(.L_79 - .L_78)


	//   ....[0]....
.L_78:
        /*63e0*/ 	.word	0x00000060


	//   ....[1]....
        /*63e4*/ 	.word	0x00000320


	//   ....[2]....
        /*63e8*/ 	.word	0x0003b2c0


	//   ....[3]....
        /*63ec*/ 	.word	0x0003b530


	//----- nvinfo : EIATTR_VRC_CTA_INIT_COUNT
	.align		4
.L_79:
        /*63f0*/ 	.byte	0x02, 0x4a
        /*63f2*/ 	.byte	0x80
	.zero		1


	//----- nvinfo : EIATTR_MBARRIER_INSTR_OFFSETS
	.align		4
        /*63f4*/ 	.byte	0x04, 0x39
        /*63f6*/ 	.short	(.L_81 - .L_80)


	//   ....[0]....
.L_80:
        /*63f8*/ 	.word	0x000061e0
        /*63fc*/ 	.word	0x000000ff
        /*6400*/ 	.word	0x00000000
        /*6404*/ 	.short	0x0100
        /*6406*/ 	.byte	0x0a
	.zero		1


	//   ....[1]....
        /*6408*/ 	.word	0x0000c460
        /*640c*/ 	.word	0x000000ff
        /*6410*/ 	.word	0x00024008
        /*6414*/ 	.short	0x0100
        /*6416*/ 	.byte	0x07
	.zero		1


	//   ....[2]....
        /*6418*/ 	.word	0x0000ebc0
        /*641c*/ 	.word	0x000000ff
        /*6420*/ 	.word	0x00010000
        /*6424*/ 	.short	0x0100
        /*6426*/ 	.byte	0x07
	.zero		1


	//   ....[3]....
        /*6428*/ 	.word	0x0000efe0
        /*642c*/ 	.word	0x000000ff
        /*6430*/ 	.word	0x00010000
        /*6434*/ 	.short	0x010a
        /*6436*/ 	.byte	0x07
	.zero		1


	//   ....[4]....
        /*6438*/ 	.word	0x0000f120
        /*643c*/ 	.word	0x000000ff
        /*6440*/ 	.word	0x00010000
        /*6444*/ 	.short	0x0108
        /*6446*/ 	.byte	0x07
	.zero		1


	//   ....[5]....
        /*6448*/ 	.word	0x00025820
        /*644c*/ 	.word	0x000000ff
        /*6450*/ 	.word	0x00024010
        /*6454*/ 	.short	0x0100
        /*6456*/ 	.byte	0x07
	.zero		1


	//   ....[6]....
        /*6458*/ 	.word	0x000259c0
        /*645c*/ 	.word	0x000000ff
        /*6460*/ 	.word	0x00024010
        /*6464*/ 	.short	0x010a
        /*6466*/ 	.byte	0x07
	.zero		1


	//   ....[7]....
        /*6468*/ 	.word	0x00025a70
        /*646c*/ 	.word	0x000000ff
        /*6470*/ 	.word	0x00024010
        /*6474*/ 	.short	0x0108
        /*6476*/ 	.byte	0x07
	.zero		1


	//   ....[8]....
        /*6478*/ 	.word	0x00025b90
        /*647c*/ 	.word	0x000000ff
        /*6480*/ 	.word	0x00000000
        /*6484*/ 	.short	0x010a
        /*6486*/ 	.byte	0x0a
	.zero		1


	//   ....[9]....
        /*6488*/ 	.word	0x00031540
        /*648c*/ 	.word	0x000000ff
        /*6490*/ 	.word	0x00000000
        /*6494*/ 	.short	0x010a
        /*6496*/ 	.byte	0x0a
	.zero		1


	//   ....[10]....
        /*6498*/ 	.word	0x00031660
        /*649c*/ 	.word	0x000000ff
        /*64a0*/ 	.word	0x00024000
        /*64a4*/ 	.short	0x0108
        /*64a6*/ 	.byte	0x07
	.zero		1


	//   ....[11]....
        /*64a8*/ 	.word	0x000316c0
        /*64ac*/ 	.word	0x000000ff
        /*64b0*/ 	.word	0x00024008
        /*64b4*/ 	.short	0x0108
        /*64b6*/ 	.byte	0x07
	.zero		1


	//   ....[12]....
        /*64b8*/ 	.word	0x0003b550
        /*64bc*/ 	.word	0x000000ff
        /*64c0*/ 	.word	0x00010000
        /*64c4*/ 	.short	0x010a
        /*64c6*/ 	.byte	0x07
	.zero		1


	//   ....[13]....
        /*64c8*/ 	.word	0x0003b580
        /*64cc*/ 	.word	0x000000ff
        /*64d0*/ 	.word	0x00024010
        /*64d4*/ 	.short	0x010a
        /*64d6*/ 	.byte	0x07
	.zero		1


	//   ....[14]....
        /*64d8*/ 	.word	0x0003b5b0
        /*64dc*/ 	.word	0x000000ff
        /*64e0*/ 	.word	0x00000000
        /*64e4*/ 	.short	0x010a
        /*64e6*/ 	.byte	0x0a
	.zero		1


	//   ....[15]....
        /*64e8*/ 	.word	0x0003b5e0
        /*64ec*/ 	.word	0x000000ff
        /*64f0*/ 	.word	0x00000000
        /*64f4*/ 	.short	0x010a
        /*64f6*/ 	.byte	0x0a
	.zero		1


	//----- nvinfo : EIATTR_NUM_MBARRIERS
	.align		4
.L_81:
        /*64f8*/ 	.byte	0x03, 0x38
        /*64fa*/ 	.short	0xffff


	//----- nvinfo : EIATTR_EXIT_INSTR_OFFSETS
	.align		4
        /*64fc*/ 	.byte	0x04, 0x1c
        /*64fe*/ 	.short	(.L_83 - .L_82)


	//   ....[0]....
.L_82:
        /*6500*/ 	.word	0x0003b540


	//----- nvinfo : EIATTR_REQNTID
	.align		4
.L_83:
        /*6504*/ 	.byte	0x04, 0x10
        /*6506*/ 	.short	(.L_85 - .L_84)
.L_84:
        /*6508*/ 	.word	0x00000080
        /*650c*/ 	.word	0x00000001
        /*6510*/ 	.word	0x00000001


	//----- nvinfo : EIATTR_CRS_STACK_SIZE
	.align		4
.L_85:
        /*6514*/ 	.byte	0x04, 0x1e
        /*6516*/ 	.short	(.L_87 - .L_86)
.L_86:
        /*6518*/ 	.word	0x00000000


	//----- nvinfo : EIATTR_CBANK_PARAM_SIZE
	.align		4
.L_87:
        /*651c*/ 	.byte	0x03, 0x19
        /*651e*/ 	.short	0x0088


	//----- nvinfo : EIATTR_PARAM_CBANK
	.align		4
        /*6520*/ 	.byte	0x04, 0x0a
        /*6522*/ 	.short	(.L_89 - .L_88)
	.align		4
.L_88:
        /*6524*/ 	.word	index@(.nv.constant0.attn_fwd)
        /*6528*/ 	.short	0x0380
        /*652a*/ 	.short	0x0088


	//----- nvinfo : EIATTR_SW_WAR
	.align		4
.L_89:
        /*652c*/ 	.byte	0x04, 0x36
        /*652e*/ 	.short	(.L_91 - .L_90)
.L_90:
        /*6530*/ 	.word	0x00000008
.L_91:


//--------------------- .nv.compat                --------------------------
	.section	.nv.compat,"",@"SHT_CUDA_COMPAT_INFO"
	.align	4
        /*0000*/ 	.byte	0x02, 0x02, 0x02, 0x00, 0x02, 0x05, 0x05, 0x00, 0x02, 0x03, 0x00, 0x00, 0x02, 0x06, 0x01, 0x00


//--------------------- .nv.callgraph             --------------------------
	.section	.nv.callgraph,"",@"SHT_CUDA_CALLGRAPH"
	.align	4
	.sectionentsize	8
	.align		4
        /*0000*/ 	.word	0x00000000
	.align		4
        /*0004*/ 	.word	0xffffffff
	.align		4
        /*0008*/ 	.word	0x00000000
	.align		4
        /*000c*/ 	.word	0xfffffffe
	.align		4
        /*0010*/ 	.word	0x00000000
	.align		4
        /*0014*/ 	.word	0xfffffffd
	.align		4
        /*0018*/ 	.word	0x00000000
	.align		4
        /*001c*/ 	.word	0xfffffffc


//--------------------- .nv.constant4             --------------------------
	.section	.nv.constant4,"a",@progbits
	.align	8
	.align		8
.nv.constant4:
        /*0000*/ 	.dword	_$_str


//--------------------- .text.attn_fwd            --------------------------
	.section	.text.attn_fwd,"ax",@progbits
	.align	128
        .global         attn_fwd
        .type           attn_fwd,@function
        .size           attn_fwd,(.L_x_28 - attn_fwd)
        .other          attn_fwd,@"STO_CUDA_ENTRY STV_DEFAULT"
attn_fwd:
.text.attn_fwd:
[----:B------:R-:W0:Y:S01]  /*0000*/  LDC R1, c[0x0][0x37c] ;  /* 0x0000df00ff017b82 */ /* 0x000e220000000800 */
[----:B------:R-:W1:Y:S01]  /*0010*/  S2R R0, SR_TID.X ;  /* 0x0000000000007919 */ /* 0x000e620000002100 */
[----:B0-----:R-:W-:Y:S01]  /*0020*/  VIADD R1, R1, 0xffffe970 ;  /* 0xffffe97001017836 */ /* 0x001fe20000000000 */
[----:B-1----:R-:W-:-:S13]  /*0030*/  ISETP.GE.U32.AND P0, PT, R0, 0x20, PT ;  /* 0x000000200000780c */ /* 0x002fda0003f06070 */
[----:B------:R-:W-:Y:S05]  /*0040*/  @P0 BRA `(.L_x_0) ;  /* 0x0000000000b80947 */ /* 0x000fea0003800000 */
[----:B------:R-:W0:Y:S01]  /*0050*/  S2UR UR6, SR_CgaCtaId ;  /* 0x00000000000679c3 */ /* 0x000e220000008800 */
[----:B------:R-:W-:Y:S01]  /*0060*/  NOP ;  /* 0x0000000000007918 */ /* 0x000fe20000000000 */
[----:B------:R-:W-:Y:S02]  /*0070*/  UMOV UR4, 0x40 ;  /* 0x0000004000047882 */ /* 0x000fe40000000000 */
[----:B0-----:R-:W-:-:S09]  /*0080*/  ULEA UR4, UR6, UR4, 0x18 ;  /* 0x0000000406047291 */ /* 0x001fd2000f8ec0ff */
[----:B------:R-:W0:Y:S01]  /*0090*/  LDS.U8 R0, [UR4] ;  /* 0x00000004ff007984 */ /* 0x000e220008000000 */
[----:B------:R-:W-:Y:S02]  /*00a0*/  UMOV UR4, 0x400 ;  /* 0x0000040000047882 */ /* 0x000fe40000000000 */
[----:B------:R-:W-:Y:S01]  /*00b0*/  ULEA UR4, UR6, UR4, 0x18 ;  /* 0x0000000406047291 */ /* 0x000fe2000f8ec0ff */
[----:B0-----:R-:W-:-:S13]  /*00c0*/  ISETP.NE.AND P1, PT, R0, RZ, PT ;  /* 0x000000ff0000720c */ /* 0x001fda0003f25270 */
[----:B------:R-:W-:Y:S05]  /*00d0*/  @P1 BRA `(.L_x_1) ;  /* 0x00000000007c1947 */ /* 0x000fea0003800000 */
[----:B------:R-:W-:-:S13]  /*00e0*/  ELECT P1, URZ, PT ;  /* 0x0000000000ff782f */ /* 0x000fda0003820000 */
[----:B------:R-:W-:Y:S05]  /*00f0*/  @!P1 BRA `(.L_x_2) ;  /* 0x0000000000849947 */ /* 0x000fea0003800000 */
[----:B------:R-:W-:Y:S01]  /*0100*/  UMOV UR5, 0x10 ;  /* 0x0000001000057882 */ /* 0x000fe20000000000 */
[----:B------:R-:W-:Y:S02]  /*0110*/  IMAD.MOV.U32 R4, RZ, RZ, 0x1 ;  /* 0x00000001ff047424 */ /* 0x000fe400078e00ff */
[----:B------:R-:W-:Y:S02]  /*0120*/  IMAD.MOV.U32 R5, RZ, RZ, 0xffff ;  /* 0x0000ffffff057424 */ /* 0x000fe400078e00ff */
[----:B------:R-:W-:Y:S04]  /*0130*/  DEPBAR.LE SB0, 0x36 ;  /* 0x00008d800000791a */ /* 0x000fe80000000000 */
[----:B------:R-:W0:Y:S02]  /*0140*/  UTCATOMSWS.FIND_AND_SET.ALIGN UP0, UR5, UR5 ;  /* 0x00000005000575e3 */ /* 0x000e240008000800 */
[----:B0-----:R-:W-:-:S04]  /*0150*/  PLOP3.LUT P1, PT, PT, PT, UP0, 0x80, 0x8 ;  /* 0x000000000008781c */ /* 0x001fc80003f2f008 */
[----:B------:R-:W-:-:S04]  /*0160*/  SEL R0, RZ, 0xffffffff, !P1 ;  /* 0xffffffffff007807 */ /* 0x000fc80004800000 */
[----:B------:R-:W-:Y:S01]  /*0170*/  ISETP.NE.AND P1, PT, R0, RZ, PT ;  /* 0x000000ff0000720c */ /* 0x000fe20003f25270 */
[----:B------:R-:W-:-:S12]  /*0180*/  IMAD.U32 R0, RZ, RZ, UR5 ;  /* 0x00000005ff007e24 */ /* 0x000fd8000f8e00ff */
[----:B------:R-:W-:Y:S05]  /*0190*/  @P1 BRA `(.L_x_3) ;  /* 0x0000000000241947 */ /* 0x000fea0003800000 */
.L_x_4:
[----:B------:R-:W-:Y:S05]  /*01a0*/  NANOSLEEP 0x64 ;  /* 0x000000640000795d */ /* 0x000fea0003800000 */
[----:B------:R-:W-:-:S05]  /*01b0*/  UMOV UR5, 0x10 ;  /* 0x0000001000057882 */ /* 0x000fca0000000000 */
[----:B------:R-:W-:Y:S04]  /*01c0*/  DEPBAR.LE SB0, 0x36 ;  /* 0x00008d800000791a */ /* 0x000fe80000000000 */
[----:B------:R-:W0:Y:S02]  /*01d0*/  UTCATOMSWS.FIND_AND_SET.ALIGN UP0, UR5, UR5 ;  /* 0x00000005000575e3 */ /* 0x000e240008000800 */
[----:B0-----:R-:W-:-:S04]  /*01e0*/  PLOP3.LUT P1, PT, PT, PT, UP0, 0x80, 0x8 ;  /* 0x000000000008781c */ /* 0x001fc80003f2f008 */
[----:B------:R-:W-:-:S04]  /*01f0*/  SEL R0, RZ, 0xffffffff, !P1 ;  /* 0xffffffffff007807 */ /* 0x000fc80004800000 */
[----:B------:R-:W-:Y:S01]  /*0200*/  ISETP.NE.AND P1, PT, R0, RZ, PT ;  /* 0x000000ff0000720c */ /* 0x000fe20003f25270 */
[----:B------:R-:W-:-:S12]  /*0210*/  IMAD.U32 R0, RZ, RZ, UR5 ;  /* 0x00000005ff007e24 */ /* 0x000fd8000f8e00ff */
[----:B------:R-:W-:Y:S05]  /*0220*/  @!P1 BRA `(.L_x_4) ;  /* 0xfffffffc00dc9947 */ /* 0x000fea000383ffff */
.L_x_3:
[C---:B------:R-:W-:Y:S01]  /*0230*/  VIADD R3, R0.reuse, 0x10 ;  /* 0x0000001000037836 */ /* 0x040fe20000000000 */
[----:B------:R-:W-:Y:S01]  /*0240*/  UMOV UR5, 0x50 ;  /* 0x0000005000057882 */ /* 0x000fe20000000000 */
[----:B------:R-:W-:Y:S01]  /*0250*/  SHF.L.U32 R2, R5, R0, RZ ;  /* 0x0000000005027219 */ /* 0x000fe200000006ff */
[----:B------:R-:W-:Y:S01]  /*0260*/  ULEA UR5, UR6, UR5, 0x18 ;  /* 0x0000000506057291 */ /* 0x000fe2000f8ec0ff */
[----:B------:R-:W-:Y:S01]  /*0270*/  IMAD.SHL.U32 R0, R0, 0x20, RZ ;  /* 0x0000002000007824 */ /* 0x000fe200078e00ff */
[----:B------:R-:W-:-:S04]  /*0280*/  SHF.L.U32 R3, R4, R3, RZ ;  /* 0x0000000304037219 */ /* 0x000fc800000006ff */
[----:B------:R-:W-:-:S05]  /*0290*/  LOP3.LUT R2, R3, R2, RZ, 0xfc, !PT ;  /* 0x0000000203027212 */ /* 0x000fca00078efcff */
[----:B------:R0:W-:Y:S04]  /*02a0*/  ATOMS.OR RZ, [UR5], R2 ;  /* 0x00000002ffff798c */ /* 0x0001e8000b000005 */
[----:B------:R0:W-:Y:S01]  /*02b0*/  STS [UR4], R0 ;  /* 0x00000000ff007988 */ /* 0x0001e20008000804 */
[----:B------:R-:W-:Y:S05]  /*02c0*/  BRA `(.L_x_2) ;  /* 0x0000000000107947 */ /* 0x000fea0003800000 */
.L_x_1:
[----:B------:R-:W-:Y:S01]  /*02d0*/  IMAD.MOV.U32 R0, RZ, RZ, -0x1 ;  /* 0xffffffffff007424 */ /* 0x000fe200078e00ff */
[----:B------:R-:W-:-:S04]  /*02e0*/  MOV R2, 0x310 ;  /* 0x0000031000027802 */ /* 0x000fc80000000f00 */
[----:B------:R0:W-:Y:S03]  /*02f0*/  STS [UR4], R0 ;  /* 0x00000000ff007988 */ /* 0x0001e60008000804 */
[----:B0-----:R-:W-:Y:S05]  /*0300*/  CALL.REL.NOINC `($__internal_1_$__cuda_sm10x_tcgen05_guardrail_trap_phase_invalid_during_alloc) ;  /* 0x000003b000cc7944 */ /* 0x001fea0003c00000 */
.L_x_2:
[----:B------:R-:W-:Y:S05]  /*0310*/  WARPSYNC.ALL ;  /* 0x0000000000007948 */ /* 0x000fea0003800000 */
[----:B------:R-:W-:Y:S01]  /*0320*/  NOP ;  /* 0x0000000000007918 */ /* 0x000fe20000000000 */
.L_x_0:
[----:B------:R-:W1:Y:S08]  /*0330*/  S2UR UR6, SR_CgaCtaId ;  /* 0x00000000000679c3 */ /* 0x000e700000008800 */
[----:B------:R-:W-:Y:S06]  /*0340*/  BAR.SYNC.DEFER_BLOCKING 0x0 ;  /* 0x0000000000007b1d */ /* 0x000fec0000010000 */
[----:B------:R-:W-:-:S02]  /*0350*/  UMOV UR7, 0x400 ;  /* 0x0000040000077882 */ /* 0x000fc40000000000 */
[----:B------:R-:W2:Y:S01]  /*0360*/  S2UR UR10, SR_CTAID.Y ;  /* 0x00000000000a79c3 */ /* 0x000ea20000002600 */
[----:B0-----:R-:W0:Y:S01]  /*0370*/  S2R R2, SR_TID.X ;  /* 0x0000000000027919 */ /* 0x001e220000002100 */
[----:B------:R-:W2:Y:S01]  /*0380*/  LDCU.64 UR8, c[0x0][0x3b0] ;  /* 0x00007600ff0877ac */ /* 0x000ea20008000a00 */
[----:B------:R-:W3:Y:S01]  /*0390*/  S2R R0, SR_CTAID.X ;  /* 0x0000000000007919 */ /* 0x000ee20000002500 */
[----:B------:R-:W4:Y:S04]  /*03a0*/  LDCU.64 UR4, c[0x0][0x3b0] ;  /* 0x00007600ff0477ac */ /* 0x000f280008000a00 */
[----:B------:R-:W5:Y:S01]  /*03b0*/  LDC.64 R12, c[0x0][0x380] ;  /* 0x0000e000ff0c7b82 */ /* 0x000f620000000a00 */
[----:B------:R-:W0:Y:S01]  /*03c0*/  LDCU.64 UR20, c[0x0][0x358] ;  /* 0x00006b00ff1477ac */ /* 0x000e220008000a00 */
[----:B-1----:R-:W-:-:S06]  /*03d0*/  ULEA UR7, UR6, UR7, 0x18 ;  /* 0x0000000706077291 */ /* 0x002fcc000f8ec0ff */
[----:B------:R-:W1:Y:S01]  /*03e0*/  LDC.64 R10, c[0x0][0x380] ;  /* 0x0000e000ff0a7b82 */ /* 0x000e620000000a00 */
[----:B--2---:R-:W-:Y:S02]  /*03f0*/  UIMAD UR8, UR10, UR8, URZ ;  /* 0x000000080a0872a4 */ /* 0x004fe4000f8e02ff */
[----:B------:R-:W2:Y:S05]  /*0400*/  LDS R8, [UR7] ;  /* 0x00000007ff087984 */ /* 0x000eaa0008000800 */
[----:B------:R-:W1:Y:S01]  /*0410*/  LDC R3, c[0x0][0x3b8] ;  /* 0x0000ee00ff037b82 */ /* 0x000e620000000800 */
[----:B----4-:R-:W-:Y:S01]  /*0420*/  UIMAD UR4, UR10, UR4, URZ ;  /* 0x000000040a0472a4 */ /* 0x010fe2000f8e02ff */
[----:B0-----:R-:W-:-:S05]  /*0430*/  LOP3.LUT R2, R2, 0x7f, RZ, 0xc0, !PT ;  /* 0x0000007f02027812 */ /* 0x001fca00078ec0ff */
[----:B---3--:R-:W-:-:S04]  /*0440*/  IMAD R0, R0, 0x80, R2 ;  /* 0x0000008000007824 */ /* 0x008fc800078e0202 */
[C---:B------:R-:W-:Y:S01]  /*0450*/  IMAD R7, R0.reuse, UR9, RZ ;  /* 0x0000000900077c24 */ /* 0x040fe2000f8e02ff */
[----:B------:R-:W-:Y:S01]  /*0460*/  USHF.R.S32.HI UR9, URZ, 0x1f, UR8 ;  /* 0x0000001fff097899 */ /* 0x000fe20008011408 */
[----:B------:R-:W-:Y:S01]  /*0470*/  IMAD R5, R0, UR5, RZ ;  /* 0x0000000500057c24 */ /* 0x000fe2000f8e02ff */
[----:B------:R-:W-:Y:S01]  /*0480*/  USHF.R.S32.HI UR5, URZ, 0x1f, UR4 ;  /* 0x0000001fff057899 */ /* 0x000fe20008011404 */
[----:B------:R-:W-:Y:S01]  /*0490*/  BAR.SYNC.DEFER_BLOCKING 0x0 ;  /* 0x0000000000007b1d */ /* 0x000fe20000010000 */
[----:B-----5:R-:W-:Y:S02]  /*04a0*/  IADD3 R4, P4, P3, R7, UR8, R12 ;  /* 0x0000000807047c10 */ /* 0x020fe4000fb9e00c */
[----:B------:R-:W-:Y:S01]  /*04b0*/  SHF.R.S32.HI R6, RZ, 0x1f, R7 ;  /* 0x0000001fff067819 */ /* 0x000fe20000011407 */
[----:B-1----:R-:W-:Y:S01]  /*04c0*/  IMAD.SHL.U32 R7, R3, 0x8, RZ ;  /* 0x0000000803077824 */ /* 0x002fe200078e00ff */
[----:B------:R-:W-:Y:S01]  /*04d0*/  IADD3 R2, P1, P2, R5, UR4, R10 ;  /* 0x0000000405027c10 */ /* 0x000fe2000fa3e00a */
[----:B------:R-:W-:Y:S01]  /*04e0*/  IMAD.SHL.U32 R9, R3, 0x10, RZ ;  /* 0x0000001003097824 */ /* 0x000fe200078e00ff */
[----:B------:R-:W-:-:S02]  /*04f0*/  SHF.R.S32.HI R0, RZ, 0x1f, R5 ;  /* 0x0000001fff007819 */ /* 0x000fc40000011405 */
[----:B------:R-:W-:Y:S02]  /*0500*/  IADD3.X R5, PT, PT, R6, UR9, R13, P4, P3 ;  /* 0x0000000906057c10 */ /* 0x000fe4000a7e640d */
[----:B------:R-:W-:Y:S01]  /*0510*/  IADD3.X R0, PT, PT, R0, UR5, R11, P1, P2 ;  /* 0x0000000500007c10 */ /* 0x000fe20008fe440b */
[----:B------:R-:W-:Y:S01]  /*0520*/  IMAD R11, R3, 0x18, RZ ;  /* 0x00000018030b7824 */ /* 0x000fe200078e02ff */
[-C--:B------:R-:W-:Y:S02]  /*0530*/  IADD3 R56, P1, PT, R7, R2.reuse, RZ ;  /* 0x0000000207387210 */ /* 0x080fe40007f3e0ff */
[----:B------:R-:W-:Y:S02]  /*0540*/  IADD3 R6, P2, PT, R9, R2, RZ ;  /* 0x0000000209067210 */ /* 0x000fe40007f5e0ff */
[----:B------:R-:W-:Y:S01]  /*0550*/  LEA.HI.X.SX32 R57, R7, R0, 0x1, P1 ;  /* 0x0000000007397211 */ /* 0x000fe200008f0eff */
[----:B--2---:R0:W-:Y:S01]  /*0560*/  STL [R1+0xb0], R8 ;  /* 0x0000b00801007387 */ /* 0x0041e20000100800 */
[----:B------:R-:W-:Y:S09]  /*0570*/  @P0 BRA `(.L_x_5) ;  /* 0x0000000000180947 */ /* 0x000ff20003800000 */
[----:B------:R-:W-:Y:S01]  /*0580*/  ELECT P1, URZ, PT ;  /* 0x0000000000ff782f */ /* 0x000fe20003820000 */
[----:B0-----:R-:W-:Y:S01]  /*0590*/  IMAD.MOV.U32 R8, RZ, RZ, 0x1 ;  /* 0x00000001ff087424 */ /* 0x001fe200078e00ff */
[----:B------:R-:W-:Y:S01]  /*05a0*/  UMOV UR4, 0x40 ;  /* 0x0000004000047882 */ /* 0x000fe20000000000 */
[----:B------:R-:W-:Y:S01]  /*05b0*/  UVIRTCOUNT.DEALLOC.SMPOOL 0x80 ;  /* 0x000000800000784c */ /* 0x000fe20000000000 */
[----:B------:R-:W-:-:S09]  /*05c0*/  ULEA UR4, UR6, UR4, 0x18 ;  /* 0x0000000406047291 */ /* 0x000fd2000f8ec0ff */
[----:B------:R1:W-:Y:S03]  /*05d0*/  @P1 STS.U8 [UR4], R8 ;  /* 0x00000008ff001988 */ /* 0x0003e60008000004 */
.L_x_5:
[----:B------:R-:W-:Y:S01]  /*05e0*/  IMAD.SHL.U32 R13, R3, 0x20, RZ ;  /* 0x00000020030d7824 */ /* 0x000fe200078e00ff */
[----:B01----:R-:W-:Y:S01]  /*05f0*/  IADD3 R8, P1, PT, R11, R2, RZ ;  /* 0x000000020b087210 */ /* 0x003fe20007f3e0ff */
[----:B------:R-:W-:Y:S01]  /*0600*/  IMAD R15, R3, 0x28, RZ ;  /* 0x00000028030f7824 */ /* 0x000fe200078e02ff */
[----:B------:R-:W-:Y:S01]  /*0610*/  LEA.HI.X.SX32 R7, R9, R0, 0x1, P2 ;  /* 0x0000000009077211 */ /* 0x000fe200010f0eff */
[----:B------:R-:W-:Y:S01]  /*0620*/  IMAD R17, R3, 0x30, RZ ;  /* 0x0000003003117824 */ /* 0x000fe200078e02ff */
[----:B------:R-:W-:Y:S01]  /*0630*/  IADD3 R10, P2, PT, R13, R2, RZ ;  /* 0x000000020d0a7210 */ /* 0x000fe20007f5e0ff */
[----:B------:R0:W2:Y:S01]  /*0640*/  LDG.E.U8 R54, desc[UR20][R4.64] ;  /* 0x0000001404367981 */ /* 0x0000a2000c1e1100 */
[-C--:B------:R-:W-:Y:S01]  /*0650*/  LEA.HI.X.SX32 R9, R11, R0.reuse, 0x1, P1 ;  /* 0x000000000b097211 */ /* 0x080fe200008f0eff */
[----:B------:R-:W-:Y:S01]  /*0660*/  IMAD R19, R3, 0x38, RZ ;  /* 0x0000003803137824 */ /* 0x000fe200078e02ff */
[----:B------:R-:W-:Y:S01]  /*0670*/  LEA.HI.X.SX32 R11, R13, R0, 0x1, P2 ;  /* 0x000000000d0b7211 */ /* 0x000fe200010f0eff */
[----:B------:R-:W-:Y:S01]  /*0680*/  IMAD.SHL.U32 R21, R3, 0x40, RZ ;  /* 0x0000004003157824 */ /* 0x000fe200078e00ff */
[-C--:B------:R-:W-:Y:S01]  /*0690*/  IADD3 R12, P1, PT, R15, R2.reuse, RZ ;  /* 0x000000020f0c7210 */ /* 0x080fe20007f3e0ff */
[----:B------:R1:W3:Y:S04]  /*06a0*/  LDG.E.U8 R55, desc[UR20][R6.64] ;  /* 0x0000001406377981 */ /* 0x0002e8000c1e1100 */
[----:B------:R-:W4:Y:S01]  /*06b0*/  LDG.E.U8 R56, desc[UR20][R56.64] ;  /* 0x0000001438387981 */ /* 0x000f22000c1e1100 */
[----:B0-----:R-:W-:Y:S01]  /*06c0*/  IADD3 R4, P2, PT, R17, R2, RZ ;  /* 0x0000000211047210 */ /* 0x001fe20007f5e0ff */
[----:B------:R-:W-:Y:S01]  /*06d0*/  IMAD R81, R3, 0x12, RZ ;  /* 0x0000001203517824 */ /* 0x000fe200078e02ff */
[-C--:B------:R-:W-:Y:S01]  /*06e0*/  LEA.HI.X.SX32 R13, R15, R0.reuse, 0x1, P1 ;  /* 0x000000000f0d7211 */ /* 0x080fe200008f0eff */
[----:B------:R0:W5:Y:S01]  /*06f0*/  LDG.E.U8 R58, desc[UR20][R8.64] ;  /* 0x00000014083a7981 */ /* 0x000162000c1e1100 */
[----:B------:R-:W-:Y:S01]  /*0700*/  LEA.HI.X.SX32 R5, R17, R0, 0x1, P2 ;  /* 0x0000000011057211 */ /* 0x000fe200010f0eff */
[----:B------:R-:W-:Y:S01]  /*0710*/  IMAD R17, R3, 0x48, RZ ;  /* 0x0000004803117824 */ /* 0x000fe200078e02ff */
[-C--:B------:R-:W-:Y:S01]  /*0720*/  IADD3 R14, P1, PT, R19, R2.reuse, RZ ;  /* 0x00000002130e7210 */ /* 0x080fe20007f3e0ff */
[----:B------:R0:W2:Y:S01]  /*0730*/  LDG.E.U8 R59, desc[UR20][R10.64] ;  /* 0x000000140a3b7981 */ /* 0x0000a2000c1e1100 */
[----:B-1----:R-:W-:Y:S01]  /*0740*/  IADD3 R6, P2, PT, R21, R2, RZ ;  /* 0x0000000215067210 */ /* 0x002fe20007f5e0ff */
[----:B------:R-:W-:Y:S01]  /*0750*/  IMAD R83, R3, 0x32, RZ ;  /* 0x0000003203537824 */ /* 0x000fe200078e02ff */
[----:B------:R-:W-:Y:S01]  /*0760*/  LEA.HI.X.SX32 R15, R19, R0, 0x1, P1 ;  /* 0x00000000130f7211 */ /* 0x000fe200008f0eff */
[----:B------:R-:W-:Y:S01]  /*0770*/  IMAD R19, R3, 0x50, RZ ;  /* 0x0000005003137824 */ /* 0x000fe200078e02ff */
[----:B------:R1:W2:Y:S01]  /*0780*/  LDG.E.U8 R60, desc[UR20][R12.64] ;  /* 0x000000140c3c7981 */ /* 0x0002a2000c1e1100 */
[----:B0-----:R-:W-:Y:S01]  /*0790*/  IADD3 R8, P1, PT, R17, R2, RZ ;  /* 0x0000000211087210 */ /* 0x001fe20007f3e0ff */
[----:B------:R-:W-:Y:S01]  /*07a0*/  IMAD R91, R3, 0xfa, RZ ;  /* 0x000000fa035b7824 */ /* 0x000fe200078e02ff */
[-C--:B------:R-:W-:Y:S01]  /*07b0*/  LEA.HI.X.SX32 R7, R21, R0.reuse, 0x1, P2 ;  /* 0x0000000015077211 */ /* 0x080fe200010f0eff */
[----:B------:R-:W-:Y:S01]  /*07c0*/  IMAD R21, R3, 0x58, RZ ;  /* 0x0000005803157824 */ /* 0x000fe200078e02ff */
[----:B------:R-:W-:Y:S01]  /*07d0*/  LEA.HI.X.SX32 R9, R17, R0, 0x1, P1 ;  /* 0x0000000011097211 */ /* 0x000fe200008f0eff */
[----:B------:R-:W-:Y:S01]  /*07e0*/  IMAD R17, R3, 0x60, RZ ;  /* 0x0000006003117824 */ /* 0x000fe200078e02ff */
[-C--:B------:R-:W-:Y:S01]  /*07f0*/  IADD3 R10, P2, PT, R19, R2.reuse, RZ ;  /* 0x00000002130a7210 */ /* 0x080fe20007f5e0ff */
[----:B------:R0:W2:Y:S01]  /*0800*/  LDG.E.U8 R61, desc[UR20][R4.64] ;  /* 0x00000014043d7981 */ /* 0x0000a2000c1e1100 */
[----:B------:R-:W2:Y:S01]  /*0810*/  LDCU UR9, c[0x0][0x3c8] ;  /* 0x00007900ff0977ac */ /* 0x000ea20008000800 */
[----:B-1----:R-:W-:-:S02]  /*0820*/  IADD3 R12, P1, PT, R21, R2, RZ ;  /* 0x00000002150c7210 */ /* 0x002fc40007f3e0ff */
[----:B------:R-:W-:Y:S01]  /*0830*/  LEA.HI.X.SX32 R11, R19, R0, 0x1, P2 ;  /* 0x00000000130b7211 */ /* 0x000fe200010f0eff */
[----:B------:R-:W-:Y:S01]  /*0840*/  IMAD R19, R3, 0x68, RZ ;  /* 0x0000006803137824 */ /* 0x000fe200078e02ff */
[----:B------:R1:W2:Y:S01]  /*0850*/  LDG.E.U8 R62, desc[UR20][R14.64] ;  /* 0x000000140e3e7981 */ /* 0x0002a2000c1e1100 */
[----:B------:R-:W2:Y:S01]  /*0860*/  S2UR UR76, SR_CTAID.Y ;  /* 0x00000000004c79c3 */ /* 0x000ea20000002600 */
[----:B------:R-:W-:Y:S01]  /*0870*/  UMOV UR4, 0x1 ;  /* 0x0000000100047882 */ /* 0x000fe20000000000 */
[----:B------:R-:W-:Y:S01]  /*0880*/  UIADD3 UR10, UPT, UPT, UR7, 0x24000, URZ ;  /* 0x00024000070a7890 */ /* 0x000fe2000fffe0ff */
[----:B0-----:R-:W-:Y:S01]  /*0890*/  IADD3 R4, P2, PT, R17, R2, RZ ;  /* 0x0000000211047210 */ /* 0x001fe20007f5e0ff */
[----:B------:R0:W2:Y:S01]  /*08a0*/  LDG.E.U8 R57, desc[UR20][R6.64] ;  /* 0x0000001406397981 */ /* 0x0000a2000c1e1100 */
[-C--:B------:R-:W-:Y:S01]  /*08b0*/  LEA.HI.X.SX32 R13, R21, R0.reuse, 0x1, P1 ;  /* 0x00000000150d7211 */ /* 0x080fe200008f0eff */
[----:B------:R-:W-:Y:S01]  /*08c0*/  IMAD R21, R3, 0x70, RZ ;  /* 0x0000007003157824 */ /* 0x000fe200078e02ff */
[----:B------:R-:W-:Y:S01]  /*08d0*/  LEA.HI.X.SX32 R5, R17, R0, 0x1, P2 ;  /* 0x0000000011057211 */ /* 0x000fe200010f0eff */
[----:B------:R-:W-:Y:S01]  /*08e0*/  IMAD R17, R3, 0x78, RZ ;  /* 0x0000007803117824 */ /* 0x000fe200078e02ff */
[C---:B-1----:R-:W-:Y:S01]  /*08f0*/  IADD3 R14, P1, PT, R19.reuse, R2, RZ ;  /* 0x00000002130e7210 */ /* 0x042fe20007f3e0ff */
[----:B------:R1:W2:Y:S01]  /*0900*/  LDG.E.U8 R63, desc[UR20][R8.64] ;  /* 0x00000014083f7981 */ /* 0x0002a2000c1e1100 */
[----:B------:R-:W2:Y:S02]  /*0910*/  LDCU UR60, c[0x0][0x3c4] ;  /* 0x00007880ff3c77ac */ /* 0x000ea40008000800 */
[----:B------:R-:W-:Y:S01]  /*0920*/  LEA.HI.X.SX32 R15, R19, R0, 0x1, P1 ;  /* 0x00000000130f7211 */ /* 0x000fe200008f0eff */
[----:B------:R-:W-:Y:S01]  /*0930*/  IMAD.SHL.U32 R19, R3, 0x80, RZ ;  /* 0x0000008003137824 */ /* 0x000fe200078e00ff */
[-C--:B0-----:R-:W-:Y:S01]  /*0940*/  IADD3 R6, P2, PT, R21, R2.reuse, RZ ;  /* 0x0000000215067210 */ /* 0x081fe20007f5e0ff */
[----:B------:R0:W2:Y:S01]  /*0950*/  LDG.E.U8 R64, desc[UR20][R10.64] ;  /* 0x000000140a407981 */ /* 0x0000a2000c1e1100 */
[----:B------:R-:W2:Y:S01]  /*0960*/  LDCU UR31, c[0x0][0x3f0] ;  /* 0x00007e00ff1f77ac */ /* 0x000ea20008000800 */
[----:B-1----:R-:W-:-:S02]  /*0970*/  IADD3 R8, P1, PT, R17, R2, RZ ;  /* 0x0000000211087210 */ /* 0x002fc40007f3e0ff */
[----:B------:R1:W2:Y:S01]  /*0980*/  LDG.E.U8 R65, desc[UR20][R12.64] ;  /* 0x000000140c417981 */ /* 0x0002a2000c1e1100 */
[-C--:B------:R-:W-:Y:S01]  /*0990*/  LEA.HI.X.SX32 R7, R21, R0.reuse, 0x1, P2 ;  /* 0x0000000015077211 */ /* 0x080fe200010f0eff */
[----:B------:R-:W-:Y:S01]  /*09a0*/  IMAD R21, R3, 0x88, RZ ;  /* 0x0000008803157824 */ /* 0x000fe200078e02ff */
[----:B------:R-:W-:Y:S01]  /*09b0*/  LEA.HI.X.SX32 R9, R17, R0, 0x1, P1 ;  /* 0x0000000011097211 */ /* 0x000fe200008f0eff */
[----:B------:R-:W-:Y:S01]  /*09c0*/  IMAD R17, R3, 0x90, RZ ;  /* 0x0000009003117824 */ /* 0x000fe200078e02ff */
[C---:B0-----:R-:W-:Y:S01]  /*09d0*/  IADD3 R10, P2, PT, R19.reuse, R2, RZ ;  /* 0x00000002130a7210 */ /* 0x041fe20007f5e0ff */
[----:B------:R0:W2:Y:S01]  /*09e0*/  LDG.E.U8 R66, desc[UR20][R4.64] ;  /* 0x0000001404427981 */ /* 0x0000a2000c1e1100 */
[----:B------:R-:W2:Y:S02]  /*09f0*/  LDCU UR15, c[0x0][0x3c4] ;  /* 0x00007880ff0f77ac */ /* 0x000ea40008000800 */
[----:B------:R-:W-:Y:S01]  /*0a00*/  LEA.HI.X.SX32 R11, R19, R0, 0x1, P2 ;  /* 0x00000000130b7211 */ /* 0x000fe200010f0eff */
[----:B------:R-:W-:Y:S01]  /*0a10*/  IMAD R19, R3, 0x98, RZ ;  /* 0x0000009803137824 */ /* 0x000fe200078e02ff */
[-C--:B-1----:R-:W-:Y:S01]  /*0a20*/  IADD3 R12, P1, PT, R21, R2.reuse, RZ ;  /* 0x00000002150c7210 */ /* 0x082fe20007f3e0ff */
[----:B------:R1:W2:Y:S01]  /*0a30*/  LDG.E.U8 R67, desc[UR20][R14.64] ;  /* 0x000000140e437981 */ /* 0x0002a2000c1e1100 */
[----:B------:R-:W2:Y:S01]  /*0a40*/  LDCU UR69, c[0x0][0x3c4] ;  /* 0x00007880ff4577ac */ /* 0x000ea20008000800 */
[----:B0-----:R-:W-:-:S02]  /*0a50*/  IADD3 R4, P2, PT, R17, R2, RZ ;  /* 0x0000000211047210 */ /* 0x001fc40007f5e0ff */
        /* <DEDUP_REMOVED lines=9> */
[----:B------:R-:W-:Y:S01]  /*0af0*/  IMAD R19, R3, 0xb0, RZ ;  /* 0x000000b003137824 */ /* 0x000fe200078e02ff */
        /* <DEDUP_REMOVED lines=41> */
[----:B------:R0:W2:Y:S01]  /*0d90*/  LDG.E.U8 R88, desc[UR20][R6.64] ;  /* 0x0000001406587981 */ /* 0x0000a2000c1e1100 */
[----:B-1----:R-:W-:Y:S01]  /*0da0*/  IMAD R5, R3, 0xf8, RZ ;  /* 0x000000f803057824 */ /* 0x002fe200078e02ff */
[-C--:B------:R-:W-:Y:S01]  /*0db0*/  IADD3 R16, P2, PT, R17, R2.reuse, RZ ;  /* 0x0000000211107210 */ /* 0x080fe20007f5e0ff */
[----:B------:R-:W1:Y:S01]  /*0dc0*/  LDCU UR62, c[0x0][0x3c4] ;  /* 0x00007880ff3e77ac */ /* 0x000e620008000800 */
[----:B------:R0:W2:Y:S02]  /*0dd0*/  LDG.E.U8 R79, desc[UR20][R14.64] ;  /* 0x000000140e4f7981 */ /* 0x0000a4000c1e1100 */
[----:B0-----:R-:W-:Y:S01]  /*0de0*/  IADD3 R12, P1, PT, R21, R2, RZ ;  /* 0x00000002150c7210 */ /* 0x001fe20007f3e0ff */
[----:B------:R-:W0:Y:S01]  /*0df0*/  LDCU UR70, c[0x0][0x3c4] ;  /* 0x00007880ff4677ac */ /* 0x000e220008000800 */
[----:B------:R1:W2:Y:S01]  /*0e00*/  LDG.E.U8 R89, desc[UR20][R8.64] ;  /* 0x0000001408597981 */ /* 0x0002a2000c1e1100 */
[----:B------:R-:W-:Y:S01]  /*0e10*/  IMAD R7, R3, 0x9, RZ ;  /* 0x0000000903077824 */ /* 0x000fe200078e02ff */
[----:B------:R-:W-:-:S02]  /*0e20*/  LEA.HI.X.SX32 R13, R21, R0, 0x1, P1 ;  /* 0x00000000150d7211 */ /* 0x000fc400008f0eff */
[----:B------:R0:W2:Y:S01]  /*0e30*/  LDG.E.U8 R22, desc[UR20][R10.64] ;  /* 0x000000140a167981 */ /* 0x0000a2000c1e1100 */
[----:B------:R-:W-:Y:S01]  /*0e40*/  LEA.HI.X.SX32 R17, R17, R0, 0x1, P2 ;  /* 0x0000000011117211 */ /* 0x000fe200010f0eff */
[----:B------:R-:W2:Y:S01]  /*0e50*/  LDCU UR59, c[0x0][0x3c4] ;  /* 0x00007880ff3b77ac */ /* 0x000ea20008000800 */
[-C--:B------:R-:W-:Y:S01]  /*0e60*/  IADD3 R14, P3, PT, R5, R2.reuse, RZ ;  /* 0x00000002050e7210 */ /* 0x080fe20007f7e0ff */
[----:B------:R0:W2:Y:S01]  /*0e70*/  LDG.E.U8 R23, desc[UR20][R12.64] ;  /* 0x000000140c177981 */ /* 0x0000a2000c1e1100 */
[----:B------:R-:W-:Y:S01]  /*0e80*/  IADD3 R4, P1, PT, R2, R3, RZ ;  /* 0x0000000302047210 */ /* 0x000fe20007f3e0ff */
[----:B-1----:R-:W-:Y:S01]  /*0e90*/  IMAD R9, R3, 0x11, RZ ;  /* 0x0000001103097824 */ /* 0x002fe200078e02ff */
[----:B------:R-:W-:Y:S01]  /*0ea0*/  IADD3 R6, P2, PT, R7, R2, RZ ;  /* 0x0000000207067210 */ /* 0x000fe20007f5e0ff */
[----:B------:R1:W2:Y:S01]  /*0eb0*/  LDG.E.U8 R24, desc[UR20][R16.64] ;  /* 0x0000001410187981 */ /* 0x0002a2000c1e1100 */
[----:B------:R-:W2:Y:S01]  /*0ec0*/  LDCU UR16, c[0x0][0x3c4] ;  /* 0x00007880ff1077ac */ /* 0x000ea20008000800 */
[----:B0-----:R-:W-:Y:S01]  /*0ed0*/  IMAD R11, R3, 0x19, RZ ;  /* 0x00000019030b7824 */ /* 0x001fe200078e02ff */
[----:B------:R-:W-:-:S02]  /*0ee0*/  LEA.HI.X.SX32 R15, R5, R0, 0x1, P3 ;  /* 0x00000000050f7211 */ /* 0x000fc400018f0eff */
[CC--:B------:R-:W-:Y:S01]  /*0ef0*/  LEA.HI.X.SX32 R5, R3.reuse, R0.reuse, 0x1, P1 ;  /* 0x0000000003057211 */ /* 0x0c0fe200008f0eff */
[----:B------:R-:W-:Y:S01]  /*0f00*/  IMAD R13, R3, 0x21, RZ ;  /* 0x00000021030d7824 */ /* 0x000fe200078e02ff */
[----:B------:R-:W-:Y:S01]  /*0f10*/  LEA.HI.X.SX32 R7, R7, R0, 0x1, P2 ;  /* 0x0000000007077211 */ /* 0x000fe200010f0eff */
[----:B------:R0:W2:Y:S01]  /*0f20*/  LDG.E.U8 R25, desc[UR20][R14.64] ;  /* 0x000000140e197981 */ /* 0x0000a2000c1e1100 */
[-C--:B------:R-:W-:Y:S01]  /*0f30*/  IADD3 R8, P1, PT, R9, R2.reuse, RZ ;  /* 0x0000000209087210 */ /* 0x080fe20007f3e0ff */
[----:B-1----:R-:W-:Y:S01]  /*0f40*/  IMAD R17, R3, 0x29, RZ ;  /* 0x0000002903117824 */ /* 0x002fe200078e02ff */
[----:B------:R-:W-:Y:S01]  /*0f50*/  IADD3 R10, P2, PT, R11, R2, RZ ;  /* 0x000000020b0a7210 */ /* 0x000fe20007f5e0ff */
[----:B------:R-:W-:Y:S01]  /*0f60*/  IMAD R19, R3, 0x31, RZ ;  /* 0x0000003103137824 */ /* 0x000fe200078e02ff */
[-C--:B------:R-:W-:Y:S01]  /*0f70*/  LEA.HI.X.SX32 R9, R9, R0.reuse, 0x1, P1 ;  /* 0x0000000009097211 */ /* 0x080fe200008f0eff */
[----:B------:R-:W-:Y:S01]  /*0f80*/  IMAD R21, R3, 0x39, RZ ;  /* 0x0000003903157824 */ /* 0x000fe200078e02ff */
[----:B------:R-:W-:Y:S01]  /*0f90*/  LEA.HI.X.SX32 R11, R11, R0, 0x1, P2 ;  /* 0x000000000b0b7211 */ /* 0x000fe200010f0eff */
[----:B------:R1:W2:Y:S01]  /*0fa0*/  LDG.E.U8 R26, desc[UR20][R4.64] ;  /* 0x00000014041a7981 */ /* 0x0002a2000c1e1100 */
[-C--:B------:R-:W-:Y:S01]  /*0fb0*/  IADD3 R12, P1, PT, R13, R2.reuse, RZ ;  /* 0x000000020d0c7210 */ /* 0x080fe20007f3e0ff */
[----:B------:R-:W2:Y:S01]  /*0fc0*/  LDCU UR25, c[0x0][0x3c4] ;  /* 0x00007880ff1977ac */ /* 0x000ea20008000800 */
[----:B0-----:R-:W-:Y:S01]  /*0fd0*/  IADD3 R14, P2, PT, R17, R2, RZ ;  /* 0x00000002110e7210 */ /* 0x001fe20007f5e0ff */
[----:B------:R0:W2:Y:S01]  /*0fe0*/  LDG.E.U8 R27, desc[UR20][R6.64] ;  /* 0x00000014061b7981 */ /* 0x0000a2000c1e1100 */
[-C--:B------:R-:W-:Y:S01]  /*0ff0*/  LEA.HI.X.SX32 R13, R13, R0.reuse, 0x1, P1 ;  /* 0x000000000d0d7211 */ /* 0x080fe200008f0eff */
[----:B------:R-:W2:Y:S01]  /*1000*/  LDCU UR53, c[0x0][0x3c4] ;  /* 0x00007880ff3577ac */ /* 0x000ea20008000800 */
[----:B------:R-:W-:Y:S01]  /*1010*/  LEA.HI.X.SX32 R15, R17, R0, 0x1, P2 ;  /* 0x00000000110f7211 */ /* 0x000fe200010f0eff */
[----:B------:R0:W2:Y:S01]  /*1020*/  LDG.E.U8 R28, desc[UR20][R8.64] ;  /* 0x00000014081c7981 */ /* 0x0000a2000c1e1100 */
[----:B------:R-:W-:Y:S01]  /*1030*/  IMAD R17, R3, 0x41, RZ ;  /* 0x0000004103117824 */ /* 0x000fe200078e02ff */
[-C--:B-1----:R-:W-:Y:S01]  /*1040*/  IADD3 R4, P1, PT, R19, R2.reuse, RZ ;  /* 0x0000000213047210 */ /* 0x082fe20007f3e0ff */
        /* <DEDUP_REMOVED lines=8> */
[----:B------:R-:W-:Y:S01]  /*10d0*/  IADD3 R34, P1, PT, R17, R2, RZ ;  /* 0x0000000211227210 */ /* 0x000fe20007f3e0ff */
[----:B------:R-:W-:Y:S01]  /*10e0*/  IMAD R11, R3, 0x51, RZ ;  /* 0x00000051030b7824 */ /* 0x000fe200078e02ff */
[----:B------:R-:W-:Y:S01]  /*10f0*/  LEA.HI.X.SX32 R7, R21, R0, 0x1, P2 ;  /* 0x0000000015077211 */ /* 0x000fe200010f0eff */
[----:B------:R0:W2:Y:S01]  /*1100*/  LDG.E.U8 R32, desc[UR20][R4.64] ;  /* 0x0000001404207981 */ /* 0x0000a2000c1e1100 */
[----:B------:R-:W-:Y:S01]  /*1110*/  IADD3 R8, P2, PT, R9, R2, RZ ;  /* 0x0000000209087210 */ /* 0x000fe20007f5e0ff */
[----:B-1----:R-:W-:Y:S01]  /*1120*/  IMAD R13, R3, 0x59, RZ ;  /* 0x00000059030d7824 */ /* 0x002fe200078e02ff */
[----:B------:R-:W-:Y:S01]  /*1130*/  LEA.HI.X.SX32 R35, R17, R0, 0x1, P1 ;  /* 0x0000000011237211 */ /* 0x000fe200008f0eff */
[----:B------:R-:W-:Y:S01]  /*1140*/  IMAD R17, R3, 0x69, RZ ;  /* 0x0000006903117824 */ /* 0x000fe200078e02ff */
[----:B------:R-:W-:Y:S01]  /*1150*/  IADD3 R10, P1, PT, R11, R2, RZ ;  /* 0x000000020b0a7210 */ /* 0x000fe20007f3e0ff */
[----:B0-----:R-:W-:Y:S01]  /*1160*/  IMAD R15, R3, 0x61, RZ ;  /* 0x00000061030f7824 */ /* 0x001fe200078e02ff */
[----:B------:R-:W-:Y:S01]  /*1170*/  LEA.HI.X.SX32 R9, R9, R0, 0x1, P2 ;  /* 0x0000000009097211 */ /* 0x000fe200010f0eff */
[----:B------:R0:W2:Y:S01]  /*1180*/  LDG.E.U8 R33, desc[UR20][R6.64] ;  /* 0x0000001406217981 */ /* 0x0000a2000c1e1100 */
[----:B------:R-:W-:Y:S01]  /*1190*/  IADD3 R12, P2, PT, R13, R2, RZ ;  /* 0x000000020d0c7210 */ /* 0x000fe20007f5e0ff */
[----:B------:R-:W-:Y:S01]  /*11a0*/  IMAD R19, R3, 0x71, RZ ;  /* 0x0000007103137824 */ /* 0x000fe200078e02ff */
[----:B------:R-:W-:Y:S01]  /*11b0*/  LEA.HI.X.SX32 R11, R11, R0, 0x1, P1 ;  /* 0x000000000b0b7211 */ /* 0x000fe200008f0eff */
[----:B------:R-:W-:Y:S01]  /*11c0*/  IMAD R21, R3, 0x79, RZ ;  /* 0x0000007903157824 */ /* 0x000fe200078e02ff */
[----:B------:R-:W-:Y:S01]  /*11d0*/  IADD3 R4, P1, PT, R15, R2, RZ ;  /* 0x000000020f047210 */ /* 0x000fe20007f3e0ff */
[----:B------:R1:W2:Y:S01]  /*11e0*/  LDG.E.U8 R53, desc[UR20][R8.64] ;  /* 0x0000001408357981 */ /* 0x0002a2000c1e1100 */
[----:B------:R-:W-:Y:S01]  /*11f0*/  LEA.HI.X.SX32 R13, R13, R0, 0x1, P2 ;  /* 0x000000000d0d7211 */ /* 0x000fe200010f0eff */
[----:B------:R-:W2:Y:S01]  /*1200*/  LDCU UR57, c[0x0][0x3c4] ;  /* 0x00007880ff3977ac */ /* 0x000ea20008000800 */
[----:B0-----:R-:W-:Y:S01]  /*1210*/  IADD3 R6, P2, PT, R17, R2, RZ ;  /* 0x0000000211067210 */ /* 0x001fe20007f5e0ff */
[----:B------:R0:W2:Y:S01]  /*1220*/  LDG.E.U8 R52, desc[UR20][R10.64] ;  /* 0x000000140a347981 */ /* 0x0000a2000c1e1100 */
[----:B------:R-:W-:Y:S01]  /*1230*/  LEA.HI.X.SX32 R5, R15, R0, 0x1, P1 ;  /* 0x000000000f057211 */ /* 0x000fe200008f0eff */
[----:B------:R-:W2:Y:S01]  /*1240*/  LDCU UR32, c[0x0][0x3c4] ;  /* 0x00007880ff2077ac */ /* 0x000ea20008000800 */
[----:B------:R-:W-:Y:S01]  /*1250*/  IADD3 R14, P1, PT, R19, R2, RZ ;  /* 0x00000002130e7210 */ /* 0x000fe20007f3e0ff */
[----:B------:R0:W2:Y:S01]  /*1260*/  LDG.E.U8 R51, desc[UR20][R12.64] ;  /* 0x000000140c337981 */ /* 0x0000a2000c1e1100 */
[-C--:B------:R-:W-:Y:S01]  /*1270*/  LEA.HI.X.SX32 R7, R17, R0.reuse, 0x1, P2 ;  /* 0x0000000011077211 */ /* 0x080fe200010f0eff */
[----:B------:R-:W-:Y:S01]  /*1280*/  IMAD R17, R3, 0x81, RZ ;  /* 0x0000008103117824 */ /* 0x000fe200078e02ff */
[----:B------:R-:W-:Y:S01]  /*1290*/  LEA.HI.X.SX32 R15, R19, R0, 0x1, P1 ;  /* 0x00000000130f7211 */ /* 0x000fe200008f0eff */
[----:B------:R-:W-:Y:S01]  /*12a0*/  IMAD R19, R3, 0x89, RZ ;  /* 0x0000008903137824 */ /* 0x000fe200078e02ff */
[-C--:B-1----:R-:W-:Y:S01]  /*12b0*/  IADD3 R8, P2, PT, R21, R2.reuse, RZ ;  /* 0x0000000215087210 */ /* 0x082fe20007f5e0ff */
[----:B------:R1:W2:Y:S01]  /*12c0*/  LDG.E.U8 R50, desc[UR20][R4.64] ;  /* 0x0000001404327981 */ /* 0x0002a2000c1e1100 */
[----:B0-----:R-:W-:Y:S01]  /*12d0*/  IADD3 R10, P1, PT, R17, R2, RZ ;  /* 0x00000002110a7210 */ /* 0x001fe20007f3e0ff */
[----:B------:R-:W0:Y:S01]  /*12e0*/  LDCU UR49, c[0x0][0x3c4] ;  /* 0x00007880ff3177ac */ /* 0x000e220008000800 */
[----:B------:R-:W-:Y:S01]  /*12f0*/  LEA.HI.X.SX32 R9, R21, R0, 0x1, P2 ;  /* 0x0000000015097211 */ /* 0x000fe200010f0eff */
[----:B------:R-:W-:Y:S01]  /*1300*/  IMAD R21, R3, 0x91, RZ ;  /* 0x0000009103157824 */ /* 0x000fe200078e02ff */
        /* <DEDUP_REMOVED lines=47> */
[----:B------:R3:W2:Y:S01]  /*1600*/  LDG.E.U8 R39, desc[UR20][R12.64] ;  /* 0x000000140c277981 */ /* 0x0006a2000c1e1100 */
[-C--:B0-----:R-:W-:Y:S01]  /*1610*/  IADD3 R8, P2, PT, R21, R2.reuse, RZ ;  /* 0x0000000215087210 */ /* 0x081fe20007f5e0ff */
[----:B------:R-:W-:Y:S01]  /*1620*/  IMAD R19, R3, 0xe9, RZ ;  /* 0x000000e903137824 */ /* 0x000fe200078e02ff */
[----:B------:R-:W0:Y:S01]  /*1630*/  LDCU UR39, c[0x0][0x3c4] ;  /* 0x00007880ff2777ac */ /* 0x000e220008000800 */
[----:B------:R4:W2:Y:S01]  /*1640*/  LDG.E.U8 R38, desc[UR20][R4.64] ;  /* 0x0000001404267981 */ /* 0x0008a2000c1e1100 */
[----:B-1----:R-:W-:Y:S01]  /*1650*/  IADD3 R10, P1, PT, R17, R2, RZ ;  /* 0x00000002110a7210 */ /* 0x002fe20007f3e0ff */
[----:B------:R-:W1:Y:S02]  /*1660*/  LDCU UR6, c[0x0][0x3c4] ;  /* 0x00007880ff0677ac */ /* 0x000e640008000800 */
[----:B------:R5:W2:Y:S01]  /*1670*/  LDG.E.U8 R36, desc[UR20][R14.64] ;  /* 0x000000140e247981 */ /* 0x000aa2000c1e1100 */
[----:B---3--:R-:W-:Y:S01]  /*1680*/  IMAD R13, R3, 0xf1, RZ ;  /* 0x000000f1030d7824 */ /* 0x008fe200078e02ff */
[----:B------:R-:W-:Y:S01]  /*1690*/  LEA.HI.X.SX32 R9, R21, R0, 0x1, P2 ;  /* 0x0000000015097211 */ /* 0x000fe200010f0eff */
[----:B------:R-:W-:Y:S01]  /*16a0*/  IMAD R21, R3, 0xf9, RZ ;  /* 0x000000f903157824 */ /* 0x000fe200078e02ff */
[----:B------:R-:W-:Y:S01]  /*16b0*/  IADD3 R16, P2, PT, R19, R2, RZ ;  /* 0x0000000213107210 */ /* 0x000fe20007f5e0ff */
[----:B----4-:R-:W-:Y:S01]  /*16c0*/  IMAD.SHL.U32 R5, R3, 0x2, RZ ;  /* 0x0000000203057824 */ /* 0x010fe200078e00ff */
[----:B------:R-:W-:Y:S01]  /*16d0*/  LEA.HI.X.SX32 R11, R17, R0, 0x1, P1 ;  /* 0x00000000110b7211 */ /* 0x000fe200008f0eff */
[----:B------:R-:W3:Y:S01]  /*16e0*/  LDG.E.U8 R37, desc[UR20][R6.64] ;  /* 0x0000001406257981 */ /* 0x000ee2000c1e1100 */
[----:B------:R-:W-:Y:S01]  /*16f0*/  IADD3 R18, P1, PT, R13, R2, RZ ;  /* 0x000000020d127210 */ /* 0x000fe20007f3e0ff */
[----:B-----5:R-:W-:Y:S01]  /*1700*/  IMAD R15, R3, 0xa, RZ ;  /* 0x0000000a030f7824 */ /* 0x020fe200078e02ff */
[----:B------:R-:W-:Y:S01]  /*1710*/  LEA.HI.X.SX32 R17, R19, R0, 0x1, P2 ;  /* 0x0000000013117211 */ /* 0x000fe200010f0eff */
[----:B------:R-:W4:Y:S01]  /*1720*/  LDG.E.U8 R34, desc[UR20][R34.64] ;  /* 0x0000001422227981 */ /* 0x000f22000c1e1100 */
[----:B------:R-:W-:Y:S01]  /*1730*/  IADD3 R20, P2, PT, R21, R2, RZ ;  /* 0x0000000215147210 */ /* 0x000fe20007f5e0ff */
[----:B------:R-:W5:Y:S01]  /*1740*/  LDCU UR29, c[0x0][0x3c4] ;  /* 0x00007880ff1d77ac */ /* 0x000f620008000800 */
[----:B------:R-:W-:-:S02]  /*1750*/  LEA.HI.X.SX32 R19, R13, R0, 0x1, P1 ;  /* 0x000000000d137211 */ /* 0x000fc400008f0eff */
[----:B------:R-:W-:Y:S01]  /*1760*/  IADD3 R12, P1, PT, R5, R2, RZ ;  /* 0x00000002050c7210 */ /* 0x000fe20007f3e0ff */
[----:B------:R0:W2:Y:S01]  /*1770*/  LDG.E.U8 R6, desc[UR20][R10.64] ;  /* 0x000000140a067981 */ /* 0x0000a2000c1e1100 */
[----:B------:R-:W-:Y:S01]  /*1780*/  LEA.HI.X.SX32 R21, R21, R0, 0x1, P2 ;  /* 0x0000000015157211 */ /* 0x000fe200010f0eff */
[----:B------:R-:W1:Y:S01]  /*1790*/  LDCU UR33, c[0x0][0x3c4] ;  /* 0x00007880ff2177ac */ /* 0x000e620008000800 */
[----:B------:R-:W-:Y:S01]  /*17a0*/  IADD3 R14, P2, PT, R15, R2, RZ ;  /* 0x000000020f0e7210 */ /* 0x000fe20007f5e0ff */
[----:B------:R5:W2:Y:S01]  /*17b0*/  LDG.E.U8 R7, desc[UR20][R16.64] ;  /* 0x0000001410077981 */ /* 0x000aa2000c1e1100 */
[-C--:B------:R-:W-:Y:S01]  /*17c0*/  LEA.HI.X.SX32 R13, R5, R0.reuse, 0x1, P1 ;  /* 0x00000000050d7211 */ /* 0x080fe200008f0eff */
[----:B------:R-:W-:Y:S01]  /*17d0*/  IMAD R5, R3, 0x1a, RZ ;  /* 0x0000001a03057824 */ /* 0x000fe200078e02ff */
[----:B------:R-:W-:Y:S01]  /*17e0*/  LEA.HI.X.SX32 R15, R15, R0, 0x1, P2 ;  /* 0x000000000f0f7211 */ /* 0x000fe200010f0eff */
[----:B------:R-:W2:Y:S01]  /*17f0*/  LDG.E.U8 R35, desc[UR20][R8.64] ;  /* 0x0000001408237981 */ /* 0x000ea2000c1e1100 */
[----:B------:R-:W1:Y:S01]  /*1800*/  LDCU UR13, c[0x0][0x3c4] ;  /* 0x00007880ff0d77ac */ /* 0x000e620008000800 */
[----:B0-----:R-:W-:-:S02]  /*1810*/  IADD3 R10, P1, PT, R81, R2, RZ ;  /* 0x00000002510a7210 */ /* 0x001fc40007f3e0ff */
[----:B------:R-:W-:Y:S01]  /*1820*/  IADD3 R4, P2, PT, R5, R2, RZ ;  /* 0x0000000205047210 */ /* 0x000fe20007f5e0ff */
[----:B------:R-:W2:Y:S01]  /*1830*/  LDG.E.U8 R90, desc[UR20][R12.64] ;  /* 0x000000140c5a7981 */ /* 0x000ea2000c1e1100 */
[----:B-----5:R-:W-:Y:S01]  /*1840*/  IMAD R17, R3, 0x22, RZ ;  /* 0x0000002203117824 */ /* 0x020fe200078e02ff */
[-C--:B------:R-:W-:Y:S01]  /*1850*/  LEA.HI.X.SX32 R11, R81, R0.reuse, 0x1, P1 ;  /* 0x00000000510b7211 */ /* 0x080fe200008f0eff */
[----:B------:R-:W-:Y:S01]  /*1860*/  IMAD R81, R3, 0x2a, RZ ;  /* 0x0000002a03517824 */ /* 0x000fe200078e02ff */
[----:B------:R-:W5:Y:S01]  /*1870*/  LDG.E.U8 R87, desc[UR20][R14.64] ;  /* 0x000000140e577981 */ /* 0x000f62000c1e1100 */
[----:B------:R-:W-:Y:S01]  /*1880*/  LEA.HI.X.SX32 R5, R5, R0, 0x1, P2 ;  /* 0x0000000005057211 */ /* 0x000fe200010f0eff */
[----:B------:R-:W0:Y:S02]  /*1890*/  LDCU UR17, c[0x0][0x3c4] ;  /* 0x00007880ff1177ac */ /* 0x000e240008000800 */
[----:B------:R1:W3:Y:S01]  /*18a0*/  LDG.E.U8 R8, desc[UR20][R18.64] ;  /* 0x0000001412087981 */ /* 0x0002e2000c1e1100 */
[----:B------:R-:W0:Y:S03]  /*18b0*/  LDCU UR61, c[0x0][0x3c4] ;  /* 0x00007880ff3d77ac */ /* 0x000e260008000800 */
[----:B------:R1:W3:Y:S01]  /*18c0*/  LDG.E.U8 R9, desc[UR20][R20.64] ;  /* 0x0000001414097981 */ /* 0x0002e2000c1e1100 */
[----:B------:R-:W0:Y:S03]  /*18d0*/  LDCU UR48, c[0x0][0x3c4] ;  /* 0x00007880ff3077ac */ /* 0x000e260008000800 */
[----:B------:R0:W3:Y:S01]  /*18e0*/  LDG.E.U8 R84, desc[UR20][R10.64] ;  /* 0x000000140a547981 */ /* 0x0000e2000c1e1100 */
[-C--:B-1----:R-:W-:Y:S01]  /*18f0*/  IADD3 R18, P1, PT, R17, R2.reuse, RZ ;  /* 0x0000000211127210 */ /* 0x082fe20007f3e0ff */
[----:B------:R-:W1:Y:S02]  /*1900*/  LDCU UR46, c[0x0][0x3c4] ;  /* 0x00007880ff2e77ac */ /* 0x000e640008000800 */
[----:B------:R0:W4:Y:S01]  /*1910*/  LDG.E.U8 R86, desc[UR20][R4.64] ;  /* 0x0000001404567981 */ /* 0x000122000c1e1100 */
[----:B------:R-:W-:Y:S01]  /*1920*/  IADD3 R20, P2, PT, R81, R2, RZ ;  /* 0x0000000251147210 */ /* 0x000fe20007f5e0ff */
[----:B------:R-:W0:Y:S01]  /*1930*/  LDCU UR58, c[0x0][0x3c4] ;  /* 0x00007880ff3a77ac */ /* 0x000e220008000800 */
[----:B------:R-:W-:-:S02]  /*1940*/  LEA.HI.X.SX32 R19, R17, R0, 0x1, P1 ;  /* 0x0000000011137211 */ /* 0x000fc400008f0eff */
[----:B------:R-:W-:Y:S01]  /*1950*/  LEA.HI.X.SX32 R21, R81, R0, 0x1, P2 ;  /* 0x0000000051157211 */ /* 0x000fe200010f0eff */
[----:B------:R-:W1:Y:S02]  /*1960*/  LDCU UR42, c[0x0][0x3c4] ;  /* 0x00007880ff2a77ac */ /* 0x000e640008000800 */
[----:B------:R0:W4:Y:S01]  /*1970*/  LDG.E.U8 R85, desc[UR20][R18.64] ;  /* 0x0000001412557981 */ /* 0x000122000c1e1100 */
[----:B------:R-:W1:Y:S01]  /*1980*/  LDCU UR28, c[0x0][0x3c4] ;  /* 0x00007880ff1c77ac */ /* 0x000e620008000800 */
[----:B------:R-:W1:Y:S02]  /*1990*/  LDCU UR56, c[0x0][0x3c4] ;  /* 0x00007880ff3877ac */ /* 0x000e640008000800 */
[----:B------:R1:W4:Y:S01]  /*19a0*/  LDG.E.U8 R18, desc[UR20][R20.64] ;  /* 0x0000001414127981 */ /* 0x000322000c1e1100 */
[----:B------:R-:W-:Y:S01]  /*19b0*/  IMAD R13, R3, 0x3a, RZ ;  /* 0x0000003a030d7824 */ /* 0x000fe200078e02ff */
[-C--:B------:R-:W-:Y:S01]  /*19c0*/  IADD3 R80, P1, PT, R83, R2.reuse, RZ ;  /* 0x0000000253507210 */ /* 0x080fe20007f3e0ff */
[C---:B------:R-:W-:Y:S01]  /*19d0*/  IMAD R15, R3.reuse, 0x42, RZ ;  /* 0x00000042030f7824 */ /* 0x040fe200078e02ff */
[----:B------:R-:W2:Y:S01]  /*19e0*/  LDCU UR43, c[0x0][0x3c4] ;  /* 0x00007880ff2b77ac */ /* 0x000ea20008000800 */
[----:B0-----:R-:W-:Y:S01]  /*19f0*/  IMAD R11, R3, 0x4a, RZ ;  /* 0x0000004a030b7824 */ /* 0x001fe200078e02ff */
[----:B------:R-:W-:-:S02]  /*1a00*/  IADD3 R16, P2, PT, R13, R2, RZ ;  /* 0x000000020d107210 */ /* 0x000fc40007f5e0ff */
[-C--:B------:R-:W-:Y:S01]  /*1a10*/  LEA.HI.X.SX32 R81, R83, R0.reuse, 0x1, P1 ;  /* 0x0000000053517211 */ /* 0x080fe200008f0eff */
[----:B------:R-:W-:Y:S01]  /*1a20*/  IMAD R5, R3, 0x52, RZ ;  /* 0x0000005203057824 */ /* 0x000fe200078e02ff */
[----:B------:R-:W-:Y:S01]  /*1a30*/  LEA.HI.X.SX32 R17, R13, R0, 0x1, P2 ;  /* 0x000000000d117211 */ /* 0x000fe200010f0eff */
[----:B------:R-:W0:Y:S01]  /*1a40*/  LDCU UR30, c[0x0][0x3c4] ;  /* 0x00007880ff1e77ac */ /* 0x000e220008000800 */
[-C--:B------:R-:W-:Y:S01]  /*1a50*/  IADD3 R14, P1, PT, R15, R2.reuse, RZ ;  /* 0x000000020f0e7210 */ /* 0x080fe20007f3e0ff */
[----:B------:R0:W4:Y:S01]  /*1a60*/  LDG.E.U8 R82, desc[UR20][R80.64] ;  /* 0x0000001450527981 */ /* 0x000122000c1e1100 */
[----:B------:R-:W-:Y:S01]  /*1a70*/  IADD3 R12, P2, PT, R11, R2, RZ ;  /* 0x000000020b0c7210 */ /* 0x000fe20007f5e0ff */
[----:B------:R-:W-:Y:S01]  /*1a80*/  IMAD R19, R3, 0x5a, RZ ;  /* 0x0000005a03137824 */ /* 0x000fe200078e02ff */
[----:B------:R-:W-:Y:S01]  /*1a90*/  LEA.HI.X.SX32 R15, R15, R0, 0x1, P1 ;  /* 0x000000000f0f7211 */ /* 0x000fe200008f0eff */
[----:B-1----:R-:W-:Y:S01]  /*1aa0*/  IMAD R21, R3, 0x62, RZ ;  /* 0x0000006203157824 */ /* 0x002fe200078e02ff */
[----:B------:R-:W-:Y:S01]  /*1ab0*/  IADD3 R10, P1, PT, R5, R2, RZ ;  /* 0x00000002050a7210 */ /* 0x000fe20007f3e0ff */
[----:B------:R-:W1:Y:S01]  /*1ac0*/  LDCU UR14, c[0x0][0x3c4] ;  /* 0x00007880ff0e77ac */ /* 0x000e620008000800 */
[-C--:B------:R-:W-:Y:S01]  /*1ad0*/  LEA.HI.X.SX32 R13, R11, R0.reuse, 0x1, P2 ;  /* 0x000000000b0d7211 */ /* 0x080fe200010f0eff */
[----:B------:R-:W4:Y:S01]  /*1ae0*/  LDG.E.U8 R80, desc[UR20][R16.64] ;  /* 0x0000001410507981 */ /* 0x000f22000c1e1100 */
[----:B------:R-:W-:Y:S01]  /*1af0*/  LEA.HI.X.SX32 R11, R5, R0, 0x1, P1 ;  /* 0x00000000050b7211 */ /* 0x000fe200008f0eff */
[----:B0-----:R-:W-:Y:S01]  /*1b00*/  IMAD R81, R3, 0x6a, RZ ;  /* 0x0000006a03517824 */ /* 0x001fe200078e02ff */
[C---:B------:R-:W-:Y:S01]  /*1b10*/  IADD3 R4, P2, PT, R19.reuse, R2, RZ ;  /* 0x0000000213047210 */ /* 0x040fe20007f5e0ff */
[----:B------:R-:W0:Y:S01]  /*1b20*/  LDCU UR12, c[0x0][0x3c4] ;  /* 0x00007880ff0c77ac */ /* 0x000e220008000800 */
[----:B------:R-:W0:Y:S01]  /*1b30*/  LDCU UR50, c[0x0][0x3c4] ;  /* 0x00007880ff3277ac */ /* 0x000e220008000800 */
[----:B------:R-:W4:Y:S01]  /*1b40*/  LDG.E.U8 R16, desc[UR20][R14.64] ;  /* 0x000000140e107981 */ /* 0x000f22000c1e1100 */
[----:B------:R-:W-:Y:S01]  /*1b50*/  LEA.HI.X.SX32 R5, R19, R0, 0x1, P2 ;  /* 0x0000000013057211 */ /* 0x000fe200010f0eff */
[----:B------:R-:W0:Y:S04]  /*1b60*/  LDCU UR24, c[0x0][0x3c4] ;  /* 0x00007880ff1877ac */ /* 0x000e280008000800 */
[----:B------:R-:W4:Y:S01]  /*1b70*/  LDG.E.U8 R83, desc[UR20][R4.64] ;  /* 0x0000001404537981 */ /* 0x000f22000c1e1100 */
[----:B------:R-:W0:Y:S03]  /*1b80*/  LDCU UR26, c[0x0][0x3c4] ;  /* 0x00007880ff1a77ac */ /* 0x000e260008000800 */
[----:B------:R1:W4:Y:S01]  /*1b90*/  LDG.E.U8 R14, desc[UR20][R12.64] ;  /* 0x000000140c0e7981 */ /* 0x000322000c1e1100 */
[----:B------:R-:W0:Y:S01]  /*1ba0*/  LDCU UR37, c[0x0][0x3c4] ;  /* 0x00007880ff2577ac */ /* 0x000e220008000800 */
[----:B------:R-:W0:Y:S01]  /*1bb0*/  LDCU UR47, c[0x0][0x3c4] ;  /* 0x00007880ff2f77ac */ /* 0x000e220008000800 */
[----:B------:R-:W0:Y:S01]  /*1bc0*/  LDCU UR34, c[0x0][0x3c4] ;  /* 0x00007880ff2277ac */ /* 0x000e220008000800 */
[C---:B-1----:R-:W-:Y:S01]  /*1bd0*/  IADD3 R12, P1, PT, R21.reuse, R2, RZ ;  /* 0x00000002150c7210 */ /* 0x042fe20007f3e0ff */
[----:B------:R-:W1:Y:S03]  /*1be0*/  LDCU UR5, c[0x0][0x3c4] ;  /* 0x00007880ff0577ac */ /* 0x000e660008000800 */
[----:B------:R-:W-:Y:S01]  /*1bf0*/  LEA.HI.X.SX32 R13, R21, R0, 0x1, P1 ;  /* 0x00000000150d7211 */ /* 0x000fe200008f0eff */
[----:B------:R-:W0:Y:S04]  /*1c00*/  LDCU UR38, c[0x0][0x3c4] ;  /* 0x00007880ff2677ac */ /* 0x000e280008000800 */
[----:B------:R-:W4:Y:S01]  /*1c10*/  LDG.E.U8 R20, desc[UR20][R12.64] ;  /* 0x000000140c147981 */ /* 0x000f22000c1e1100 */
[----:B------:R-:W0:Y:S01]  /*1c20*/  LDCU UR11, c[0x0][0x3c4] ;  /* 0x00007880ff0b77ac */ /* 0x000e220008000800 */
[----:B------:R-:W0:Y:S01]  /*1c30*/  LDCU UR18, c[0x0][0x3c4] ;  /* 0x00007880ff1277ac */ /* 0x000e220008000800 */
[----:B------:R-:W0:Y:S01]  /*1c40*/  LDCU UR19, c[0x0][0x3c4] ;  /* 0x00007880ff1377ac */ /* 0x000e220008000800 */
[----:B------:R-:W0:Y:S01]  /*1c50*/  LDCU UR36, c[0x0][0x3c4] ;  /* 0x00007880ff2477ac */ /* 0x000e220008000800 */
[----:B------:R-:W0:Y:S01]  /*1c60*/  LDCU UR35, c[0x0][0x3c4] ;  /* 0x00007880ff2377ac */ /* 0x000e220008000800 */
[----:B------:R-:W0:Y:S01]  /*1c70*/  LDCU UR64, c[0x0][0x3c4] ;  /* 0x00007880ff4077ac */ /* 0x000e220008000800 */
[----:B--2---:R-:W-:Y:S04]  /*1c80*/  STL [R1+0xac], R90 ;  /* 0x0000ac5a01007387 */ /* 0x004fe80000100800 */
[----:B-----5:R-:W-:Y:S04]  /*1c90*/  STL [R1+0xa8], R87 ;  /* 0x0000a85701007387 */ /* 0x020fe80000100800 */
[----:B---3--:R2:W-:Y:S04]  /*1ca0*/  STL [R1+0xa4], R84 ;  /* 0x0000a45401007387 */ /* 0x0085e80000100800 */
[----:B--2---:R2:W3:Y:S04]  /*1cb0*/  LDG.E.U8 R84, desc[UR20][R10.64] ;  /* 0x000000140a547981 */ /* 0x0044e8000c1e1100 */
[----:B----4-:R-:W-:Y:S01]  /*1cc0*/  STL [R1+0xa0], R86 ;  /* 0x0000a05601007387 */ /* 0x010fe20000100800 */
[----:B--2---:R-:W-:-:S03]  /*1cd0*/  IADD3 R10, P2, PT, R81, R2, RZ ;  /* 0x00000002510a7210 */ /* 0x004fc60007f5e0ff */
[----:B------:R-:W-:Y:S01]  /*1ce0*/  STL [R1+0x9c], R85 ;  /* 0x00009c5501007387 */ /* 0x000fe20000100800 */
[----:B------:R-:W-:-:S03]  /*1cf0*/  LEA.HI.X.SX32 R11, R81, R0, 0x1, P2 ;  /* 0x00000000510b7211 */ /* 0x000fc600010f0eff */
[----:B------:R2:W-:Y:S04]  /*1d00*/  STL [R1+0x98], R18 ;  /* 0x0000981201007387 */ /* 0x0005e80000100800 */
[----:B--2---:R2:W4:Y:S01]  /*1d10*/  LDG.E.U8 R18, desc[UR20][R10.64] ;  /* 0x000000140a127981 */ /* 0x004522000c1e1100 */
[C---:B------:R-:W-:Y:S02]  /*1d20*/  IMAD R17, R3.reuse, 0x72, RZ ;  /* 0x0000007203117824 */ /* 0x040fe400078e02ff */
[C---:B------:R-:W-:Y:S02]  /*1d30*/  IMAD R15, R3.reuse, 0x7a, RZ ;  /* 0x0000007a030f7824 */ /* 0x040fe400078e02ff */
[----:B------:R-:W-:Y:S01]  /*1d40*/  IMAD R19, R3, 0x82, RZ ;  /* 0x0000008203137824 */ /* 0x000fe200078e02ff */
[----:B------:R-:W-:-:S02]  /*1d50*/  IADD3 R4, P1, PT, R17, R2, RZ ;  /* 0x0000000211047210 */ /* 0x000fc40007f3e0ff */
[----:B------:R-:W-:Y:S02]  /*1d60*/  IADD3 R12, P2, PT, R15, R2, RZ ;  /* 0x000000020f0c7210 */ /* 0x000fe40007f5e0ff */
[----:B------:R-:W-:Y:S01]  /*1d70*/  LEA.HI.X.SX32 R5, R17, R0, 0x1, P1 ;  /* 0x0000000011057211 */ /* 0x000fe200008f0eff */
[----:B------:R-:W-:Y:S01]  /*1d80*/  IMAD R17, R3, 0x8a, RZ ;  /* 0x0000008a03117824 */ /* 0x000fe200078e02ff */
[----:B--2---:R-:W-:Y:S02]  /*1d90*/  IADD3 R10, P1, PT, R19, R2, RZ ;  /* 0x00000002130a7210 */ /* 0x004fe40007f3e0ff */
[-C--:B------:R-:W-:Y:S01]  /*1da0*/  LEA.HI.X.SX32 R13, R15, R0.reuse, 0x1, P2 ;  /* 0x000000000f0d7211 */ /* 0x080fe200010f0eff */
[----:B------:R-:W-:Y:S01]  /*1db0*/  IMAD R15, R3, 0x92, RZ ;  /* 0x00000092030f7824 */ /* 0x000fe200078e02ff */
[----:B------:R2:W-:Y:S01]  /*1dc0*/  STL [R1+0x94], R82 ;  /* 0x0000945201007387 */ /* 0x0005e20000100800 */
[----:B------:R-:W-:Y:S01]  /*1dd0*/  LEA.HI.X.SX32 R11, R19, R0, 0x1, P1 ;  /* 0x00000000130b7211 */ /* 0x000fe200008f0eff */
[----:B------:R-:W-:-:S02]  /*1de0*/  IMAD R19, R3, 0x9a, RZ ;  /* 0x0000009a03137824 */ /* 0x000fc400078e02ff */
[----:B------:R5:W-:Y:S01]  /*1df0*/  STL [R1+0x90], R80 ;  /* 0x0000905001007387 */ /* 0x000be20000100800 */
[----:B------:R-:W-:-:S03]  /*1e00*/  IMAD R21, R3, 0xa2, RZ ;  /* 0x000000a203157824 */ /* 0x000fc600078e02ff */
[----:B--2---:R2:W4:Y:S04]  /*1e10*/  LDG.E.U8 R82, desc[UR20][R4.64] ;  /* 0x0000001404527981 */ /* 0x004528000c1e1100 */
[----:B-----5:R5:W4:Y:S01]  /*1e20*/  LDG.E.U8 R80, desc[UR20][R12.64] ;  /* 0x000000140c507981 */ /* 0x020b22000c1e1100 */
[----:B------:R-:W-:-:S03]  /*1e30*/  IMAD R81, R3, 0xaa, RZ ;  /* 0x000000aa03517824 */ /* 0x000fc600078e02ff */
[----:B------:R-:W4:Y:S01]  /*1e40*/  LDG.E.U8 R10, desc[UR20][R10.64] ;  /* 0x000000140a0a7981 */ /* 0x000f22000c1e1100 */
[-C--:B--2---:R-:W-:Y:S02]  /*1e50*/  IADD3 R4, P2, PT, R17, R2.reuse, RZ ;  /* 0x0000000211047210 */ /* 0x084fe40007f5e0ff */
[----:B-----5:R-:W-:Y:S01]  /*1e60*/  IADD3 R12, P1, PT, R15, R2, RZ ;  /* 0x000000020f0c7210 */ /* 0x020fe20007f3e0ff */
[----:B------:R2:W-:Y:S01]  /*1e70*/  STL [R1+0x8c], R16 ;  /* 0x00008c1001007387 */ /* 0x0005e20000100800 */
[-C--:B------:R-:W-:Y:S02]  /*1e80*/  LEA.HI.X.SX32 R5, R17, R0.reuse, 0x1, P2 ;  /* 0x0000000011057211 */ /* 0x080fe400010f0eff */
[----:B------:R-:W-:Y:S01]  /*1e90*/  LEA.HI.X.SX32 R13, R15, R0, 0x1, P1 ;  /* 0x000000000f0d7211 */ /* 0x000fe200008f0eff */
[----:B------:R5:W-:Y:S04]  /*1ea0*/  STL [R1+0x88], R14 ;  /* 0x0000880e01007387 */ /* 0x000be80000100800 */
[----:B------:R0:W4:Y:S01]  /*1eb0*/  LDG.E.U8 R11, desc[UR20][R4.64] ;  /* 0x00000014040b7981 */ /* 0x000122000c1e1100 */
[----:B--2---:R-:W-:-:S03]  /*1ec0*/  IADD3 R16, P2, PT, R19, R2, RZ ;  /* 0x0000000213107210 */ /* 0x004fc60007f5e0ff */
[----:B------:R-:W2:Y:S01]  /*1ed0*/  LDG.E.U8 R12, desc[UR20][R12.64] ;  /* 0x000000140c0c7981 */ /* 0x000ea2000c1e1100 */
[----:B-----5:R-:W-:Y:S02]  /*1ee0*/  IADD3 R14, P1, PT, R21, R2, RZ ;  /* 0x00000002150e7210 */ /* 0x020fe40007f3e0ff */
[----:B------:R-:W-:Y:S01]  /*1ef0*/  LEA.HI.X.SX32 R17, R19, R0, 0x1, P2 ;  /* 0x0000000013117211 */ /* 0x000fe200010f0eff */
[----:B------:R-:W-:Y:S01]  /*1f00*/  IMAD R19, R3, 0xb2, RZ ;  /* 0x000000b203137824 */ /* 0x000fe200078e02ff */
[----:B0-----:R-:W-:Y:S02]  /*1f10*/  IADD3 R4, P2, PT, R81, R2, RZ ;  /* 0x0000000251047210 */ /* 0x001fe40007f5e0ff */
[-C--:B------:R-:W-:Y:S01]  /*1f20*/  LEA.HI.X.SX32 R15, R21, R0.reuse, 0x1, P1 ;  /* 0x00000000150f7211 */ /* 0x080fe200008f0eff */
[----:B------:R-:W-:Y:S01]  /*1f30*/  IMAD R21, R3, 0xba, RZ ;  /* 0x000000ba03157824 */ /* 0x000fe200078e02ff */
[----:B------:R0:W5:Y:S01]  /*1f40*/  LDG.E.U8 R13, desc[UR20][R16.64] ;  /* 0x00000014100d7981 */ /* 0x000162000c1e1100 */
[----:B------:R-:W-:Y:S01]  /*1f50*/  LEA.HI.X.SX32 R5, R81, R0, 0x1, P2 ;  /* 0x0000000051057211 */ /* 0x000fe200010f0eff */
[----:B------:R-:W-:-:S02]  /*1f60*/  IMAD R81, R3, 0xc2, RZ ;  /* 0x000000c203517824 */ /* 0x000fc400078e02ff */
[----:B------:R-:W2:Y:S01]  /*1f70*/  LDG.E.U8 R14, desc[UR20][R14.64] ;  /* 0x000000140e0e7981 */ /* 0x000ea2000c1e1100 */
[----:B0-----:R-:W-:Y:S01]  /*1f80*/  IADD3 R16, P1, PT, R19, R2, RZ ;  /* 0x0000000213107210 */ /* 0x001fe20007f3e0ff */
[----:B------:R-:W-:-:S03]  /*1f90*/  IMAD R85, R3, 0xd2, RZ ;  /* 0x000000d203557824 */ /* 0x000fc600078e02ff */
[----:B------:R-:W-:Y:S01]  /*1fa0*/  LEA.HI.X.SX32 R17, R19, R0, 0x1, P1 ;  /* 0x0000000013117211 */ /* 0x000fe200008f0eff */
[----:B------:R0:W2:Y:S04]  /*1fb0*/  LDG.E.U8 R15, desc[UR20][R4.64] ;  /* 0x00000014040f7981 */ /* 0x0000a8000c1e1100 */
[----:B------:R-:W2:Y:S04]  /*1fc0*/  LDG.E.U8 R16, desc[UR20][R16.64] ;  /* 0x0000001410107981 */ /* 0x000ea8000c1e1100 */
[----:B---3--:R-:W-:Y:S04]  /*1fd0*/  STL [R1+0x84], R84 ;  /* 0x0000845401007387 */ /* 0x008fe80000100800 */
[----:B------:R3:W-:Y:S04]  /*1fe0*/  STL [R1+0x80], R83 ;  /* 0x0000805301007387 */ /* 0x0007e80000100800 */
[----:B------:R0:W-:Y:S01]  /*1ff0*/  STL [R1+0x7c], R20 ;  /* 0x00007c1401007387 */ /* 0x0001e20000100800 */
[----:B---3--:R-:W-:Y:S01]  /*2000*/  IMAD R83, R3, 0xca, RZ ;  /* 0x000000ca03537824 */ /* 0x008fe200078e02ff */
[----:B0-----:R-:W-:-:S04]  /*2010*/  IADD3 R20, P2, PT, R21, R2, RZ ;  /* 0x0000000215147210 */ /* 0x001fc80007f5e0ff */
[----:B------:R-:W-:Y:S01]  /*2020*/  LEA.HI.X.SX32 R21, R21, R0, 0x1, P2 ;  /* 0x0000000015157211 */ /* 0x000fe200010f0eff */
[----:B----4-:R0:W-:Y:S01]  /*2030*/  STL [R1+0x78], R18 ;  /* 0x0000781201007387 */ /* 0x0101e20000100800 */
[----:B------:R-:W-:-:S03]  /*2040*/  IADD3 R4, P2, PT, R83, R2, RZ ;  /* 0x0000000253047210 */ /* 0x000fc60007f5e0ff */
[----:B------:R3:W4:Y:S01]  /*2050*/  LDG.E.U8 R17, desc[UR20][R20.64] ;  /* 0x0000001414117981 */ /* 0x000722000c1e1100 */
[----:B------:R-:W-:Y:S02]  /*2060*/  LEA.HI.X.SX32 R5, R83, R0, 0x1, P2 ;  /* 0x0000000053057211 */ /* 0x000fe400010f0eff */
[----:B0-----:R-:W-:Y:S01]  /*2070*/  IADD3 R18, P1, PT, R81, R2, RZ ;  /* 0x0000000251127210 */ /* 0x001fe20007f3e0ff */
[----:B------:R-:W-:-:S03]  /*2080*/  IMAD R83, R3, 0xe2, RZ ;  /* 0x000000e203537824 */ /* 0x000fc600078e02ff */
[----:B------:R-:W-:Y:S02]  /*2090*/  LEA.HI.X.SX32 R19, R81, R0, 0x1, P1 ;  /* 0x0000000051137211 */ /* 0x000fe400008f0eff */
[----:B---3--:R-:W-:-:S03]  /*20a0*/  IADD3 R20, P1, PT, R85, R2, RZ ;  /* 0x0000000255147210 */ /* 0x008fc60007f3e0ff */
[----:B------:R-:W3:Y:S01]  /*20b0*/  LDG.E.U8 R18, desc[UR20][R18.64] ;  /* 0x0000001412127981 */ /* 0x000ee2000c1e1100 */
[----:B------:R-:W-:-:S03]  /*20c0*/  LEA.HI.X.SX32 R21, R85, R0, 0x1, P1 ;  /* 0x0000000055157211 */ /* 0x000fc600008f0eff */
[----:B------:R0:W2:Y:S01]  /*20d0*/  LDG.E.U8 R19, desc[UR20][R4.64] ;  /* 0x0000001404137981 */ /* 0x0000a2000c1e1100 */
[----:B------:R-:W-:-:S03]  /*20e0*/  IMAD R81, R3, 0xda, RZ ;  /* 0x000000da03517824 */ /* 0x000fc600078e02ff */
[----:B------:R-:W-:Y:S01]  /*20f0*/  STL [R1+0x74], R82 ;  /* 0x0000745201007387 */ /* 0x000fe20000100800 */
[C---:B------:R-:W-:Y:S02]  /*2100*/  IMAD R85, R3.reuse, 0xea, RZ ;  /* 0x000000ea03557824 */ /* 0x040fe400078e02ff */
[----:B------:R-:W-:Y:S01]  /*2110*/  IMAD R87, R3, 0xf2, RZ ;  /* 0x000000f203577824 */ /* 0x000fe200078e02ff */
[----:B------:R-:W2:Y:S01]  /*2120*/  LDG.E.U8 R20, desc[UR20][R20.64] ;  /* 0x0000001414147981 */ /* 0x000ea2000c1e1100 */
[----:B0-----:R-:W-:-:S04]  /*2130*/  IADD3 R4, P1, PT, R83, R2, RZ ;  /* 0x0000000253047210 */ /* 0x001fc80007f3e0ff */
[----:B------:R-:W-:-:S05]  /*2140*/  LEA.HI.X.SX32 R5, R83, R0, 0x1, P1 ;  /* 0x0000000053057211 */ /* 0x000fca00008f0eff */
[----:B------:R0:W2:Y:S04]  /*2150*/  LDG.E.U8 R84, desc[UR20][R4.64] ;  /* 0x0000001404547981 */ /* 0x0000a8000c1e1100 */
[----:B------:R0:W-:Y:S02]  /*2160*/  STL [R1+0x70], R80 ;  /* 0x0000705001007387 */ /* 0x0001e40000100800 */
[----:B0-----:R-:W-:-:S04]  /*2170*/  IADD3 R80, P2, PT, R81, R2, RZ ;  /* 0x0000000251507210 */ /* 0x001fc80007f5e0ff */
[----:B------:R-:W-:Y:S02]  /*2180*/  LEA.HI.X.SX32 R81, R81, R0, 0x1, P2 ;  /* 0x0000000051517211 */ /* 0x000fe400010f0eff */
[----:B------:R-:W-:-:S03]  /*2190*/  IADD3 R82, P2, PT, R85, R2, RZ ;  /* 0x0000000255527210 */ /* 0x000fc60007f5e0ff */
[----:B------:R0:W3:Y:S01]  /*21a0*/  LDG.E.U8 R21, desc[UR20][R80.64] ;  /* 0x0000001450157981 */ /* 0x0000e2000c1e1100 */
[----:B------:R-:W-:Y:S01]  /*21b0*/  LEA.HI.X.SX32 R83, R85, R0, 0x1, P2 ;  /* 0x0000000055537211 */ /* 0x000fe200010f0eff */
[----:B------:R-:W-:Y:S01]  /*21c0*/  IMAD R85, R3, 0x3, RZ ;  /* 0x0000000303557824 */ /* 0x000fe200078e02ff */
[----:B------:R-:W-:-:S03]  /*21d0*/  IADD3 R4, P2, PT, R91, R2, RZ ;  /* 0x000000025b047210 */ /* 0x000fc60007f5e0ff */
[----:B------:R1:W3:Y:S01]  /*21e0*/  LDG.E.U8 R96, desc[UR20][R82.64] ;  /* 0x0000001452607981 */ /* 0x0002e2000c1e1100 */
[----:B0-----:R-:W-:-:S04]  /*21f0*/  IADD3 R80, P1, PT, R87, R2, RZ ;  /* 0x0000000257507210 */ /* 0x001fc80007f3e0ff */
[----:B------:R-:W-:Y:S01]  /*2200*/  LEA.HI.X.SX32 R81, R87, R0, 0x1, P1 ;  /* 0x0000000057517211 */ /* 0x000fe200008f0eff */
[----:B------:R-:W-:Y:S01]  /*2210*/  IMAD R87, R3, 0xb, RZ ;  /* 0x0000000b03577824 */ /* 0x000fe200078e02ff */
[----:B-1----:R-:W-:Y:S02]  /*2220*/  IADD3 R82, P1, PT, R85, R2, RZ ;  /* 0x0000000255527210 */ /* 0x002fe40007f3e0ff */
[-C--:B------:R-:W-:Y:S01]  /*2230*/  LEA.HI.X.SX32 R5, R91, R0.reuse, 0x1, P2 ;  /* 0x000000005b057211 */ /* 0x080fe200010f0eff */
[----:B------:R0:W4:Y:S01]  /*2240*/  LDG.E.U8 R95, desc[UR20][R80.64] ;  /* 0x00000014505f7981 */ /* 0x000122000c1e1100 */
[----:B------:R-:W-:Y:S01]  /*2250*/  IMAD R91, R3, 0x13, RZ ;  /* 0x00000013035b7824 */ /* 0x000fe200078e02ff */
[----:B------:R-:W-:Y:S01]  /*2260*/  LEA.HI.X.SX32 R83, R85, R0, 0x1, P1 ;  /* 0x0000000055537211 */ /* 0x000fe200008f0eff */
[----:B------:R-:W-:Y:S01]  /*2270*/  IMAD R85, R3, 0x1b, RZ ;  /* 0x0000001b03557824 */ /* 0x000fe200078e02ff */
[----:B------:R1:W5:Y:S04]  /*2280*/  LDG.E.U8 R94, desc[UR20][R4.64] ;  /* 0x00000014045e7981 */ /* 0x000368000c1e1100 */
[----:B------:R1:W5:Y:S01]  /*2290*/  LDG.E.U8 R93, desc[UR20][R82.64] ;  /* 0x00000014525d7981 */ /* 0x000362000c1e1100 */
[----:B0-----:R-:W-:-:S04]  /*22a0*/  IADD3 R80, P2, PT, R87, R2, RZ ;  /* 0x0000000257507210 */ /* 0x001fc80007f5e0ff */
[----:B------:R-:W-:Y:S01]  /*22b0*/  LEA.HI.X.SX32 R81, R87, R0, 0x1, P2 ;  /* 0x0000000057517211 */ /* 0x000fe200010f0eff */
[----:B------:R-:W-:Y:S01]  /*22c0*/  IMAD R87, R3, 0x23, RZ ;  /* 0x0000002303577824 */ /* 0x000fe200078e02ff */
[-C--:B-1----:R-:W-:Y:S02]  /*22d0*/  IADD3 R4, P1, PT, R91, R2.reuse, RZ ;  /* 0x000000025b047210 */ /* 0x082fe40007f3e0ff */
[----:B------:R-:W-:Y:S01]  /*22e0*/  IADD3 R82, P2, PT, R85, R2, RZ ;  /* 0x0000000255527210 */ /* 0x000fe20007f5e0ff */
[----:B------:R0:W5:Y:S01]  /*22f0*/  LDG.E.U8 R92, desc[UR20][R80.64] ;  /* 0x00000014505c7981 */ /* 0x000162000c1e1100 */
[-C--:B------:R-:W-:Y:S02]  /*2300*/  LEA.HI.X.SX32 R5, R91, R0.reuse, 0x1, P1 ;  /* 0x000000005b057211 */ /* 0x080fe400008f0eff */
[----:B------:R-:W-:-:S03]  /*2310*/  LEA.HI.X.SX32 R83, R85, R0, 0x1, P2 ;  /* 0x0000000055537211 */ /* 0x000fc600010f0eff */
[----:B------:R1:W5:Y:S01]  /*2320*/  LDG.E.U8 R90, desc[UR20][R4.64] ;  /* 0x00000014045a7981 */ /* 0x000362000c1e1100 */
[----:B0-----:R-:W-:-:S03]  /*2330*/  IADD3 R80, P1, PT, R87, R2, RZ ;  /* 0x0000000257507210 */ /* 0x001fc60007f3e0ff */
[----:B------:R0:W5:Y:S01]  /*2340*/  LDG.E.U8 R86, desc[UR20][R82.64] ;  /* 0x0000001452567981 */ /* 0x000162000c1e1100 */
[----:B------:R-:W-:-:S03]  /*2350*/  LEA.HI.X.SX32 R81, R87, R0, 0x1, P1 ;  /* 0x0000000057517211 */ /* 0x000fc600008f0eff */
[----:B--2---:R2:W-:Y:S04]  /*2360*/  STL [R1+0x6c], R84 ;  /* 0x00006c5401007387 */ /* 0x0045e80000100800 */
[----:B--2---:R2:W5:Y:S01]  /*2370*/  LDG.E.U8 R84, desc[UR20][R80.64] ;  /* 0x0000001450547981 */ /* 0x004562000c1e1100 */
[C---:B------:R-:W-:Y:S02]  /*2380*/  IMAD R91, R3.reuse, 0x2b, RZ ;  /* 0x0000002b035b7824 */ /* 0x040fe400078e02ff */
[C---:B------:R-:W-:Y:S02]  /*2390*/  IMAD R85, R3.reuse, 0x33, RZ ;  /* 0x0000003303557824 */ /* 0x040fe400078e02ff */
[----:B------:R-:W-:Y:S01]  /*23a0*/  IMAD R87, R3, 0x3b, RZ ;  /* 0x0000003b03577824 */ /* 0x000fe200078e02ff */
[----:B-1----:R-:W-:-:S02]  /*23b0*/  IADD3 R4, P2, PT, R91, R2, RZ ;  /* 0x000000025b047210 */ /* 0x002fc40007f5e0ff */
[----:B0-----:R-:W-:Y:S02]  /*23c0*/  IADD3 R82, P1, PT, R85, R2, RZ ;  /* 0x0000000255527210 */ /* 0x001fe40007f3e0ff */
[-C--:B------:R-:W-:Y:S01]  /*23d0*/  LEA.HI.X.SX32 R5, R91, R0.reuse, 0x1, P2 ;  /* 0x000000005b057211 */ /* 0x080fe200010f0eff */
[----:B------:R-:W-:Y:S01]  /*23e0*/  IMAD R91, R3, 0x43, RZ ;  /* 0x00000043035b7824 */ /* 0x000fe200078e02ff */
[----:B------:R-:W-:Y:S01]  /*23f0*/  LEA.HI.X.SX32 R83, R85, R0, 0x1, P1 ;  /* 0x0000000055537211 */ /* 0x000fe200008f0eff */
[----:B------:R-:W-:Y:S01]  /*2400*/  IMAD R85, R3, 0x4b, RZ ;  /* 0x0000004b03557824 */ /* 0x000fe200078e02ff */
[C---:B--2---:R-:W-:Y:S01]  /*2410*/  IADD3 R80, P2, PT, R87.reuse, R2, RZ ;  /* 0x0000000257507210 */ /* 0x044fe20007f5e0ff */
[----:B---3--:R0:W-:Y:S03]  /*2420*/  STL [R1+0x68], R96 ;  /* 0x0000686001007387 */ /* 0x0081e60000100800 */
[----:B------:R-:W-:Y:S01]  /*2430*/  LEA.HI.X.SX32 R81, R87, R0, 0x1, P2 ;  /* 0x0000000057517211 */ /* 0x000fe200010f0eff */
[----:B------:R-:W-:Y:S01]  /*2440*/  IMAD R87, R3, 0x53, RZ ;  /* 0x0000005303577824 */ /* 0x000fe200078e02ff */
[----:B0-----:R0:W2:Y:S04]  /*2450*/  LDG.E.U8 R96, desc[UR20][R4.64] ;  /* 0x0000001404607981 */ /* 0x0010a8000c1e1100 */
[----:B----4-:R1:W-:Y:S01]  /*2460*/  STL [R1+0x64], R95 ;  /* 0x0000645f01007387 */ /* 0x0103e20000100800 */
[----:B0-----:R-:W-:-:S03]  /*2470*/  IADD3 R4, P1, PT, R91, R2, RZ ;  /* 0x000000025b047210 */ /* 0x001fc60007f3e0ff */
[----:B-1----:R0:W3:Y:S01]  /*2480*/  LDG.E.U8 R95, desc[UR20][R82.64] ;  /* 0x00000014525f7981 */ /* 0x0020e2000c1e1100 */
[----:B------:R-:W-:Y:S01]  /*2490*/  LEA.HI.X.SX32 R5, R91, R0, 0x1, P1 ;  /* 0x000000005b057211 */ /* 0x000fe200008f0eff */
[----:B------:R-:W-:Y:S02]  /*24a0*/  IMAD R91, R3, 0x5b, RZ ;  /* 0x0000005b035b7824 */ /* 0x000fe400078e02ff */
[----:B-----5:R1:W-:Y:S01]  /*24b0*/  STL [R1+0x60], R94 ;  /* 0x0000605e01007387 */ /* 0x0203e20000100800 */
[----:B0-----:R-:W-:-:S03]  /*24c0*/  IADD3 R82, P2, PT, R85, R2, RZ ;  /* 0x0000000255527210 */ /* 0x001fc60007f5e0ff */
[----:B------:R0:W-:Y:S01]  /*24d0*/  STL [R1+0x5c], R93 ;  /* 0x00005c5d01007387 */ /* 0x0001e20000100800 */
[----:B------:R-:W-:-:S03]  /*24e0*/  LEA.HI.X.SX32 R83, R85, R0, 0x1, P2 ;  /* 0x0000000055537211 */ /* 0x000fc600010f0eff */
[----:B-1----:R1:W4:Y:S01]  /*24f0*/  LDG.E.U8 R94, desc[UR20][R80.64] ;  /* 0x00000014505e7981 */ /* 0x002322000c1e1100 */
[----:B------:R-:W-:-:S03]  /*2500*/  IMAD R85, R3, 0x63, RZ ;  /* 0x0000006303557824 */ /* 0x000fc600078e02ff */
[----:B------:R5:W-:Y:S04]  /*2510*/  STL [R1+0x58], R92 ;  /* 0x0000585c01007387 */ /* 0x000be80000100800 */
[----:B0-----:R0:W4:Y:S01]  /*2520*/  LDG.E.U8 R93, desc[UR20][R4.64] ;  /* 0x00000014045d7981 */ /* 0x001122000c1e1100 */
[----:B-1----:R-:W-:-:S04]  /*2530*/  IADD3 R80, P1, PT, R87, R2, RZ ;  /* 0x0000000257507210 */ /* 0x002fc80007f3e0ff */
[----:B------:R-:W-:Y:S01]  /*2540*/  LEA.HI.X.SX32 R81, R87, R0, 0x1, P1 ;  /* 0x0000000057517211 */ /* 0x000fe200008f0eff */
[----:B-----5:R1:W5:Y:S01]  /*2550*/  LDG.E.U8 R92, desc[UR20][R82.64] ;  /* 0x00000014525c7981 */ /* 0x020362000c1e1100 */
[----:B0-----:R-:W-:-:S03]  /*2560*/  IADD3 R4, P2, PT, R91, R2, RZ ;  /* 0x000000025b047210 */ /* 0x001fc60007f5e0ff */
[----:B------:R0:W-:Y:S01]  /*2570*/  STL [R1+0x54], R90 ;  /* 0x0000545a01007387 */ /* 0x0001e20000100800 */
[----:B------:R-:W-:Y:S02]  /*2580*/  LEA.HI.X.SX32 R5, R91, R0, 0x1, P2 ;  /* 0x000000005b057211 */ /* 0x000fe400010f0eff */
[C---:B-1----:R-:W-:Y:S01]  /*2590*/  IADD3 R82, P1, PT, R85.reuse, R2, RZ ;  /* 0x0000000255527210 */ /* 0x042fe20007f3e0ff */
[----:B------:R1:W-:Y:S03]  /*25a0*/  STL [R1+0x50], R86 ;  /* 0x0000505601007387 */ /* 0x0003e60000100800 */
[----:B------:R-:W-:Y:S01]  /*25b0*/  LEA.HI.X.SX32 R83, R85, R0, 0x1, P1 ;  /* 0x0000000055537211 */ /* 0x000fe200008f0eff */
[----:B0-----:R0:W5:Y:S04]  /*25c0*/  LDG.E.U8 R90, desc[UR20][R80.64] ;  /* 0x00000014505a7981 */ /* 0x001168000c1e1100 */
[----:B-1----:R1:W5:Y:S04]  /*25d0*/  LDG.E.U8 R86, desc[UR20][R4.64] ;  /* 0x0000001404567981 */ /* 0x002368000c1e1100 */
[----:B------:R0:W-:Y:S04]  /*25e0*/  STL [R1+0x4c], R84 ;  /* 0x00004c5401007387 */ /* 0x0001e80000100800 */
[----:B0-----:R0:W5:Y:S01]  /*25f0*/  LDG.E.U8 R84, desc[UR20][R82.64] ;  /* 0x0000001452547981 */ /* 0x001162000c1e1100 */
[----:B------:R-:W-:-:S02]  /*2600*/  IMAD R87, R3, 0x6b, RZ ;  /* 0x0000006b03577824 */ /* 0x000fc400078e02ff */
[C---:B------:R-:W-:Y:S02]  /*2610*/  IMAD R91, R3.reuse, 0x73, RZ ;  /* 0x00000073035b7824 */ /* 0x040fe400078e02ff */
[----:B------:R-:W-:Y:S01]  /*2620*/  IMAD R85, R3, 0x7b, RZ ;  /* 0x0000007b03557824 */ /* 0x000fe200078e02ff */
[-C--:B------:R-:W-:Y:S02]  /*2630*/  IADD3 R80, P2, PT, R87, R2.reuse, RZ ;  /* 0x0000000257507210 */ /* 0x080fe40007f5e0ff */
[----:B-1----:R-:W-:Y:S02]  /*2640*/  IADD3 R4, P1, PT, R91, R2, RZ ;  /* 0x000000025b047210 */ /* 0x002fe40007f3e0ff */
[-C--:B------:R-:W-:Y:S01]  /*2650*/  LEA.HI.X.SX32 R81, R87, R0.reuse, 0x1, P2 ;  /* 0x0000000057517211 */ /* 0x080fe200010f0eff */
[----:B------:R-:W-:Y:S01]  /*2660*/  IMAD R87, R3, 0x83, RZ ;  /* 0x0000008303577824 */ /* 0x000fe200078e02ff */
[----:B------:R-:W-:Y:S01]  /*2670*/  LEA.HI.X.SX32 R5, R91, R0, 0x1, P1 ;  /* 0x000000005b057211 */ /* 0x000fe200008f0eff */
[----:B------:R-:W-:Y:S01]  /*2680*/  IMAD R91, R3, 0x8b, RZ ;  /* 0x0000008b035b7824 */ /* 0x000fe200078e02ff */
[C---:B0-----:R-:W-:Y:S01]  /*2690*/  IADD3 R82, P2, PT, R85.reuse, R2, RZ ;  /* 0x0000000255527210 */ /* 0x041fe20007f5e0ff */
[----:B--2---:R0:W-:Y:S03]  /*26a0*/  STL [R1+0x48], R96 ;  /* 0x0000486001007387 */ /* 0x0041e60000100800 */
[----:B------:R-:W-:Y:S01]  /*26b0*/  LEA.HI.X.SX32 R83, R85, R0, 0x1, P2 ;  /* 0x0000000055537211 */ /* 0x000fe200010f0eff */
[----:B------:R-:W-:Y:S01]  /*26c0*/  IMAD R85, R3, 0x93, RZ ;  /* 0x0000009303557824 */ /* 0x000fe200078e02ff */
[----:B0-----:R0:W2:Y:S04]  /*26d0*/  LDG.E.U8 R96, desc[UR20][R80.64] ;  /* 0x0000001450607981 */ /* 0x0010a8000c1e1100 */
[----:B---3--:R1:W-:Y:S01]  /*26e0*/  STL [R1+0x44], R95 ;  /* 0x0000445f01007387 */ /* 0x0083e20000100800 */
[----:B0-----:R-:W-:-:S03]  /*26f0*/  IADD3 R80, P1, PT, R87, R2, RZ ;  /* 0x0000000257507210 */ /* 0x001fc60007f3e0ff */
[----:B-1----:R0:W3:Y:S01]  /*2700*/  LDG.E.U8 R95, desc[UR20][R4.64] ;  /* 0x00000014045f7981 */ /* 0x0020e2000c1e1100 */
[----:B------:R-:W-:Y:S01]  /*2710*/  LEA.HI.X.SX32 R81, R87, R0, 0x1, P1 ;  /* 0x0000000057517211 */ /* 0x000fe200008f0eff */
[----:B------:R-:W-:Y:S02]  /*2720*/  IMAD R87, R3, 0x9b, RZ ;  /* 0x0000009b03577824 */ /* 0x000fe400078e02ff */
[----:B----4-:R1:W-:Y:S01]  /*2730*/  STL [R1+0x40], R94 ;  /* 0x0000405e01007387 */ /* 0x0103e20000100800 */
[----:B0-----:R-:W-:-:S04]  /*2740*/  IADD3 R4, P2, PT, R91, R2, RZ ;  /* 0x000000025b047210 */ /* 0x001fc80007f5e0ff */
[----:B------:R-:W-:Y:S01]  /*2750*/  LEA.HI.X.SX32 R5, R91, R0, 0x1, P2 ;  /* 0x000000005b057211 */ /* 0x000fe200010f0eff */
[----:B-1----:R0:W4:Y:S01]  /*2760*/  LDG.E.U8 R94, desc[UR20][R82.64] ;  /* 0x00000014525e7981 */ /* 0x002122000c1e1100 */
[----:B------:R-:W-:-:S03]  /*2770*/  IMAD R91, R3, 0xa3, RZ ;  /* 0x000000a3035b7824 */ /* 0x000fc600078e02ff */
[----:B------:R1:W-:Y:S01]  /*2780*/  STL [R1+0x3c], R93 ;  /* 0x00003c5d01007387 */ /* 0x0003e20000100800 */
[----:B0-----:R-:W-:-:S03]  /*2790*/  IADD3 R82, P1, PT, R85, R2, RZ ;  /* 0x0000000255527210 */ /* 0x001fc60007f3e0ff */
[----:B-----5:R0:W-:Y:S01]  /*27a0*/  STL [R1+0x38], R92 ;  /* 0x0000385c01007387 */ /* 0x0201e20000100800 */
[----:B------:R-:W-:-:S03]  /*27b0*/  LEA.HI.X.SX32 R83, R85, R0, 0x1, P1 ;  /* 0x0000000055537211 */ /* 0x000fc600008f0eff */
[----:B-1----:R1:W5:Y:S01]  /*27c0*/  LDG.E.U8 R93, desc[UR20][R80.64] ;  /* 0x00000014505d7981 */ /* 0x002362000c1e1100 */
[----:B------:R-:W-:-:S03]  /*27d0*/  IMAD R85, R3, 0xab, RZ ;  /* 0x000000ab03557824 */ /* 0x000fc600078e02ff */
[----:B0-----:R0:W5:Y:S01]  /*27e0*/  LDG.E.U8 R92, desc[UR20][R4.64] ;  /* 0x00000014045c7981 */ /* 0x001162000c1e1100 */
[----:B-1----:R-:W-:-:S03]  /*27f0*/  IADD3 R80, P2, PT, R87, R2, RZ ;  /* 0x0000000257507210 */ /* 0x002fc60007f5e0ff */
[----:B------:R1:W-:Y:S01]  /*2800*/  STL [R1+0x34], R90 ;  /* 0x0000345a01007387 */ /* 0x0003e20000100800 */
[----:B0-----:R-:W-:Y:S02]  /*2810*/  IADD3 R4, P1, PT, R91, R2, RZ ;  /* 0x000000025b047210 */ /* 0x001fe40007f3e0ff */
[-C--:B------:R-:W-:Y:S01]  /*2820*/  LEA.HI.X.SX32 R81, R87, R0.reuse, 0x1, P2 ;  /* 0x0000000057517211 */ /* 0x080fe200010f0eff */
[----:B------:R-:W-:Y:S01]  /*2830*/  IMAD R87, R3, 0xb3, RZ ;  /* 0x000000b303577824 */ /* 0x000fe200078e02ff */
[----:B------:R-:W-:Y:S01]  /*2840*/  LEA.HI.X.SX32 R5, R91, R0, 0x1, P1 ;  /* 0x000000005b057211 */ /* 0x000fe200008f0eff */
[----:B-1----:R0:W5:Y:S01]  /*2850*/  LDG.E.U8 R90, desc[UR20][R82.64] ;  /* 0x00000014525a7981 */ /* 0x002162000c1e1100 */
[----:B------:R-:W-:-:S03]  /*2860*/  IMAD R91, R3, 0xbb, RZ ;  /* 0x000000bb035b7824 */ /* 0x000fc600078e02ff */
[----:B------:R1:W-:Y:S01]  /*2870*/  STL [R1+0x30], R86 ;  /* 0x0000305601007387 */ /* 0x0003e20000100800 */
[----:B0-----:R-:W-:-:S03]  /*2880*/  IADD3 R82, P2, PT, R85, R2, RZ ;  /* 0x0000000255527210 */ /* 0x001fc60007f5e0ff */
[----:B-1----:R0:W5:Y:S01]  /*2890*/  LDG.E.U8 R86, desc[UR20][R80.64] ;  /* 0x0000001450567981 */ /* 0x002162000c1e1100 */
[----:B------:R-:W-:-:S05]  /*28a0*/  LEA.HI.X.SX32 R83, R85, R0, 0x1, P2 ;  /* 0x0000000055537211 */ /* 0x000fca00010f0eff */
[----:B------:R-:W5:Y:S01]  /*28b0*/  LDG.E.U8 R82, desc[UR20][R82.64] ;  /* 0x0000001452527981 */ /* 0x000f62000c1e1100 */
[----:B0-----:R-:W-:-:S04]  /*28c0*/  IADD3 R80, P1, PT, R87, R2, RZ ;  /* 0x0000000257507210 */ /* 0x001fc80007f3e0ff */
[----:B------:R-:W-:-:S05]  /*28d0*/  LEA.HI.X.SX32 R81, R87, R0, 0x1, P1 ;  /* 0x0000000057517211 */ /* 0x000fca00008f0eff */
[----:B------:R-:W5:Y:S04]  /*28e0*/  LDG.E.U8 R80, desc[UR20][R80.64] ;  /* 0x0000001450507981 */ /* 0x000f68000c1e1100 */
[----:B------:R0:W-:Y:S04]  /*28f0*/  STL [R1+0x2c], R84 ;  /* 0x00002c5401007387 */ /* 0x0001e80000100800 */
[----:B0-----:R0:W5:Y:S02]  /*2900*/  LDG.E.U8 R84, desc[UR20][R4.64] ;  /* 0x0000001404547981 */ /* 0x001164000c1e1100 */
[----:B0-----:R-:W-:-:S04]  /*2910*/  IADD3 R4, P2, PT, R91, R2, RZ ;  /* 0x000000025b047210 */ /* 0x001fc80007f5e0ff */
[----:B------:R-:W-:-:S05]  /*2920*/  LEA.HI.X.SX32 R5, R91, R0, 0x1, P2 ;  /* 0x000000005b057211 */ /* 0x000fca00010f0eff */
[----:B------:R0:W5:Y:S01]  /*2930*/  LDG.E.U8 R4, desc[UR20][R4.64] ;  /* 0x0000001404047981 */ /* 0x000162000c1e1100 */
[C---:B------:R-:W-:Y:S02]  /*2940*/  IMAD R85, R3.reuse, 0xc3, RZ ;  /* 0x000000c303557824 */ /* 0x040fe400078e02ff */
[----:B------:R-:W-:-:S03]  /*2950*/  IMAD R87, R3, 0xcb, RZ ;  /* 0x000000cb03577824 */ /* 0x000fc600078e02ff */
[-C--:B------:R-:W-:Y:S01]  /*2960*/  IADD3 R164, P1, PT, R85, R2.reuse, RZ ;  /* 0x0000000255a47210 */ /* 0x080fe20007f3e0ff */
[----:B------:R-:W-:Y:S01]  /*2970*/  IMAD R91, R3, 0xd3, RZ ;  /* 0x000000d3035b7824 */ /* 0x000fe200078e02ff */
[----:B------:R-:W-:Y:S02]  /*2980*/  IADD3 R162, P2, PT, R87, R2, RZ ;  /* 0x0000000257a27210 */ /* 0x000fe40007f5e0ff */
[-C--:B------:R-:W-:Y:S01]  /*2990*/  LEA.HI.X.SX32 R165, R85, R0.reuse, 0x1, P1 ;  /* 0x0000000055a57211 */ /* 0x080fe200008f0eff */
[----:B------:R-:W-:Y:S01]  /*29a0*/  IMAD R85, R3, 0xdb, RZ ;  /* 0x000000db03557824 */ /* 0x000fe200078e02ff */
[----:B------:R-:W-:Y:S01]  /*29b0*/  LEA.HI.X.SX32 R163, R87, R0, 0x1, P2 ;  /* 0x0000000057a37211 */ /* 0x000fe200010f0eff */
[----:B------:R-:W-:Y:S01]  /*29c0*/  IMAD R83, R3, 0xe3, RZ ;  /* 0x000000e303537824 */ /* 0x000fe200078e02ff */
[-C--:B------:R-:W-:Y:S01]  /*29d0*/  IADD3 R160, P1, PT, R91, R2.reuse, RZ ;  /* 0x000000025ba07210 */ /* 0x080fe20007f3e0ff */
[----:B------:R-:W-:Y:S01]  /*29e0*/  IMAD R81, R3, 0xeb, RZ ;  /* 0x000000eb03517824 */ /* 0x000fe200078e02ff */
[----:B------:R-:W-:Y:S01]  /*29f0*/  IADD3 R158, P2, PT, R85, R2, RZ ;  /* 0x00000002559e7210 */ /* 0x000fe20007f5e0ff */
[----:B0-----:R-:W-:Y:S01]  /*2a00*/  IMAD.SHL.U32 R5, R3, 0x4, RZ ;  /* 0x0000000403057824 */ /* 0x001fe200078e00ff */
[-C--:B------:R-:W-:Y:S01]  /*2a10*/  LEA.HI.X.SX32 R161, R91, R0.reuse, 0x1, P1 ;  /* 0x000000005ba17211 */ /* 0x080fe200008f0eff */
[----:B--2---:R-:W-:Y:S01]  /*2a20*/  STL [R1+0x28], R96 ;  /* 0x0000286001007387 */ /* 0x004fe20000100800 */
[----:B------:R-:W-:Y:S01]  /*2a30*/  LEA.HI.X.SX32 R159, R85, R0, 0x1, P2 ;  /* 0x00000000559f7211 */ /* 0x000fe200010f0eff */
[----:B------:R-:W-:Y:S01]  /*2a40*/  IMAD R85, R3, 0xf3, RZ ;  /* 0x000000f303557824 */ /* 0x000fe200078e02ff */
[-C--:B------:R-:W-:Y:S01]  /*2a50*/  IADD3 R156, P1, PT, R83, R2.reuse, RZ ;  /* 0x00000002539c7210 */ /* 0x080fe20007f3e0ff */
[----:B------:R-:W-:Y:S01]  /*2a60*/  IMAD R87, R3, 0x1d, RZ ;  /* 0x0000001d03577824 */ /* 0x000fe200078e02ff */
[----:B------:R-:W-:Y:S01]  /*2a70*/  IADD3 R154, P2, PT, R81, R2, RZ ;  /* 0x00000002519a7210 */ /* 0x000fe20007f5e0ff */
[----:B---3--:R-:W-:Y:S01]  /*2a80*/  STL [R1+0x24], R95 ;  /* 0x0000245f01007387 */ /* 0x008fe20000100800 */
[----:B------:R-:W-:Y:S01]  /*2a90*/  LEA.HI.X.SX32 R157, R83, R0, 0x1, P1 ;  /* 0x00000000539d7211 */ /* 0x000fe200008f0eff */
[----:B------:R-:W-:Y:S01]  /*2aa0*/  IMAD R83, R3, 0xfb, RZ ;  /* 0x000000fb03537824 */ /* 0x000fe200078e02ff */
[----:B------:R-:W-:Y:S01]  /*2ab0*/  IADD3 R152, P1, PT, R85, R2, RZ ;  /* 0x0000000255987210 */ /* 0x000fe20007f3e0ff */
[----:B------:R-:W2:Y:S01]  /*2ac0*/  LDG.E.U8 R158, desc[UR20][R158.64] ;  /* 0x000000149e9e7981 */ /* 0x000ea2000c1e1100 */
[-C--:B------:R-:W-:Y:S01]  /*2ad0*/  LEA.HI.X.SX32 R155, R81, R0.reuse, 0x1, P2 ;  /* 0x00000000519b7211 */ /* 0x080fe200010f0eff */
[----:B------:R-:W-:Y:S01]  /*2ae0*/  IMAD R81, R3, 0xc, RZ ;  /* 0x0000000c03517824 */ /* 0x000fe200078e02ff */
[----:B------:R-:W-:Y:S01]  /*2af0*/  LEA.HI.X.SX32 R153, R85, R0, 0x1, P1 ;  /* 0x0000000055997211 */ /* 0x000fe200008f0eff */
[----:B----4-:R-:W-:Y:S01]  /*2b00*/  STL [R1+0x20], R94 ;  /* 0x0000205e01007387 */ /* 0x010fe20000100800 */
[----:B------:R-:W-:-:S02]  /*2b10*/  IADD3 R150, P2, PT, R83, R2, RZ ;  /* 0x0000000253967210 */ /* 0x000fc40007f5e0ff */
[----:B------:R-:W-:Y:S01]  /*2b20*/  IADD3 R148, P1, PT, R5, R2, RZ ;  /* 0x0000000205947210 */ /* 0x000fe20007f3e0ff */
[----:B------:R-:W-:Y:S01]  /*2b30*/  IMAD R85, R3, 0x84, RZ ;  /* 0x0000008403557824 */ /* 0x000fe200078e02ff */
[-C--:B------:R-:W-:Y:S01]  /*2b40*/  LEA.HI.X.SX32 R151, R83, R0.reuse, 0x1, P2 ;  /* 0x0000000053977211 */ /* 0x080fe200010f0eff */
[----:B------:R-:W-:Y:S01]  /*2b50*/  IMAD R83, R3, 0x14, RZ ;  /* 0x0000001403537824 */ /* 0x000fe200078e02ff */
[----:B------:R-:W-:Y:S01]  /*2b60*/  LEA.HI.X.SX32 R149, R5, R0, 0x1, P1 ;  /* 0x0000000005957211 */ /* 0x000fe200008f0eff */
[----:B------:R-:W-:Y:S01]  /*2b70*/  IMAD R5, R3, 0x1c, RZ ;  /* 0x0000001c03057824 */ /* 0x000fe200078e02ff */
[-C--:B------:R-:W-:Y:S01]  /*2b80*/  IADD3 R146, P2, PT, R81, R2.reuse, RZ ;  /* 0x0000000251927210 */ /* 0x080fe20007f5e0ff */
[----:B------:R-:W3:Y:S01]  /*2b90*/  LDG.E.U8 R152, desc[UR20][R152.64] ;  /* 0x0000001498987981 */ /* 0x000ee2000c1e1100 */
[----:B------:R-:W-:Y:S02]  /*2ba0*/  IADD3 R144, P1, PT, R83, R2, RZ ;  /* 0x0000000253907210 */ /* 0x000fe40007f3e0ff */
[----:B------:R-:W-:Y:S01]  /*2bb0*/  LEA.HI.X.SX32 R147, R81, R0, 0x1, P2 ;  /* 0x0000000051937211 */ /* 0x000fe200010f0eff */
[----:B------:R-:W-:Y:S01]  /*2bc0*/  IMAD R81, R3, 0x24, RZ ;  /* 0x0000002403517824 */ /* 0x000fe200078e02ff */
[----:B------:R-:W-:Y:S01]  /*2bd0*/  IADD3 R142, P2, PT, R5, R2, RZ ;  /* 0x00000002058e7210 */ /* 0x000fe20007f5e0ff */
[----:B-----5:R-:W-:Y:S01]  /*2be0*/  STL [R1+0x1c], R93 ;  /* 0x00001c5d01007387 */ /* 0x020fe20000100800 */
[-C--:B------:R-:W-:Y:S01]  /*2bf0*/  LEA.HI.X.SX32 R145, R83, R0.reuse, 0x1, P1 ;  /* 0x0000000053917211 */ /* 0x080fe200008f0eff */
[----:B------:R-:W-:Y:S01]  /*2c00*/  IMAD R83, R3, 0x2c, RZ ;  /* 0x0000002c03537824 */ /* 0x000fe200078e02ff */
[----:B------:R-:W-:Y:S01]  /*2c10*/  LEA.HI.X.SX32 R143, R5, R0, 0x1, P2 ;  /* 0x00000000058f7211 */ /* 0x000fe200010f0eff */
[----:B------:R-:W-:Y:S01]  /*2c20*/  IMAD R5, R3, 0x34, RZ ;  /* 0x0000003403057824 */ /* 0x000fe200078e02ff */
[-C--:B------:R-:W-:Y:S01]  /*2c30*/  IADD3 R140, P1, PT, R81, R2.reuse, RZ ;  /* 0x00000002518c7210 */ /* 0x080fe20007f3e0ff */
[----:B------:R-:W-:Y:S01]  /*2c40*/  STL [R1+0x18], R92 ;  /* 0x0000185c01007387 */ /* 0x000fe20000100800 */
[----:B------:R-:W-:-:S02]  /*2c50*/  IADD3 R138, P2, PT, R83, R2, RZ ;  /* 0x00000002538a7210 */ /* 0x000fc40007f5e0ff */
[----:B------:R-:W-:Y:S01]  /*2c60*/  LEA.HI.X.SX32 R141, R81, R0, 0x1, P1 ;  /* 0x00000000518d7211 */ /* 0x000fe200008f0eff */
[----:B------:R-:W-:Y:S01]  /*2c70*/  IMAD R81, R3, 0x3c, RZ ;  /* 0x0000003c03517824 */ /* 0x000fe200078e02ff */
[----:B------:R-:W-:Y:S01]  /*2c80*/  IADD3 R136, P1, PT, R5, R2, RZ ;  /* 0x0000000205887210 */ /* 0x000fe20007f3e0ff */
[----:B------:R-:W4:Y:S01]  /*2c90*/  LDG.E.U8 R146, desc[UR20][R146.64] ;  /* 0x0000001492927981 */ /* 0x000f22000c1e1100 */
        /* <DEDUP_REMOVED lines=10> */
[----:B------:R-:W5:Y:S01]  /*2d40*/  LDG.E.U8 R140, desc[UR20][R140.64] ;  /* 0x000000148c8c7981 */ /* 0x000f62000c1e1100 */
[-C--:B------:R-:W-:Y:S01]  /*2d50*/  LEA.HI.X.SX32 R133, R83, R0.reuse, 0x1, P1 ;  /* 0x0000000053857211 */ /* 0x080fe200008f0eff */
[----:B------:R-:W-:Y:S01]  /*2d60*/  IMAD R83, R3, 0x5c, RZ ;  /* 0x0000005c03537824 */ /* 0x000fe200078e02ff */
[----:B------:R-:W-:Y:S01]  /*2d70*/  LEA.HI.X.SX32 R131, R5, R0, 0x1, P2 ;  /* 0x0000000005837211 */ /* 0x000fe200010f0eff */
[----:B------:R-:W-:Y:S01]  /*2d80*/  IMAD R5, R3, 0x64, RZ ;  /* 0x0000006403057824 */ /* 0x000fe200078e02ff */
[-C--:B------:R-:W-:Y:S01]  /*2d90*/  IADD3 R128, P1, PT, R81, R2.reuse, RZ ;  /* 0x0000000251807210 */ /* 0x080fe20007f3e0ff */
[----:B------:R0:W-:Y:S01]  /*2da0*/  STL [R1+0x10], R86 ;  /* 0x0000105601007387 */ /* 0x0001e20000100800 */
[----:B------:R-:W-:-:S02]  /*2db0*/  IADD3 R126, P2, PT, R83, R2, RZ ;  /* 0x00000002537e7210 */ /* 0x000fc40007f5e0ff */
[----:B------:R-:W-:Y:S01]  /*2dc0*/  LEA.HI.X.SX32 R129, R81, R0, 0x1, P1 ;  /* 0x0000000051817211 */ /* 0x000fe200008f0eff */
[----:B------:R-:W-:Y:S01]  /*2dd0*/  IMAD R81, R3, 0x6c, RZ ;  /* 0x0000006c03517824 */ /* 0x000fe200078e02ff */
[----:B------:R-:W-:Y:S01]  /*2de0*/  IADD3 R124, P1, PT, R5, R2, RZ ;  /* 0x00000002057c7210 */ /* 0x000fe20007f3e0ff */
[----:B------:R-:W2:Y:S01]  /*2df0*/  LDG.E.U8 R134, desc[UR20][R134.64] ;  /* 0x0000001486867981 */ /* 0x000ea2000c1e1100 */
[-C--:B------:R-:W-:Y:S01]  /*2e00*/  LEA.HI.X.SX32 R127, R83, R0.reuse, 0x1, P2 ;  /* 0x00000000537f7211 */ /* 0x080fe200010f0eff */
[----:B------:R-:W-:Y:S01]  /*2e10*/  IMAD R83, R3, 0x74, RZ ;  /* 0x0000007403537824 */ /* 0x000fe200078e02ff */
[----:B------:R-:W-:Y:S01]  /*2e20*/  LEA.HI.X.SX32 R125, R5, R0, 0x1, P1 ;  /* 0x00000000057d7211 */ /* 0x000fe200008f0eff */
[----:B------:R-:W-:Y:S01]  /*2e30*/  IMAD R5, R3, 0x7c, RZ ;  /* 0x0000007c03057824 */ /* 0x000fe200078e02ff */
[-C--:B------:R-:W-:Y:S01]  /*2e40*/  IADD3 R122, P2, PT, R81, R2.reuse, RZ ;  /* 0x00000002517a7210 */ /* 0x080fe20007f5e0ff */
[----:B0-----:R-:W-:Y:S01]  /*2e50*/  IMAD R86, R3, 0x25, RZ ;  /* 0x0000002503567824 */ /* 0x001fe200078e02ff */
[----:B------:R-:W-:Y:S01]  /*2e60*/  IADD3 R120, P1, PT, R83, R2, RZ ;  /* 0x0000000253787210 */ /* 0x000fe20007f3e0ff */
[----:B------:R-:W2:Y:S01]  /*2e70*/  LDG.E.U8 R128, desc[UR20][R128.64] ;  /* 0x0000001480807981 */ /* 0x000ea2000c1e1100 */
[----:B------:R-:W-:-:S02]  /*2e80*/  LEA.HI.X.SX32 R123, R81, R0, 0x1, P2 ;  /* 0x00000000517b7211 */ /* 0x000fc400010f0eff */
[----:B------:R-:W-:Y:S01]  /*2e90*/  IADD3 R118, P2, PT, R5, R2, RZ ;  /* 0x0000000205767210 */ /* 0x000fe20007f5e0ff */
[----:B------:R-:W-:Y:S01]  /*2ea0*/  IMAD R81, R3, 0x8c, RZ ;  /* 0x0000008c03517824 */ /* 0x000fe200078e02ff */
[-C--:B------:R-:W-:Y:S01]  /*2eb0*/  LEA.HI.X.SX32 R121, R83, R0.reuse, 0x1, P1 ;  /* 0x0000000053797211 */ /* 0x080fe200008f0eff */
[----:B------:R0:W2:Y:S01]  /*2ec0*/  LDG.E.U8 R122, desc[UR20][R122.64] ;  /* 0x000000147a7a7981 */ /* 0x0000a2000c1e1100 */
[----:B------:R-:W-:Y:S01]  /*2ed0*/  LEA.HI.X.SX32 R119, R5, R0, 0x1, P2 ;  /* 0x0000000005777211 */ /* 0x000fe200010f0eff */
[----:B------:R-:W-:Y:S01]  /*2ee0*/  IMAD R5, R3, 0x94, RZ ;  /* 0x0000009403057824 */ /* 0x000fe200078e02ff */
[-C--:B------:R-:W-:Y:S01]  /*2ef0*/  IADD3 R116, P1, PT, R85, R2.reuse, RZ ;  /* 0x0000000255747210 */ /* 0x080fe20007f3e0ff */
[----:B------:R-:W2:Y:S01]  /*2f00*/  LDG.E.U8 R120, desc[UR20][R120.64] ;  /* 0x0000001478787981 */ /* 0x000ea2000c1e1100 */
[----:B------:R-:W-:Y:S02]  /*2f10*/  IADD3 R114, P2, PT, R81, R2, RZ ;  /* 0x0000000251727210 */ /* 0x000fe40007f5e0ff */
[----:B------:R-:W-:Y:S01]  /*2f20*/  LEA.HI.X.SX32 R117, R85, R0, 0x1, P1 ;  /* 0x0000000055757211 */ /* 0x000fe200008f0eff */
[----:B------:R-:W2:Y:S01]  /*2f30*/  LDG.E.U8 R118, desc[UR20][R118.64] ;  /* 0x0000001476767981 */ /* 0x000ea2000c1e1100 */
[----:B------:R-:W-:-:S02]  /*2f40*/  IADD3 R112, P1, PT, R5, R2, RZ ;  /* 0x0000000205707210 */ /* 0x000fc40007f3e0ff */
[-C--:B------:R-:W-:Y:S01]  /*2f50*/  LEA.HI.X.SX32 R115, R81, R0.reuse, 0x1, P2 ;  /* 0x0000000051737211 */ /* 0x080fe200010f0eff */
[----:B------:R-:W-:Y:S01]  /*2f60*/  IMAD R85, R3, 0x5, RZ ;  /* 0x0000000503557824 */ /* 0x000fe200078e02ff */
[----:B------:R-:W-:Y:S01]  /*2f70*/  LEA.HI.X.SX32 R113, R5, R0, 0x1, P1 ;  /* 0x0000000005717211 */ /* 0x000fe200008f0eff */
[C---:B------:R-:W-:Y:S01]  /*2f80*/  IMAD R5, R3.reuse, 0xac, RZ ;  /* 0x000000ac03057824 */ /* 0x040fe200078e02ff */
[----:B------:R1:W2:Y:S01]  /*2f90*/  LDG.E.U8 R116, desc[UR20][R116.64] ;  /* 0x0000001474747981 */ /* 0x0002a2000c1e1100 */
[----:B------:R-:W-:-:S03]  /*2fa0*/  IMAD R81, R3, 0xec, RZ ;  /* 0x000000ec03517824 */ /* 0x000fc600078e02ff */
[----:B------:R-:W2:Y:S01]  /*2fb0*/  LDG.E.U8 R112, desc[UR20][R112.64] ;  /* 0x0000001470707981 */ /* 0x000ea2000c1e1100 */
[----:B0-----:R-:W-:-:S03]  /*2fc0*/  IMAD R123, R3, 0x8d, RZ ;  /* 0x0000008d037b7824 */ /* 0x001fc600078e02ff */
[----:B------:R-:W2:Y:S01]  /*2fd0*/  LDG.E.U8 R114, desc[UR20][R114.64] ;  /* 0x0000001472727981 */ /* 0x000ea2000c1e1100 */
[C---:B-1----:R-:W-:Y:S02]  /*2fe0*/  IMAD R117, R3.reuse, 0x75, RZ ;  /* 0x0000007503757824 */ /* 0x042fe400078e02ff */
[C---:B------:R-:W-:Y:S01]  /*2ff0*/  IMAD R129, R3.reuse, 0xa5, RZ ;  /* 0x000000a503817824 */ /* 0x040fe200078e02ff */
[----:B------:R-:W2:Y:S01]  /*3000*/  LDG.E.U8 R124, desc[UR20][R124.64] ;  /* 0x000000147c7c7981 */ /* 0x000ea2000c1e1100 */
[----:B------:R-:W-:-:S03]  /*3010*/  IMAD R135, R3, 0xbd, RZ ;  /* 0x000000bd03877824 */ /* 0x000fc600078e02ff */
[----:B------:R-:W2:Y:S04]  /*3020*/  LDG.E.U8 R126, desc[UR20][R126.64] ;  /* 0x000000147e7e7981 */ /* 0x000ea8000c1e1100 */
        /* <DEDUP_REMOVED lines=9> */
[----:B------:R-:W2:Y:S04]  /*30c0*/  LDG.E.U8 R148, desc[UR20][R148.64] ;  /* 0x0000001494947981 */ /* 0x000ea8000c1e1100 */
[----:B------:R-:W2:Y:S04]  /*30d0*/  LDG.E.U8 R154, desc[UR20][R154.64] ;  /* 0x000000149a9a7981 */ /* 0x000ea8000c1e1100 */
[----:B------:R-:W2:Y:S04]  /*30e0*/  LDG.E.U8 R164, desc[UR20][R164.64] ;  /* 0x00000014a4a47981 */ /* 0x000ea8000c1e1100 */
[----:B------:R-:W2:Y:S04]  /*30f0*/  LDG.E.U8 R162, desc[UR20][R162.64] ;  /* 0x00000014a2a27981 */ /* 0x000ea8000c1e1100 */
[----:B------:R-:W2:Y:S04]  /*3100*/  LDG.E.U8 R150, desc[UR20][R150.64] ;  /* 0x0000001496967981 */ /* 0x000ea8000c1e1100 */
[----:B------:R-:W2:Y:S04]  /*3110*/  LDG.E.U8 R156, desc[UR20][R156.64] ;  /* 0x000000149c9c7981 */ /* 0x000ea8000c1e1100 */
[----:B------:R-:W2:Y:S04]  /*3120*/  LDG.E.U8 R160, desc[UR20][R160.64] ;  /* 0x00000014a0a07981 */ /* 0x000ea8000c1e1100 */
[----:B------:R-:W-:Y:S04]  /*3130*/  STL [R1+0xc], R84 ;  /* 0x00000c5401007387 */ /* 0x000fe80000100800 */
[----:B------:R-:W-:Y:S04]  /*3140*/  STL [R1+0x8], R82 ;  /* 0x0000085201007387 */ /* 0x000fe80000100800 */
[----:B------:R0:W-:Y:S04]  /*3150*/  STL [R1+0x4], R80 ;  /* 0x0000045001007387 */ /* 0x0001e80000100800 */
[----:B------:R1:W-:Y:S01]  /*3160*/  STL [R1], R4 ;  /* 0x0000000401007387 */ /* 0x0003e20000100800 */
[----:B0-----:R-:W-:-:S02]  /*3170*/  IMAD R80, R3, 0xa4, RZ ;  /* 0x000000a403507824 */ /* 0x001fc400078e02ff */
[----:B-1----:R-:W-:-:S05]  /*3180*/  IMAD R4, R3, 0x9c, RZ ;  /* 0x0000009c03047824 */ /* 0x002fca00078e02ff */
[-C--:B------:R-:W-:Y:S02]  /*3190*/  IADD3 R110, P2, PT, R4, R2.reuse, RZ ;  /* 0x00000002046e7210 */ /* 0x080fe40007f5e0ff */
[----:B------:R-:W-:Y:S02]  /*31a0*/  IADD3 R108, P1, PT, R80, R2, RZ ;  /* 0x00000002506c7210 */ /* 0x000fe40007f3e0ff */
[----:B------:R-:W-:Y:S01]  /*31b0*/  LEA.HI.X.SX32 R111, R4, R0, 0x1, P2 ;  /* 0x00000000046f7211 */ /* 0x000fe200010f0eff */
[----:B------:R-:W-:Y:S01]  /*31c0*/  IMAD R4, R3, 0xb4, RZ ;  /* 0x000000b403047824 */ /* 0x000fe200078e02ff */
[----:B------:R-:W-:Y:S02]  /*31d0*/  IADD3 R106, P2, PT, R5, R2, RZ ;  /* 0x00000002056a7210 */ /* 0x000fe40007f5e0ff */
[-C--:B------:R-:W-:Y:S01]  /*31e0*/  LEA.HI.X.SX32 R109, R80, R0.reuse, 0x1, P1 ;  /* 0x00000000506d7211 */ /* 0x080fe200008f0eff */
[----:B------:R-:W-:Y:S01]  /*31f0*/  IMAD R80, R3, 0xbc, RZ ;  /* 0x000000bc03507824 */ /* 0x000fe200078e02ff */
[----:B------:R-:W-:Y:S01]  /*3200*/  LEA.HI.X.SX32 R107, R5, R0, 0x1, P2 ;  /* 0x00000000056b7211 */ /* 0x000fe200010f0eff */
[----:B------:R-:W-:Y:S01]  /*3210*/  IMAD R5, R3, 0xc4, RZ ;  /* 0x000000c403057824 */ /* 0x000fe200078e02ff */
[-C--:B------:R-:W-:Y:S01]  /*3220*/  IADD3 R104, P1, PT, R4, R2.reuse, RZ ;  /* 0x0000000204687210 */ /* 0x080fe20007f3e0ff */
[----:B------:R-:W2:Y:S01]  /*3230*/  LDG.E.U8 R110, desc[UR20][R110.64] ;  /* 0x000000146e6e7981 */ /* 0x000ea2000c1e1100 */
        /* <DEDUP_REMOVED lines=14> */
[C---:B------:R-:W-:Y:S01]  /*3320*/  IADD3 R94, P2, PT, R5.reuse, R2, RZ ;  /* 0x00000002055e7210 */ /* 0x040fe20007f5e0ff */
[----:B------:R-:W2:Y:S01]  /*3330*/  LDG.E.U8 R100, desc[UR20][R100.64] ;  /* 0x0000001464647981 */ /* 0x000ea2000c1e1100 */
[-C--:B------:R-:W-:Y:S02]  /*3340*/  LEA.HI.X.SX32 R97, R80, R0.reuse, 0x1, P1 ;  /* 0x0000000050617211 */ /* 0x080fe400008f0eff */
[----:B------:R-:W-:Y:S01]  /*3350*/  LEA.HI.X.SX32 R95, R5, R0, 0x1, P2 ;  /* 0x00000000055f7211 */ /* 0x000fe200010f0eff */
[C---:B------:R-:W-:Y:S01]  /*3360*/  IMAD R5, R3.reuse, 0xf4, RZ ;  /* 0x000000f403057824 */ /* 0x040fe200078e02ff */
[CC--:B------:R-:W-:Y:S01]  /*3370*/  IADD3 R92, P1, PT, R4.reuse, R2.reuse, RZ ;  /* 0x00000002045c7210 */ /* 0x0c0fe20007f3e0ff */
[----:B------:R-:W-:Y:S01]  /*3380*/  IMAD R80, R3, 0xfc, RZ ;  /* 0x000000fc03507824 */ /* 0x000fe200078e02ff */
[----:B------:R-:W-:Y:S01]  /*3390*/  IADD3 R90, P2, PT, R81, R2, RZ ;  /* 0x00000002515a7210 */ /* 0x000fe20007f5e0ff */
[----:B------:R-:W2:Y:S01]  /*33a0*/  LDG.E.U8 R98, desc[UR20][R98.64] ;  /* 0x0000001462627981 */ /* 0x000ea2000c1e1100 */
[----:B------:R-:W-:-:S02]  /*33b0*/  LEA.HI.X.SX32 R93, R4, R0, 0x1, P1 ;  /* 0x00000000045d7211 */ /* 0x000fc400008f0eff */
[----:B------:R-:W-:Y:S01]  /*33c0*/  IADD3 R4, P1, PT, R5, R2, RZ ;  /* 0x0000000205047210 */ /* 0x000fe20007f3e0ff */
[----:B------:R-:W2:Y:S01]  /*33d0*/  LDG.E.U8 R94, desc[UR20][R94.64] ;  /* 0x000000145e5e7981 */ /* 0x000ea2000c1e1100 */
[----:B------:R-:W-:Y:S01]  /*33e0*/  LEA.HI.X.SX32 R91, R81, R0, 0x1, P2 ;  /* 0x00000000515b7211 */ /* 0x000fe200010f0eff */
[----:B------:R-:W-:Y:S01]  /*33f0*/  IMAD R81, R3, 0xd, RZ ;  /* 0x0000000d03517824 */ /* 0x000fe200078e02ff */
[C---:B------:R-:W-:Y:S01]  /*3400*/  IADD3 R82, P2, PT, R80.reuse, R2, RZ ;  /* 0x0000000250527210 */ /* 0x040fe20007f5e0ff */
[----:B------:R0:W2:Y:S01]  /*3410*/  LDG.E.U8 R92, desc[UR20][R92.64] ;  /* 0x000000145c5c7981 */ /* 0x0000a2000c1e1100 */
[-C--:B------:R-:W-:Y:S02]  /*3420*/  LEA.HI.X.SX32 R5, R5, R0.reuse, 0x1, P1 ;  /* 0x0000000005057211 */ /* 0x080fe400008f0eff */
[----:B------:R-:W-:Y:S01]  /*3430*/  LEA.HI.X.SX32 R83, R80, R0, 0x1, P2 ;  /* 0x0000000050537211 */ /* 0x000fe200010f0eff */
[----:B------:R-:W2:Y:S01]  /*3440*/  LDG.E.U8 R90, desc[UR20][R90.64] ;  /* 0x000000145a5a7981 */ /* 0x000ea2000c1e1100 */
[----:B------:R-:W-:-:S02]  /*3450*/  IADD3 R84, P1, PT, R85, R2, RZ ;  /* 0x0000000255547210 */ /* 0x000fc40007f3e0ff */
[----:B------:R-:W-:Y:S01]  /*3460*/  IADD3 R80, P2, PT, R81, R2, RZ ;  /* 0x0000000251507210 */ /* 0x000fe20007f5e0ff */
[----:B------:R-:W2:Y:S01]  /*3470*/  LDG.E.U8 R4, desc[UR20][R4.64] ;  /* 0x0000001404047981 */ /* 0x000ea2000c1e1100 */
[----:B0-----:R-:W-:Y:S01]  /*3480*/  IMAD R93, R3, 0x15, RZ ;  /* 0x00000015035d7824 */ /* 0x001fe200078e02ff */
[-C--:B------:R-:W-:Y:S02]  /*3490*/  LEA.HI.X.SX32 R85, R85, R0.reuse, 0x1, P1 ;  /* 0x0000000055557211 */ /* 0x080fe400008f0eff */
[----:B------:R-:W2:Y:S01]  /*34a0*/  LDG.E.U8 R96, desc[UR20][R96.64] ;  /* 0x0000001460607981 */ /* 0x000ea2000c1e1100 */
[----:B------:R-:W-:Y:S01]  /*34b0*/  LEA.HI.X.SX32 R81, R81, R0, 0x1, P2 ;  /* 0x0000000051517211 */ /* 0x000fe200010f0eff */
[C---:B------:R-:W-:Y:S02]  /*34c0*/  IMAD R99, R3.reuse, 0x2d, RZ ;  /* 0x0000002d03637824 */ /* 0x040fe400078e02ff */
[----:B------:R-:W2:Y:S04]  /*34d0*/  LDG.E.U8 R91, desc[UR20][R84.64] ;  /* 0x00000014545b7981 */ /* 0x000ea8000c1e1100 */
[----:B------:R0:W2:Y:S01]  /*34e0*/  LDG.E.U8 R5, desc[UR20][R82.64] ;  /* 0x0000001452057981 */ /* 0x0000a2000c1e1100 */
[----:B------:R-:W-:-:S03]  /*34f0*/  IMAD R111, R3, 0x5d, RZ ;  /* 0x0000005d036f7824 */ /* 0x000fc600078e02ff */
[----:B------:R-:W2:Y:S04]  /*3500*/  LDG.E.U8 R102, desc[UR20][R102.64] ;  /* 0x0000001466667981 */ /* 0x000ea8000c1e1100 */
[----:B------:R-:W2:Y:S01]  /*3510*/  LDG.E.U8 R108, desc[UR20][R108.64] ;  /* 0x000000146c6c7981 */ /* 0x000ea2000c1e1100 */
[-C--:B0-----:R-:W-:Y:S02]  /*3520*/  IADD3 R82, P1, PT, R93, R2.reuse, RZ ;  /* 0x000000025d527210 */ /* 0x081fe40007f3e0ff */
[----:B------:R-:W-:Y:S02]  /*3530*/  IADD3 R84, P2, PT, R87, R2, RZ ;  /* 0x0000000257547210 */ /* 0x000fe40007f5e0ff */
[-C--:B------:R-:W-:Y:S02]  /*3540*/  LEA.HI.X.SX32 R83, R93, R0.reuse, 0x1, P1 ;  /* 0x000000005d537211 */ /* 0x080fe400008f0eff */
[----:B------:R0:W2:Y:S01]  /*3550*/  LDG.E.U8 R93, desc[UR20][R80.64] ;  /* 0x00000014505d7981 */ /* 0x0000a2000c1e1100 */
[----:B------:R-:W-:Y:S01]  /*3560*/  LEA.HI.X.SX32 R85, R87, R0, 0x1, P2 ;  /* 0x0000000057557211 */ /* 0x000fe200010f0eff */
[----:B------:R-:W-:-:S02]  /*3570*/  IMAD R87, R3, 0x35, RZ ;  /* 0x0000003503577824 */ /* 0x000fc400078e02ff */
[----:B------:R1:W2:Y:S01]  /*3580*/  LDG.E.U8 R95, desc[UR20][R82.64] ;  /* 0x00000014525f7981 */ /* 0x0002a2000c1e1100 */
[----:B------:R-:W-:-:S03]  /*3590*/  IMAD R105, R3, 0x45, RZ ;  /* 0x0000004503697824 */ /* 0x000fc600078e02ff */
[----:B------:R3:W2:Y:S01]  /*35a0*/  LDG.E.U8 R97, desc[UR20][R84.64] ;  /* 0x0000001454617981 */ /* 0x0006a2000c1e1100 */
[CC--:B0-----:R-:W-:Y:S02]  /*35b0*/  IADD3 R80, P1, PT, R86.reuse, R2.reuse, RZ ;  /* 0x0000000256507210 */ /* 0x0c1fe40007f3e0ff */
[----:B-1----:R-:W-:Y:S02]  /*35c0*/  IADD3 R82, P2, PT, R99, R2, RZ ;  /* 0x0000000263527210 */ /* 0x002fe40007f5e0ff */
[-C--:B------:R-:W-:Y:S01]  /*35d0*/  LEA.HI.X.SX32 R81, R86, R0.reuse, 0x1, P1 ;  /* 0x0000000056517211 */ /* 0x080fe200008f0eff */
[----:B------:R-:W-:Y:S01]  /*35e0*/  IMAD R86, R3, 0x3d, RZ ;  /* 0x0000003d03567824 */ /* 0x000fe200078e02ff */
[----:B------:R-:W-:Y:S02]  /*35f0*/  LEA.HI.X.SX32 R83, R99, R0, 0x1, P2 ;  /* 0x0000000063537211 */ /* 0x000fe400010f0eff */
[C---:B---3--:R-:W-:Y:S01]  /*3600*/  IADD3 R84, P1, PT, R87.reuse, R2, RZ ;  /* 0x0000000257547210 */ /* 0x048fe20007f3e0ff */
[----:B------:R0:W3:Y:S03]  /*3610*/  LDG.E.U8 R99, desc[UR20][R80.64] ;  /* 0x0000001450637981 */ /* 0x0000e6000c1e1100 */
[----:B------:R-:W-:Y:S01]  /*3620*/  LEA.HI.X.SX32 R85, R87, R0, 0x1, P1 ;  /* 0x0000000057557211 */ /* 0x000fe200008f0eff */
        /* <DEDUP_REMOVED lines=8> */
[C---:B----4-:R-:W-:Y:S01]  /*36b0*/  IADD3 R84, P2, PT, R87.reuse, R2, RZ ;  /* 0x0000000257547210 */ /* 0x050fe20007f5e0ff */
[----:B------:R0:W4:Y:S03]  /*36c0*/  LDG.E.U8 R105, desc[UR20][R80.64] ;  /* 0x0000001450697981 */ /* 0x000126000c1e1100 */
        /* <DEDUP_REMOVED lines=9> */
[C---:B-----5:R-:W-:Y:S01]  /*3760*/  IADD3 R84, P1, PT, R87.reuse, R2, RZ ;  /* 0x0000000257547210 */ /* 0x060fe20007f3e0ff */
[----:B------:R0:W5:Y:S03]  /*3770*/  LDG.E.U8 R111, desc[UR20][R80.64] ;  /* 0x00000014506f7981 */ /* 0x000166000c1e1100 */
        /* <DEDUP_REMOVED lines=9> */
[C---:B------:R-:W-:Y:S01]  /*3810*/  IADD3 R84, P2, PT, R87.reuse, R2, RZ ;  /* 0x0000000257547210 */ /* 0x040fe20007f5e0ff */
[----:B------:R0:W2:Y:S03]  /*3820*/  LDG.E.U8 R117, desc[UR20][R80.64] ;  /* 0x0000001450757981 */ /* 0x0000a6000c1e1100 */
        /* <DEDUP_REMOVED lines=57> */
[----:B0-----:R-:W-:Y:S01]  /*3bc0*/  IADD3 R80, P2, PT, R86, R2, RZ ;  /* 0x0000000256507210 */ /* 0x001fe20007f5e0ff */
[----:B------:R-:W-:-:S02]  /*3bd0*/  IMAD R87, R3, 0xe, RZ ;  /* 0x0000000e03577824 */ /* 0x000fc400078e02ff */
[----:B------:R-:W2:Y:S01]  /*3be0*/  LDG.E.U8 R151, desc[UR20][R84.64] ;  /* 0x0000001454977981 */ /* 0x000ea2000c1e1100 */
[----:B-1----:R-:W-:Y:S02]  /*3bf0*/  IADD3 R82, P1, PT, R153, R2, RZ ;  /* 0x0000000299527210 */ /* 0x002fe40007f3e0ff */
[-C--:B------:R-:W-:Y:S01]  /*3c00*/  LEA.HI.X.SX32 R81, R86, R0.reuse, 0x1, P2 ;  /* 0x0000000056517211 */ /* 0x080fe200010f0eff */
[----:B------:R-:W-:Y:S01]  /*3c10*/  IMAD R86, R3, 0x16, RZ ;  /* 0x0000001603567824 */ /* 0x000fe200078e02ff */
[----:B------:R-:W-:-:S03]  /*3c20*/  LEA.HI.X.SX32 R83, R153, R0, 0x1, P1 ;  /* 0x0000000099537211 */ /* 0x000fc600008f0eff */
[----:B------:R0:W2:Y:S01]  /*3c30*/  LDG.E.U8 R153, desc[UR20][R80.64] ;  /* 0x0000001450997981 */ /* 0x0000a2000c1e1100 */
[C---:B------:R-:W-:Y:S02]  /*3c40*/  IMAD R163, R3.reuse, 0x36, RZ ;  /* 0x0000003603a37824 */ /* 0x040fe400078e02ff */
[----:B------:R-:W-:Y:S01]  /*3c50*/  IMAD R165, R3, 0x3e, RZ ;  /* 0x0000003e03a57824 */ /* 0x000fe200078e02ff */
[----:B------:R1:W2:Y:S01]  /*3c60*/  LDG.E.U8 R155, desc[UR20][R82.64] ;  /* 0x00000014529b7981 */ /* 0x0002a2000c1e1100 */
[----:B0-----:R-:W-:-:S04]  /*3c70*/  IADD3 R80, P1, PT, R86, R2, RZ ;  /* 0x0000000256507210 */ /* 0x001fc80007f3e0ff */
[----:B------:R-:W-:Y:S01]  /*3c80*/  LEA.HI.X.SX32 R81, R86, R0, 0x1, P1 ;  /* 0x0000000056517211 */ /* 0x000fe200008f0eff */
[C---:B-1----:R-:W-:Y:S02]  /*3c90*/  IMAD R82, R3.reuse, 0x1e, RZ ;  /* 0x0000001e03527824 */ /* 0x042fe400078e02ff */
[C---:B------:R-:W-:Y:S02]  /*3ca0*/  IMAD R83, R3.reuse, 0x26, RZ ;  /* 0x0000002603537824 */ /* 0x040fe400078e02ff */
[----:B------:R0:W2:Y:S02]  /*3cb0*/  LDG.E.U8 R159, desc[UR20][R80.64] ;  /* 0x00000014509f7981 */ /* 0x0000a4000c1e1100 */
[----:B0-----:R-:W-:Y:S02]  /*3cc0*/  IMAD R81, R3, 0x2e, RZ ;  /* 0x0000002e03517824 */ /* 0x001fe400078e02ff */
[----:B------:R-:W0:Y:S02]  /*3cd0*/  S2R R3, SR_TID.X ;  /* 0x0000000000037919 */ /* 0x000e240000002100 */
[----:B0-----:R-:W-:-:S05]  /*3ce0*/  LOP3.LUT R3, R3, 0x7f, RZ, 0xc0, !PT ;  /* 0x0000007f03037812 */ /* 0x001fca00078ec0ff */
[----:B------:R0:W-:Y:S02]  /*3cf0*/  STS.U8 [R3+UR7], R54 ;  /* 0x0000003603007988 */ /* 0x0001e40008000007 */
[----:B0-----:R-:W0:Y:S01]  /*3d00*/  S2R R54, SR_TID.X ;  /* 0x0000000000367919 */ /* 0x001e220000002100 */
[CC--:B------:R-:W-:Y:S01]  /*3d10*/  IADD3 R84, P2, PT, R87.reuse, R2.reuse, RZ ;  /* 0x0000000257547210 */ /* 0x0c0fe20007f5e0ff */
[----:B------:R-:W1:Y:S01]  /*3d20*/  LDC R3, c[0x0][0x3b8] ;  /* 0x0000ee00ff037b82 */ /* 0x000e620000000800 */
[C---:B------:R-:W-:Y:S02]  /*3d30*/  IADD3 R86, P1, PT, R82.reuse, R2, RZ ;  /* 0x0000000252567210 */ /* 0x040fe40007f3e0ff */
[-C--:B------:R-:W-:Y:S02]  /*3d40*/  LEA.HI.X.SX32 R85, R87, R0.reuse, 0x1, P2 ;  /* 0x0000000057557211 */ /* 0x080fe400010f0eff */
[----:B------:R-:W-:-:S03]  /*3d50*/  LEA.HI.X.SX32 R87, R82, R0, 0x1, P1 ;  /* 0x0000000052577211 */ /* 0x000fc600008f0eff */
[----:B------:R0:W2:Y:S01]  /*3d60*/  LDG.E.U8 R157, desc[UR20][R84.64] ;  /* 0x00000014549d7981 */ /* 0x0000a2000c1e1100 */
[----:B------:R-:W-:-:S03]  /*3d70*/  IADD3 R82, P1, PT, R81, R2, RZ ;  /* 0x0000000251527210 */ /* 0x000fc60007f3e0ff */
[----:B------:R0:W2:Y:S02]  /*3d80*/  LDG.E.U8 R161, desc[UR20][R86.64] ;  /* 0x0000001456a17981 */ /* 0x0000a4000c1e1100 */
[----:B0-----:R-:W-:Y:S02]  /*3d90*/  IADD3 R84, P2, PT, R83, R2, RZ ;  /* 0x0000000253547210 */ /* 0x001fe40007f5e0ff */
[----:B------:R-:W-:-:S05]  /*3da0*/  LOP3.LUT R54, R54, 0x7f, RZ, 0xc0, !PT ;  /* 0x0000007f36367812 */ /* 0x000fca00078ec0ff */
[----:B------:R0:W-:Y:S04]  /*3db0*/  STS.U8 [R54+UR7+0x400], R56 ;  /* 0x0004003836007988 */ /* 0x0001e80008000007 */
[----:B------:R0:W-:Y:S01]  /*3dc0*/  STS.U8 [R54+UR7+0x800], R55 ;  /* 0x0008003736007988 */ /* 0x0001e20008000007 */
[----:B------:R-:W-:-:S03]  /*3dd0*/  LEA.HI.X.SX32 R85, R83, R0, 0x1, P2 ;  /* 0x0000000053557211 */ /* 0x000fc600010f0eff */
[----:B------:R-:W-:Y:S01]  /*3de0*/  STS.U8 [R54+UR7+0xc00], R58 ;  /* 0x000c003a36007988 */ /* 0x000fe20008000007 */
[----:B------:R-:W-:-:S03]  /*3df0*/  LEA.HI.X.SX32 R83, R81, R0, 0x1, P1 ;  /* 0x0000000051537211 */ /* 0x000fc600008f0eff */
[----:B------:R0:W-:Y:S04]  /*3e00*/  STS.U8 [R54+UR7+0x1000], R59 ;  /* 0x0010003b36007988 */ /* 0x0001e80008000007 */
[----:B------:R-:W-:Y:S04]  /*3e10*/  STS.U8 [R54+UR7+0x1400], R60 ;  /* 0x0014003c36007988 */ /* 0x000fe80008000007 */
[----:B------:R0:W-:Y:S04]  /*3e20*/  STS.U8 [R54+UR7+0x1800], R61 ;  /* 0x0018003d36007988 */ /* 0x0001e80008000007 */
[----:B------:R-:W-:Y:S04]  /*3e30*/  STS.U8 [R54+UR7+0x1c00], R62 ;  /* 0x001c003e36007988 */ /* 0x000fe80008000007 */
[----:B------:R0:W-:Y:S04]  /*3e40*/  STS.U8 [R54+UR7+0x2000], R57 ;  /* 0x0020003936007988 */ /* 0x0001e80008000007 */
[----:B------:R0:W-:Y:S04]  /*3e50*/  STS.U8 [R54+UR7+0x2400], R63 ;  /* 0x0024003f36007988 */ /* 0x0001e80008000007 */
[----:B------:R-:W-:Y:S04]  /*3e60*/  STS.U8 [R54+UR7+0x2800], R64 ;  /* 0x0028004036007988 */ /* 0x000fe80008000007 */
[----:B------:R-:W-:Y:S04]  /*3e70*/  STL [R1+0x1308], R85 ;  /* 0x0013085501007387 */ /* 0x000fe80000100800 */
[----:B------:R0:W-:Y:S04]  /*3e80*/  STS.U8 [R54+UR7+0x2c00], R65 ;  /* 0x002c004136007988 */ /* 0x0001e80008000007 */
[----:B------:R-:W-:Y:S04]  /*3e90*/  STL [R1+0x1318], R83 ;  /* 0x0013185301007387 */ /* 0x000fe80000100800 */
[----:B------:R-:W-:Y:S04]  /*3ea0*/  STS.U8 [R54+UR7+0x3000], R66 ;  /* 0x0030004236007988 */ /* 0x000fe80008000007 */
[----:B------:R-:W-:Y:S04]  /*3eb0*/  STL [R1+0x1350], R165 ;  /* 0x001350a501007387 */ /* 0x000fe80000100800 */
[----:B------:R1:W-:Y:S04]  /*3ec0*/  STS.U8 [R54+UR7+0x3400], R67 ;  /* 0x0034004336007988 */ /* 0x0003e80008000007 */
[----:B0-----:R-:W2:Y:S04]  /*3ed0*/  LDL.LU R56, [R1+0x70] ;  /* 0x0000700001387983 */ /* 0x001ea80000300800 */
[----:B------:R-:W-:Y:S04]  /*3ee0*/  STS.U8 [R54+UR7+0x3800], R68 ;  /* 0x0038004436007988 */ /* 0x000fe80008000007 */
[----:B------:R-:W2:Y:S04]  /*3ef0*/  LDL.LU R55, [R1+0x74] ;  /* 0x0000740001377983 */ /* 0x000ea80000300800 */
[----:B------:R0:W-:Y:S04]  /*3f00*/  STS.U8 [R54+UR7+0x3c00], R69 ;  /* 0x003c004536007988 */ /* 0x0001e80008000007 */
[----:B------:R-:W2:Y:S04]  /*3f10*/  LDL.LU R59, [R1+0x78] ;  /* 0x00007800013b7983 */ /* 0x000ea80000300800 */
        /* <DEDUP_REMOVED lines=9> */
[----:B-1----:R-:W2:Y:S04]  /*3fb0*/  LDL.LU R67, [R1+0x8c] ;  /* 0x00008c0001437983 */ /* 0x002ea80000300800 */
[----:B------:R1:W-:Y:S04]  /*3fc0*/  STS.U8 [R54+UR7+0x5400], R75 ;  /* 0x0054004b36007988 */ /* 0x0003e80008000007 */
[----:B0-----:R-:W2:Y:S04]  /*3fd0*/  LDL.LU R69, [R1+0x90] ;  /* 0x0000900001457983 */ /* 0x001ea80000300800 */
        /* <DEDUP_REMOVED lines=9> */
[----:B-1----:R-:W2:Y:S04]  /*4070*/  LDL.LU R79, [R1+0xa4] ;  /* 0x0000a400014f7983 */ /* 0x002ea80000300800 */
[----:B------:R-:W-:Y:S04]  /*4080*/  STS.U8 [R54+UR7+0x6c00], R89 ;  /* 0x006c005936007988 */ /* 0x000fe80008000007 */
[----:B------:R-:W-:Y:S04]  /*4090*/  STL.64 [R1+0x12d0], R88 ;  /* 0x0012d05801007387 */ /* 0x000fe80000100a00 */
[----:B------:R0:W-:Y:S04]  /*40a0*/  STS.U8 [R54+UR7+0x7000], R22 ;  /* 0x0070001636007988 */ /* 0x0001e80008000007 */
[----:B------:R1:W-:Y:S01]  /*40b0*/  STS.U8 [R54+UR7+0x7400], R23 ;  /* 0x0074001736007988 */ /* 0x0003e20008000007 */
[----:B------:R-:W-:-:S02]  /*40c0*/  IADD3 R86, P1, PT, R165, R2, RZ ;  /* 0x00000002a5567210 */ /* 0x000fc40007f3e0ff */
[----:B------:R-:W-:Y:S01]  /*40d0*/  IADD3 R80, P3, PT, R163, R2, RZ ;  /* 0x00000002a3507210 */ /* 0x000fe20007f7e0ff */
[----:B------:R-:W2:Y:S04]  /*40e0*/  LDG.E.U8 R84, desc[UR20][R84.64] ;  /* 0x0000001454547981 */ /* 0x000ea8000c1e1100 */
[----:B0-----:R-:W2:Y:S04]  /*40f0*/  LDL.LU R22, [R1+0xa8] ;  /* 0x0000a80001167983 */ /* 0x001ea80000300800 */
[----:B-1----:R-:W2:Y:S04]  /*4100*/  LDL.LU R23, [R1+0xac] ;  /* 0x0000ac0001177983 */ /* 0x002ea80000300800 */
[----:B------:R0:W-:Y:S04]  /*4110*/  STS.U8 [R54+UR7+0x7800], R24 ;  /* 0x0078001836007988 */ /* 0x0001e80008000007 */
[----:B------:R-:W-:Y:S04]  /*4120*/  STS.U8 [R54+UR7+0x7c00], R25 ;  /* 0x007c001936007988 */ /* 0x000fe80008000007 */
[----:B------:R-:W3:Y:S01]  /*4130*/  LDG.E.U8 R82, desc[UR20][R82.64] ;  /* 0x0000001452527981 */ /* 0x000ee2000c1e1100 */
[----:B0-----:R-:W-:-:S05]  /*4140*/  LOP3.LUT R24, R54, 0x10, RZ, 0x3c, !PT ;  /* 0x0000001036187812 */ /* 0x001fca00078e3cff */
[----:B------:R-:W-:Y:S04]  /*4150*/  STS.U8 [R24+UR7+0x80], R26 ;  /* 0x0000801a18007988 */ /* 0x000fe80008000007 */
        /* <DEDUP_REMOVED lines=9> */
[----:B------:R0:W-:Y:S04]  /*41f0*/  STS.U8 [R24+UR7+0x2880], R52 ;  /* 0x0028803418007988 */ /* 0x0001e80008000007 */
        /* <DEDUP_REMOVED lines=11> */
[----:B0-----:R-:W3:Y:S04]  /*42b0*/  LDL.LU R52, [R1+0x6c] ;  /* 0x00006c0001347983 */ /* 0x001ee80000300800 */
[----:B------:R-:W-:Y:S04]  /*42c0*/  STS.U8 [R24+UR7+0x5880], R40 ;  /* 0x0058802818007988 */ /* 0x000fe80008000007 */
[----:B------:R-:W3:Y:S04]  /*42d0*/  LDL.LU R53, [R1+0x68] ;  /* 0x0000680001357983 */ /* 0x000ee80000300800 */
[----:B------:R-:W-:Y:S04]  /*42e0*/  STS.U8 [R24+UR7+0x5c80], R39 ;  /* 0x005c802718007988 */ /* 0x000fe80008000007 */
[----:B------:R-:W3:Y:S01]  /*42f0*/  LDL.LU R34, [R1+0x64] ;  /* 0x0000640001227983 */ /* 0x000ee20000300800 */
[----:B------:R-:W-:-:S03]  /*4300*/  LOP3.LUT R33, R54, 0x20, RZ, 0x3c, !PT ;  /* 0x0000002036217812 */ /* 0x000fc600078e3cff */
[----:B------:R-:W-:Y:S04]  /*4310*/  STS.U8 [R24+UR7+0x6080], R38 ;  /* 0x0060802618007988 */ /* 0x000fe80008000007 */
[----:B------:R-:W3:Y:S04]  /*4320*/  LDL.LU R32, [R1+0x60] ;  /* 0x0000600001207983 */ /* 0x000ee80000300800 */
        /* <DEDUP_REMOVED lines=11> */
[----:B------:R-:W4:Y:S04]  /*43e0*/  LDL.LU R26, [R1+0x48] ;  /* 0x00004800011a7983 */ /* 0x000f280000300800 */
[----:B------:R0:W-:Y:S04]  /*43f0*/  STS.U8 [R24+UR7+0x7c80], R9 ;  /* 0x007c800918007988 */ /* 0x0001e80008000007 */
[----:B------:R-:W4:Y:S04]  /*4400*/  LDL.LU R25, [R1+0x44] ;  /* 0x0000440001197983 */ /* 0x000f280000300800 */
[----:B0-----:R-:W4:Y:S04]  /*4410*/  LDL.LU R24, [R1+0x40] ;  /* 0x0000400001187983 */ /* 0x001f280000300800 */
[----:B--2---:R0:W-:Y:S04]  /*4420*/  STS.U8 [R33+UR7+0x100], R23 ;  /* 0x0001001721007988 */ /* 0x0041e80008000007 */
[----:B------:R1:W-:Y:S04]  /*4430*/  STS.U8 [R33+UR7+0x500], R22 ;  /* 0x0005001621007988 */ /* 0x0003e80008000007 */
[----:B------:R2:W-:Y:S04]  /*4440*/  STS.U8 [R33+UR7+0x900], R79 ;  /* 0x0009004f21007988 */ /* 0x0005e80008000007 */
[----:B0-----:R-:W5:Y:S04]  /*4450*/  LDL.LU R23, [R1+0x3c] ;  /* 0x00003c0001177983 */ /* 0x001f680000300800 */
[----:B-1----:R-:W5:Y:S04]  /*4460*/  LDL.LU R22, [R1+0x38] ;  /* 0x0000380001167983 */ /* 0x002f680000300800 */
[----:B------:R0:W-:Y:S04]  /*4470*/  STS.U8 [R33+UR7+0xd00], R77 ;  /* 0x000d004d21007988 */ /* 0x0001e80008000007 */
[----:B--2---:R-:W2:Y:S04]  /*4480*/  LDL.LU R79, [R1+0x34] ;  /* 0x00003400014f7983 */ /* 0x004ea80000300800 */
[----:B------:R1:W-:Y:S04]  /*4490*/  STS.U8 [R33+UR7+0x1100], R75 ;  /* 0x0011004b21007988 */ /* 0x0003e80008000007 */
[----:B0-----:R-:W2:Y:S04]  /*44a0*/  LDL.LU R77, [R1+0x30] ;  /* 0x00003000014d7983 */ /* 0x001ea80000300800 */
[----:B------:R0:W-:Y:S04]  /*44b0*/  STS.U8 [R33+UR7+0x1500], R73 ;  /* 0x0015004921007988 */ /* 0x0001e80008000007 */
[----:B-1----:R-:W2:Y:S04]  /*44c0*/  LDL.LU R75, [R1+0x2c] ;  /* 0x00002c00014b7983 */ /* 0x002ea80000300800 */
        /* <DEDUP_REMOVED lines=20> */
[----:B0-----:R-:W2:Y:S04]  /*4610*/  LDL.LU R56, [R1] ;  /* 0x0000000001387983 */ /* 0x001ea80000300800 */
[----:B------:R-:W-:Y:S04]  /*4620*/  STS.U8 [R33+UR7+0x4100], R10 ;  /* 0x0041000a21007988 */ /* 0x000fe80008000007 */
[----:B------:R-:W-:Y:S04]  /*4630*/  STS.U8 [R33+UR7+0x4500], R11 ;  /* 0x0045000b21007988 */ /* 0x000fe80008000007 */
[----:B------:R-:W-:Y:S04]  /*4640*/  STS.U8 [R33+UR7+0x4900], R12 ;  /* 0x0049000c21007988 */ /* 0x000fe80008000007 */
[----:B------:R0:W-:Y:S04]  /*4650*/  STS.U8 [R33+UR7+0x4d00], R13 ;  /* 0x004d000d21007988 */ /* 0x0001e80008000007 */
[----:B------:R-:W-:Y:S04]  /*4660*/  STS.U8 [R33+UR7+0x5100], R14 ;  /* 0x0051000e21007988 */ /* 0x000fe80008000007 */
[----:B------:R1:W-:Y:S04]  /*4670*/  STS.U8 [R33+UR7+0x5500], R15 ;  /* 0x0055000f21007988 */ /* 0x0003e80008000007 */
[----:B------:R-:W-:Y:S04]  /*4680*/  STS.U8 [R33+UR7+0x5900], R16 ;  /* 0x0059001021007988 */ /* 0x000fe80008000007 */
[----:B------:R0:W-:Y:S01]  /*4690*/  STS.U8 [R33+UR7+0x5d00], R17 ;  /* 0x005d001121007988 */ /* 0x0001e20008000007 */
[----:B------:R-:W-:-:S03]  /*46a0*/  LOP3.LUT R6, R54, 0x30, RZ, 0x3c, !PT ;  /* 0x0000003036067812 */ /* 0x000fc600078e3cff */
[----:B------:R-:W-:Y:S04]  /*46b0*/  STS.U8 [R33+UR7+0x6100], R18 ;  /* 0x0061001221007988 */ /* 0x000fe80008000007 */
[----:B------:R0:W-:Y:S04]  /*46c0*/  STS.U8 [R33+UR7+0x6500], R19 ;  /* 0x0065001321007988 */ /* 0x0001e80008000007 */
[----:B------:R-:W-:Y:S04]  /*46d0*/  STS.U8 [R33+UR7+0x6900], R20 ;  /* 0x0069001421007988 */ /* 0x000fe80008000007 */
[----:B------:R0:W-:Y:S04]  /*46e0*/  STS.U8 [R33+UR7+0x6d00], R21 ;  /* 0x006d001521007988 */ /* 0x0001e80008000007 */
[----:B---3--:R-:W-:Y:S04]  /*46f0*/  STS.U8 [R33+UR7+0x7100], R52 ;  /* 0x0071003421007988 */ /* 0x008fe80008000007 */
        /* <DEDUP_REMOVED lines=8> */
[----:B----4-:R-:W-:Y:S04]  /*4780*/  STS.U8 [R6+UR7+0x1580], R26 ;  /* 0x0015801a06007988 */ /* 0x010fe80008000007 */
[----:B------:R3:W-:Y:S04]  /*4790*/  STS.U8 [R6+UR7+0x1980], R25 ;  /* 0x0019801906007988 */ /* 0x0007e80008000007 */
[----:B------:R-:W-:Y:S01]  /*47a0*/  STS.U8 [R6+UR7+0x1d80], R24 ;  /* 0x001d801806007988 */ /* 0x000fe20008000007 */
[----:B------:R-:W-:Y:S01]  /*47b0*/  LOP3.LUT R7, R54, 0x40, RZ, 0x3c, !PT ;  /* 0x0000004036077812 */ /* 0x000fe200078e3cff */
[----:B0-----:R-:W-:Y:S01]  /*47c0*/  IMAD R13, R3, 0x17, RZ ;  /* 0x00000017030d7824 */ /* 0x001fe200078e02ff */
[----:B------:R-:W-:Y:S01]  /*47d0*/  LEA.HI.X.SX32 R87, R165, R0, 0x1, P1 ;  /* 0x00000000a5577211 */ /* 0x000fe200008f0eff */
[----:B-1----:R-:W-:-:S02]  /*47e0*/  IMAD R15, R3, 0x1f, RZ ;  /* 0x0000001f030f7824 */ /* 0x002fc400078e02ff */
[C---:B------:R-:W-:Y:S02]  /*47f0*/  IMAD R17, R3.reuse, 0x27, RZ ;  /* 0x0000002703117824 */ /* 0x040fe400078e02ff */
[----:B------:R-:W-:Y:S01]  /*4800*/  IMAD R19, R3, 0x2f, RZ ;  /* 0x0000002f03137824 */ /* 0x000fe200078e02ff */
[----:B------:R-:W-:Y:S01]  /*4810*/  LEA.HI.X.SX32 R81, R163, R0, 0x1, P3 ;  /* 0x00000000a3517211 */ /* 0x000fe200018f0eff */
[C---:B------:R-:W-:Y:S01]  /*4820*/  IMAD R21, R3.reuse, 0x37, RZ ;  /* 0x0000003703157824 */ /* 0x040fe200078e02ff */
[----:B------:R-:W4:Y:S01]  /*4830*/  LDG.E.U8 R86, desc[UR20][R86.64] ;  /* 0x0000001456567981 */ /* 0x000f22000c1e1100 */
[C---:B---3--:R-:W-:Y:S02]  /*4840*/  IMAD R25, R3.reuse, 0x46, RZ ;  /* 0x0000004603197824 */ /* 0x048fe400078e02ff */
[C---:B------:R-:W-:Y:S01]  /*4850*/  IMAD R33, R3.reuse, 0x57, RZ ;  /* 0x0000005703217824 */ /* 0x040fe200078e02ff */
[----:B------:R-:W3:Y:S01]  /*4860*/  LDG.E.U8 R80, desc[UR20][R80.64] ;  /* 0x0000001450507981 */ /* 0x000ee2000c1e1100 */
[----:B------:R-:W-:-:S03]  /*4870*/  IMAD R35, R3, 0x5e, RZ ;  /* 0x0000005e03237824 */ /* 0x000fc600078e02ff */
[----:B-----5:R-:W-:Y:S04]  /*4880*/  STS.U8 [R6+UR7+0x2180], R23 ;  /* 0x0021801706007988 */ /* 0x020fe80008000007 */
[----:B------:R-:W-:Y:S04]  /*4890*/  STS.U8 [R6+UR7+0x2580], R22 ;  /* 0x0025801606007988 */ /* 0x000fe80008000007 */
[----:B--2---:R-:W-:Y:S04]  /*48a0*/  STS.U8 [R6+UR7+0x2980], R79 ;  /* 0x0029804f06007988 */ /* 0x004fe80008000007 */
        /* <DEDUP_REMOVED lines=21> */
[----:B------:R0:W-:Y:S02]  /*4a00*/  STS.U8 [R7+UR7+0x2a00], R128 ;  /* 0x002a008007007988 */ /* 0x0001e40008000007 */
[----:B0-----:R-:W0:Y:S02]  /*4a10*/  S2R R128, SR_TID.X ;  /* 0x0000000000807919 */ /* 0x001e240000002100 */
[----:B------:R1:W-:Y:S04]  /*4a20*/  STS.U8 [R7+UR7+0x7e00], R5 ;  /* 0x007e000507007988 */ /* 0x0003e80008000007 */
[----:B------:R-:W-:Y:S01]  /*4a30*/  STS.U8 [R7+UR7+0x200], R148 ;  /* 0x0002009407007988 */ /* 0x000fe20008000007 */
[----:B-1----:R-:W-:-:S03]  /*4a40*/  IMAD R5, R3, 0x7, RZ ;  /* 0x0000000703057824 */ /* 0x002fc600078e02ff */
[----:B------:R0:W-:Y:S04]  /*4a50*/  STS.U8 [R7+UR7+0x600], R146 ;  /* 0x0006009207007988 */ /* 0x0001e80008000007 */
[----:B------:R-:W-:Y:S01]  /*4a60*/  STS.U8 [R7+UR7+0xa00], R144 ;  /* 0x000a009007007988 */ /* 0x000fe20008000007 */
[----:B------:R-:W-:-:S03]  /*4a70*/  IADD3 R8, P1, PT, R5, R2, RZ ;  /* 0x0000000205087210 */ /* 0x000fc60007f3e0ff */
        /* <DEDUP_REMOVED lines=26> */
[----:B------:R1:W-:Y:S01]  /*4c20*/  STS.U8 [R7+UR7+0x7a00], R4 ;  /* 0x007a000407007988 */ /* 0x0003e20008000007 */
[----:B------:R-:W-:-:S02]  /*4c30*/  LEA.HI.X.SX32 R9, R5, R0, 0x1, P1 ;  /* 0x0000000005097211 */ /* 0x000fc400008f0eff */
[----:B------:R-:W-:Y:S01]  /*4c40*/  IADD3 R12, P1, PT, R13, R2, RZ ;  /* 0x000000020d0c7210 */ /* 0x000fe20007f3e0ff */
[C---:B------:R-:W-:Y:S01]  /*4c50*/  IMAD R23, R3.reuse, 0x3f, RZ ;  /* 0x0000003f03177824 */ /* 0x040fe200078e02ff */
[----:B0-----:R-:W-:Y:S01]  /*4c60*/  LOP3.LUT R146, R128, 0x7f, RZ, 0xc0, !PT ;  /* 0x0000007f80927812 */ /* 0x001fe200078ec0ff */
[----:B------:R-:W2:Y:S01]  /*4c70*/  LDG.E.U8 R5, desc[UR20][R8.64] ;  /* 0x0000001408057981 */ /* 0x000ea2000c1e1100 */
[----:B-1----:R-:W-:-:S03]  /*4c80*/  IMAD R7, R3, 0xf, RZ ;  /* 0x0000000f03077824 */ /* 0x002fc600078e02ff */
[----:B------:R-:W5:Y:S02]  /*4c90*/  LDL.LU R144, [R1+0xb0] ;  /* 0x0000b00001907983 */ /* 0x000f640000300800 */
[----:B------:R-:W-:Y:S02]  /*4ca0*/  IADD3 R10, P2, PT, R7, R2, RZ ;  /* 0x00000002070a7210 */ /* 0x000fe40007f5e0ff */
[-C--:B------:R-:W-:Y:S02]  /*4cb0*/  LEA.HI.X.SX32 R13, R13, R0.reuse, 0x1, P1 ;  /* 0x000000000d0d7211 */ /* 0x080fe400008f0eff */
[----:B------:R-:W-:Y:S02]  /*4cc0*/  LEA.HI.X.SX32 R11, R7, R0, 0x1, P2 ;  /* 0x00000000070b7211 */ /* 0x000fe400010f0eff */
[-C--:B------:R-:W-:Y:S01]  /*4cd0*/  IADD3 R14, P2, PT, R15, R2.reuse, RZ ;  /* 0x000000020f0e7210 */ /* 0x080fe20007f5e0ff */
[----:B------:R0:W2:Y:S01]  /*4ce0*/  LDG.E.U8 R7, desc[UR20][R12.64] ;  /* 0x000000140c077981 */ /* 0x0000a2000c1e1100 */
[----:B------:R-:W-:-:S02]  /*4cf0*/  IADD3 R16, P1, PT, R17, R2, RZ ;  /* 0x0000000211107210 */ /* 0x000fc40007f3e0ff */
[----:B------:R-:W-:Y:S02]  /*4d00*/  LEA.HI.X.SX32 R15, R15, R0, 0x1, P2 ;  /* 0x000000000f0f7211 */ /* 0x000fe400010f0eff */
[----:B------:R-:W-:Y:S02]  /*4d10*/  IADD3 R18, P2, PT, R19, R2, RZ ;  /* 0x0000000213127210 */ /* 0x000fe40007f5e0ff */
[----:B------:R-:W-:Y:S01]  /*4d20*/  LEA.HI.X.SX32 R17, R17, R0, 0x1, P1 ;  /* 0x0000000011117211 */ /* 0x000fe200008f0eff */
[----:B------:R1:W2:Y:S01]  /*4d30*/  LDG.E.U8 R8, desc[UR20][R14.64] ;  /* 0x000000140e087981 */ /* 0x0002a2000c1e1100 */
[----:B------:R-:W-:Y:S02]  /*4d40*/  IADD3 R20, P1, PT, R21, R2, RZ ;  /* 0x0000000215147210 */ /* 0x000fe40007f3e0ff */
[----:B------:R-:W-:Y:S01]  /*4d50*/  LOP3.LUT R6, R146, 0x50, RZ, 0x3c, !PT ;  /* 0x0000005092067812 */ /* 0x000fe200078e3cff */
[----:B0-----:R-:W-:Y:S01]  /*4d60*/  IMAD R13, R3, 0x47, RZ ;  /* 0x00000047030d7824 */ /* 0x001fe200078e02ff */
[----:B------:R-:W-:Y:S01]  /*4d70*/  LEA.HI.X.SX32 R19, R19, R0, 0x1, P2 ;  /* 0x0000000013137211 */ /* 0x000fe200010f0eff */
[----:B------:R0:W2:Y:S01]  /*4d80*/  LDG.E.U8 R9, desc[UR20][R16.64] ;  /* 0x0000001410097981 */ /* 0x0000a2000c1e1100 */
[----:B------:R-:W-:-:S02]  /*4d90*/  IADD3 R22, P2, PT, R23, R2, RZ ;  /* 0x0000000217167210 */ /* 0x000fc40007f5e0ff */
[----:B------:R-:W-:Y:S01]  /*4da0*/  LEA.HI.X.SX32 R21, R21, R0, 0x1, P1 ;  /* 0x0000000015157211 */ /* 0x000fe200008f0eff */
[----:B-1----:R-:W-:Y:S01]  /*4db0*/  IMAD R15, R3, 0x4e, RZ ;  /* 0x0000004e030f7824 */ /* 0x002fe200078e02ff */
[----:B------:R-:W-:Y:S01]  /*4dc0*/  IADD3 R24, P1, PT, R25, R2, RZ ;  /* 0x0000000219187210 */ /* 0x000fe20007f3e0ff */
[----:B------:R-:W-:Y:S01]  /*4dd0*/  STS.U8 [R6+UR7+0x280], R91 ;  /* 0x0002805b06007988 */ /* 0x000fe20008000007 */
[----:B------:R-:W-:-:S03]  /*4de0*/  LEA.HI.X.SX32 R23, R23, R0, 0x1, P2 ;  /* 0x0000000017177211 */ /* 0x000fc600010f0eff */
[----:B------:R-:W-:Y:S01]  /*4df0*/  STS.U8 [R6+UR7+0x680], R93 ;  /* 0x0006805d06007988 */ /* 0x000fe20008000007 */
[----:B------:R-:W-:Y:S01]  /*4e00*/  IADD3 R26, P2, PT, R13, R2, RZ ;  /* 0x000000020d1a7210 */ /* 0x000fe20007f5e0ff */
[----:B0-----:R-:W-:Y:S02]  /*4e10*/  IMAD R17, R3, 0x4f, RZ ;  /* 0x0000004f03117824 */ /* 0x001fe400078e02ff */
[----:B------:R-:W-:Y:S01]  /*4e20*/  STS.U8 [R6+UR7+0xa80], R95 ;  /* 0x000a805f06007988 */ /* 0x000fe20008000007 */
[----:B------:R-:W-:-:S03]  /*4e30*/  LEA.HI.X.SX32 R25, R25, R0, 0x1, P1 ;  /* 0x0000000019197211 */ /* 0x000fc600008f0eff */
        /* <DEDUP_REMOVED lines=32> */
[----:B------:R1:W2:Y:S04]  /*5040*/  LDG.E.U8 R12, desc[UR20][R22.64] ;  /* 0x00000014160c7981 */ /* 0x0002a8000c1e1100 */
[----:B0-----:R-:W2:Y:S01]  /*5050*/  LDG.E.U8 R6, desc[UR20][R10.64] ;  /* 0x000000140a067981 */ /* 0x001ea2000c1e1100 */
[-C--:B------:R-:W-:Y:S02]  /*5060*/  LEA.HI.X.SX32 R29, R15, R0.reuse, 0x1, P1 ;  /* 0x000000000f1d7211 */ /* 0x080fe400008f0eff */
[----:B------:R-:W-:Y:S01]  /*5070*/  LEA.HI.X.SX32 R31, R17, R0, 0x1, P2 ;  /* 0x00000000111f7211 */ /* 0x000fe200010f0eff */
[----:B------:R-:W2:Y:S04]  /*5080*/  LDG.E.U8 R13, desc[UR20][R24.64] ;  /* 0x00000014180d7981 */ /* 0x000ea8000c1e1100 */
[----:B------:R-:W2:Y:S04]  /*5090*/  LDG.E.U8 R14, desc[UR20][R26.64] ;  /* 0x000000141a0e7981 */ /* 0x000ea8000c1e1100 */
[----:B------:R0:W2:Y:S04]  /*50a0*/  LDG.E.U8 R10, desc[UR20][R18.64] ;  /* 0x00000014120a7981 */ /* 0x0000a8000c1e1100 */
[----:B------:R3:W4:Y:S01]  /*50b0*/  LDG.E.U8 R11, desc[UR20][R20.64] ;  /* 0x00000014140b7981 */ /* 0x000722000c1e1100 */
[----:B-1----:R-:W-:Y:S01]  /*50c0*/  IADD3 R22, P2, PT, R33, R2, RZ ;  /* 0x0000000221167210 */ /* 0x002fe20007f5e0ff */
[----:B------:R-:W-:-:S02]  /*50d0*/  IMAD R37, R3, 0x6e, RZ ;  /* 0x0000006e03257824 */ /* 0x000fc400078e02ff */
[----:B------:R1:W4:Y:S01]  /*50e0*/  LDG.E.U8 R15, desc[UR20][R28.64] ;  /* 0x000000141c0f7981 */ /* 0x000322000c1e1100 */
[----:B0-----:R-:W-:-:S03]  /*50f0*/  IMAD R19, R3, 0x56, RZ ;  /* 0x0000005603137824 */ /* 0x001fc600078e02ff */
[----:B------:R0:W4:Y:S02]  /*5100*/  LDG.E.U8 R16, desc[UR20][R30.64] ;  /* 0x000000141e107981 */ /* 0x000124000c1e1100 */
[----:B---3--:R-:W-:-:S04]  /*5110*/  IADD3 R20, P1, PT, R19, R2, RZ ;  /* 0x0000000213147210 */ /* 0x008fc80007f3e0ff */
        /* <DEDUP_REMOVED lines=9> */
[----:B-1----:R-:W-:Y:S01]  /*51b0*/  IADD3 R28, P1, PT, R33, R2, RZ ;  /* 0x00000002211c7210 */ /* 0x002fe20007f3e0ff */
[----:B------:R-:W-:Y:S01]  /*51c0*/  IMAD R41, R3, 0x76, RZ ;  /* 0x0000007603297824 */ /* 0x000fe200078e02ff */
[----:B------:R-:W-:Y:S01]  /*51d0*/  LEA.HI.X.SX32 R27, R19, R0, 0x1, P2 ;  /* 0x00000000131b7211 */ /* 0x000fe200010f0eff */
[----:B------:R-:W3:Y:S01]  /*51e0*/  LDG.E.U8 R17, desc[UR20][R20.64] ;  /* 0x0000001414117981 */ /* 0x000ee2000c1e1100 */
[----:B0-----:R-:W-:-:S02]  /*51f0*/  IADD3 R30, P2, PT, R35, R2, RZ ;  /* 0x00000002231e7210 */ /* 0x001fc40007f5e0ff */
[----:B------:R-:W-:Y:S01]  /*5200*/  LEA.HI.X.SX32 R29, R33, R0, 0x1, P1 ;  /* 0x00000000211d7211 */ /* 0x000fe200008f0eff */
[----:B------:R0:W3:Y:S01]  /*5210*/  LDG.E.U8 R19, desc[UR20][R24.64] ;  /* 0x0000001418137981 */ /* 0x0000e2000c1e1100 */
[----:B------:R-:W-:Y:S02]  /*5220*/  IADD3 R32, P1, PT, R37, R2, RZ ;  /* 0x0000000225207210 */ /* 0x000fe40007f3e0ff */
[----:B------:R-:W-:Y:S01]  /*5230*/  LEA.HI.X.SX32 R31, R35, R0, 0x1, P2 ;  /* 0x00000000231f7211 */ /* 0x000fe200010f0eff */
[----:B------:R-:W3:Y:S01]  /*5240*/  LDG.E.U8 R18, desc[UR20][R22.64] ;  /* 0x0000001416127981 */ /* 0x000ee2000c1e1100 */
[----:B------:R-:W-:Y:S02]  /*5250*/  IADD3 R34, P2, PT, R39, R2, RZ ;  /* 0x0000000227227210 */ /* 0x000fe40007f5e0ff */
[----:B------:R-:W-:Y:S01]  /*5260*/  LEA.HI.X.SX32 R33, R37, R0, 0x1, P1 ;  /* 0x0000000025217211 */ /* 0x000fe200008f0eff */
[----:B------:R1:W3:Y:S01]  /*5270*/  LDG.E.U8 R20, desc[UR20][R26.64] ;  /* 0x000000141a147981 */ /* 0x0002e2000c1e1100 */
[----:B0-----:R-:W-:Y:S01]  /*5280*/  IMAD R25, R3, 0x77, RZ ;  /* 0x0000007703197824 */ /* 0x001fe200078e02ff */
[----:B------:R-:W-:-:S02]  /*5290*/  IADD3 R36, P1, PT, R41, R2, RZ ;  /* 0x0000000229247210 */ /* 0x000fc40007f3e0ff */
[----:B------:R0:W3:Y:S01]  /*52a0*/  LDG.E.U8 R21, desc[UR20][R28.64] ;  /* 0x000000141c157981 */ /* 0x0000e2000c1e1100 */
[----:B------:R-:W-:Y:S02]  /*52b0*/  LEA.HI.X.SX32 R35, R39, R0, 0x1, P2 ;  /* 0x0000000027237211 */ /* 0x000fe400010f0eff */
[----:B------:R-:W-:Y:S01]  /*52c0*/  IADD3 R38, P2, PT, R25, R2, RZ ;  /* 0x0000000219267210 */ /* 0x000fe20007f5e0ff */
[----:B------:R0:W3:Y:S01]  /*52d0*/  LDG.E.U8 R22, desc[UR20][R30.64] ;  /* 0x000000141e167981 */ /* 0x0000e2000c1e1100 */
[----:B-1----:R-:W-:Y:S01]  /*52e0*/  IMAD R27, R3, 0x7e, RZ ;  /* 0x0000007e031b7824 */ /* 0x002fe200078e02ff */
[----:B------:R-:W-:Y:S02]  /*52f0*/  LEA.HI.X.SX32 R37, R41, R0, 0x1, P1 ;  /* 0x0000000029257211 */ /* 0x000fe400008f0eff */
[----:B------:R1:W3:Y:S01]  /*5300*/  LDG.E.U8 R23, desc[UR20][R32.64] ;  /* 0x0000001420177981 */ /* 0x0002e2000c1e1100 */
[----:B0-----:R-:W-:Y:S01]  /*5310*/  IMAD R29, R3, 0x7f, RZ ;  /* 0x0000007f031d7824 */ /* 0x001fe200078e02ff */
[----:B------:R-:W-:-:S02]  /*5320*/  IADD3 R40, P1, PT, R27, R2, RZ ;  /* 0x000000021b287210 */ /* 0x000fc40007f3e0ff */
[----:B------:R0:W3:Y:S01]  /*5330*/  LDG.E.U8 R24, desc[UR20][R34.64] ;  /* 0x0000001422187981 */ /* 0x0000e2000c1e1100 */
[----:B------:R-:W-:Y:S01]  /*5340*/  LEA.HI.X.SX32 R39, R25, R0, 0x1, P2 ;  /* 0x0000000019277211 */ /* 0x000fe200010f0eff */
[----:B------:R-:W-:Y:S01]  /*5350*/  IMAD R31, R3, 0x86, RZ ;  /* 0x00000086031f7824 */ /* 0x000fe200078e02ff */
[----:B------:R-:W-:Y:S01]  /*5360*/  IADD3 R28, P2, PT, R29, R2, RZ ;  /* 0x000000021d1c7210 */ /* 0x000fe20007f5e0ff */
[----:B------:R0:W3:Y:S01]  /*5370*/  LDG.E.U8 R25, desc[UR20][R36.64] ;  /* 0x0000001424197981 */ /* 0x0000e2000c1e1100 */
[----:B-1----:R-:W-:Y:S01]  /*5380*/  IMAD R33, R3, 0x87, RZ ;  /* 0x0000008703217824 */ /* 0x002fe200078e02ff */
[----:B------:R-:W-:Y:S02]  /*5390*/  LEA.HI.X.SX32 R41, R27, R0, 0x1, P1 ;  /* 0x000000001b297211 */ /* 0x000fe400008f0eff */
[----:B------:R1:W3:Y:S01]  /*53a0*/  LDG.E.U8 R26, desc[UR20][R38.64] ;  /* 0x00000014261a7981 */ /* 0x0002e2000c1e1100 */
[----:B------:R-:W-:Y:S01]  /*53b0*/  IADD3 R30, P1, PT, R31, R2, RZ ;  /* 0x000000021f1e7210 */ /* 0x000fe20007f3e0ff */
[----:B0-----:R-:W-:Y:S01]  /*53c0*/  IMAD R35, R3, 0x8e, RZ ;  /* 0x0000008e03237824 */ /* 0x001fe200078e02ff */
[----:B------:R-:W-:Y:S01]  /*53d0*/  LEA.HI.X.SX32 R29, R29, R0, 0x1, P2 ;  /* 0x000000001d1d7211 */ /* 0x000fe200010f0eff */
[----:B------:R0:W3:Y:S01]  /*53e0*/  LDG.E.U8 R27, desc[UR20][R40.64] ;  /* 0x00000014281b7981 */ /* 0x0000e2000c1e1100 */
[----:B------:R-:W-:Y:S01]  /*53f0*/  IADD3 R32, P2, PT, R33, R2, RZ ;  /* 0x0000000221207210 */ /* 0x000fe20007f5e0ff */
[----:B------:R-:W-:Y:S01]  /*5400*/  IMAD R37, R3, 0x8f, RZ ;  /* 0x0000008f03257824 */ /* 0x000fe200078e02ff */
[----:B------:R-:W-:Y:S01]  /*5410*/  LEA.HI.X.SX32 R31, R31, R0, 0x1, P1 ;  /* 0x000000001f1f7211 */ /* 0x000fe200008f0eff */
[----:B------:R0:W3:Y:S01]  /*5420*/  LDG.E.U8 R28, desc[UR20][R28.64] ;  /* 0x000000141c1c7981 */ /* 0x0000e2000c1e1100 */
[----:B------:R-:W-:Y:S01]  /*5430*/  IADD3 R34, P1, PT, R35, R2, RZ ;  /* 0x0000000223227210 */ /* 0x000fe20007f3e0ff */
[----:B-1----:R-:W-:Y:S01]  /*5440*/  IMAD R39, R3, 0x96, RZ ;  /* 0x0000009603277824 */ /* 0x002fe200078e02ff */
[----:B------:R-:W-:Y:S01]  /*5450*/  LEA.HI.X.SX32 R33, R33, R0, 0x1, P2 ;  /* 0x0000000021217211 */ /* 0x000fe200010f0eff */
[----:B------:R-:W-:Y:S01]  /*5460*/  IMAD R43, R3, 0x9f, RZ ;  /* 0x0000009f032b7824 */ /* 0x000fe200078e02ff */
        /* <DEDUP_REMOVED lines=9> */
[----:B------:R-:W-:Y:S01]  /*5500*/  IMAD R45, R3, 0xa6, RZ ;  /* 0x000000a6032d7824 */ /* 0x000fe200078e02ff */
[-C--:B------:R-:W-:Y:S01]  /*5510*/  LEA.HI.X.SX32 R39, R39, R0.reuse, 0x1, P1 ;  /* 0x0000000027277211 */ /* 0x080fe200008f0eff */
[----:B------:R1:W3:Y:S01]  /*5520*/  LDG.E.U8 R51, desc[UR20][R34.64] ;  /* 0x0000001422337981 */ /* 0x0002e2000c1e1100 */
[----:B------:R-:W-:-:S02]  /*5530*/  LEA.HI.X.SX32 R41, R41, R0, 0x1, P2 ;  /* 0x0000000029297211 */ /* 0x000fc400010f0eff */
[-C--:B0-----:R-:W-:Y:S01]  /*5540*/  IADD3 R30, P1, PT, R29, R2.reuse, RZ ;  /* 0x000000021d1e7210 */ /* 0x081fe20007f3e0ff */
[----:B------:R0:W3:Y:S01]  /*5550*/  LDG.E.U8 R48, desc[UR20][R36.64] ;  /* 0x0000001424307981 */ /* 0x0000e2000c1e1100 */
[----:B-1----:R-:W-:Y:S02]  /*5560*/  IADD3 R32, P2, PT, R43, R2, RZ ;  /* 0x000000022b207210 */ /* 0x002fe40007f5e0ff */
[----:B------:R-:W-:Y:S01]  /*5570*/  LEA.HI.X.SX32 R31, R29, R0, 0x1, P1 ;  /* 0x000000001d1f7211 */ /* 0x000fe200008f0eff */
[----:B------:R-:W-:Y:S01]  /*5580*/  IMAD R29, R3, 0xae, RZ ;  /* 0x000000ae031d7824 */ /* 0x000fe200078e02ff */
[----:B------:R-:W-:Y:S01]  /*5590*/  IADD3 R34, P1, PT, R45, R2, RZ ;  /* 0x000000022d227210 */ /* 0x000fe20007f3e0ff */
[----:B------:R1:W3:Y:S01]  /*55a0*/  LDG.E.U8 R53, desc[UR20][R38.64] ;  /* 0x0000001426357981 */ /* 0x0002e2000c1e1100 */
[-C--:B------:R-:W-:Y:S01]  /*55b0*/  LEA.HI.X.SX32 R33, R43, R0.reuse, 0x1, P2 ;  /* 0x000000002b217211 */ /* 0x080fe200010f0eff */
[----:B------:R-:W-:Y:S01]  /*55c0*/  IMAD R43, R3, 0xb6, RZ ;  /* 0x000000b6032b7824 */ /* 0x000fe200078e02ff */
[----:B------:R-:W-:Y:S01]  /*55d0*/  LEA.HI.X.SX32 R35, R45, R0, 0x1, P1 ;  /* 0x000000002d237211 */ /* 0x000fe200008f0eff */
[----:B------:R-:W-:Y:S01]  /*55e0*/  IMAD R45, R3, 0xbe, RZ ;  /* 0x000000be032d7824 */ /* 0x000fe200078e02ff */
[-C--:B0-----:R-:W-:Y:S01]  /*55f0*/  IADD3 R36, P2, PT, R29, R2.reuse, RZ ;  /* 0x000000021d247210 */ /* 0x081fe20007f5e0ff */
[----:B------:R0:W3:Y:S01]  /*5600*/  LDG.E.U8 R50, desc[UR20][R40.64] ;  /* 0x0000001428327981 */ /* 0x0000e2000c1e1100 */
[----:B-1----:R-:W-:-:S03]  /*5610*/  IADD3 R38, P1, PT, R43, R2, RZ ;  /* 0x000000022b267210 */ /* 0x002fc60007f3e0ff */
[----:B------:R1:W3:Y:S01]  /*5620*/  LDG.E.U8 R55, desc[UR20][R30.64] ;  /* 0x000000141e377981 */ /* 0x0002e2000c1e1100 */
[-C--:B------:R-:W-:Y:S01]  /*5630*/  LEA.HI.X.SX32 R37, R29, R0.reuse, 0x1, P2 ;  /* 0x000000001d257211 */ /* 0x080fe200010f0eff */
[----:B------:R-:W-:Y:S01]  /*5640*/  IMAD R29, R3, 0xc6, RZ ;  /* 0x000000c6031d7824 */ /* 0x000fe200078e02ff */
[----:B------:R-:W-:Y:S01]  /*5650*/  LEA.HI.X.SX32 R39, R43, R0, 0x1, P1 ;  /* 0x000000002b277211 */ /* 0x000fe200008f0eff */
[----:B------:R-:W-:Y:S01]  /*5660*/  IMAD R43, R3, 0xce, RZ ;  /* 0x000000ce032b7824 */ /* 0x000fe200078e02ff */
[C---:B0-----:R-:W-:Y:S01]  /*5670*/  IADD3 R40, P2, PT, R45.reuse, R2, RZ ;  /* 0x000000022d287210 */ /* 0x041fe20007f5e0ff */
[----:B------:R0:W3:Y:S03]  /*5680*/  LDG.E.U8 R52, desc[UR20][R32.64] ;  /* 0x0000001420347981 */ /* 0x0000e6000c1e1100 */
[----:B------:R-:W-:Y:S01]  /*5690*/  LEA.HI.X.SX32 R41, R45, R0, 0x1, P2 ;  /* 0x000000002d297211 */ /* 0x000fe200010f0eff */
[----:B------:R-:W-:Y:S01]  /*56a0*/  IMAD R45, R3, 0xd6, RZ ;  /* 0x000000d6032d7824 */ /* 0x000fe200078e02ff */
[-C--:B-1----:R-:W-:Y:S01]  /*56b0*/  IADD3 R30, P1, PT, R29, R2.reuse, RZ ;  /* 0x000000021d1e7210 */ /* 0x082fe20007f3e0ff */
[----:B------:R1:W3:Y:S01]  /*56c0*/  LDG.E.U8 R57, desc[UR20][R34.64] ;  /* 0x0000001422397981 */ /* 0x0002e2000c1e1100 */
[----:B0-----:R-:W-:-:S03]  /*56d0*/  IADD3 R32, P2, PT, R43, R2, RZ ;  /* 0x000000022b207210 */ /* 0x001fc60007f5e0ff */
[----:B------:R0:W3:Y:S01]  /*56e0*/  LDG.E.U8 R59, desc[UR20][R36.64] ;  /* 0x00000014243b7981 */ /* 0x0000e2000c1e1100 */
[-C--:B------:R-:W-:Y:S01]  /*56f0*/  LEA.HI.X.SX32 R31, R29, R0.reuse, 0x1, P1 ;  /* 0x000000001d1f7211 */ /* 0x080fe200008f0eff */
[----:B------:R-:W-:Y:S01]  /*5700*/  IMAD R29, R3, 0xde, RZ ;  /* 0x000000de031d7824 */ /* 0x000fe200078e02ff */
[----:B------:R-:W-:Y:S01]  /*5710*/  LEA.HI.X.SX32 R33, R43, R0, 0x1, P2 ;  /* 0x000000002b217211 */ /* 0x000fe200010f0eff */
[----:B------:R-:W-:Y:S01]  /*5720*/  IMAD R43, R3, 0xe6, RZ ;  /* 0x000000e6032b7824 */ /* 0x000fe200078e02ff */
[----:B-1----:R-:W-:Y:S01]  /*5730*/  IADD3 R34, P1, PT, R45, R2, RZ ;  /* 0x000000022d227210 */ /* 0x002fe20007f3e0ff */
[----:B------:R1:W3:Y:S01]  /*5740*/  LDG.E.U8 R61, desc[UR20][R38.64] ;  /* 0x00000014263d7981 */ /* 0x0002e2000c1e1100 */
[----:B------:R-:W-:Y:S02]  /*5750*/  IMAD R47, R3, 0xf6, RZ ;  /* 0x000000f6032f7824 */ /* 0x000fe400078e02ff */
        /* <DEDUP_REMOVED lines=9> */
[----:B------:R5:W3:Y:S01]  /*57f0*/  LDG.E.U8 R67, desc[UR20][R32.64] ;  /* 0x0000001420437981 */ /* 0x000ae2000c1e1100 */
[-C--:B0-----:R-:W-:Y:S02]  /*5800*/  IADD3 R40, P2, PT, R45, R2.reuse, RZ ;  /* 0x000000022d287210 */ /* 0x081fe40007f5e0ff */
[----:B------:R-:W-:Y:S01]  /*5810*/  IADD3 R42, P1, PT, R47, R2, RZ ;  /* 0x000000022f2a7210 */ /* 0x000fe20007f3e0ff */
[----:B------:R0:W3:Y:S01]  /*5820*/  LDG.E.U8 R69, desc[UR20][R34.64] ;  /* 0x0000001422457981 */ /* 0x0000e2000c1e1100 */
[----:B-1----:R-:W-:Y:S01]  /*5830*/  IMAD R31, R3, 0xfe, RZ ;  /* 0x000000fe031f7824 */ /* 0x002fe200078e02ff */
[----:B------:R-:W-:-:S02]  /*5840*/  LEA.HI.X.SX32 R41, R45, R0, 0x1, P2 ;  /* 0x000000002d297211 */ /* 0x000fc400010f0eff */
[----:B------:R-:W3:Y:S01]  /*5850*/  LDG.E.U8 R71, desc[UR20][R36.64] ;  /* 0x0000001424477981 */ /* 0x000ee2000c1e1100 */
[----:B------:R-:W-:Y:S01]  /*5860*/  LEA.HI.X.SX32 R43, R47, R0, 0x1, P1 ;  /* 0x000000002f2b7211 */ /* 0x000fe200008f0eff */
[----:B-----5:R-:W-:Y:S01]  /*5870*/  IMAD R33, R3, 0xaf, RZ ;  /* 0x000000af03217824 */ /* 0x020fe200078e02ff */
[-C--:B------:R-:W-:Y:S01]  /*5880*/  IADD3 R44, P2, PT, R31, R2.reuse, RZ ;  /* 0x000000021f2c7210 */ /* 0x080fe20007f5e0ff */
[----:B------:R1:W5:Y:S01]  /*5890*/  LDG.E.U8 R73, desc[UR20][R38.64] ;  /* 0x0000001426497981 */ /* 0x000362000c1e1100 */
[----:B------:R-:W-:Y:S02]  /*58a0*/  IADD3 R30, P1, PT, R29, R2, RZ ;  /* 0x000000021d1e7210 */ /* 0x000fe40007f3e0ff */
[-C--:B------:R-:W-:Y:S01]  /*58b0*/  LEA.HI.X.SX32 R45, R31, R0.reuse, 0x1, P2 ;  /* 0x000000001f2d7211 */ /* 0x080fe200010f0eff */
[----:B0-----:R-:W-:Y:S01]  /*58c0*/  IMAD R35, R3, 0xb7, RZ ;  /* 0x000000b703237824 */ /* 0x001fe200078e02ff */
[----:B------:R-:W-:Y:S01]  /*58d0*/  LEA.HI.X.SX32 R31, R29, R0, 0x1, P1 ;  /* 0x000000001d1f7211 */ /* 0x000fe200008f0eff */
[----:B------:R-:W-:Y:S01]  /*58e0*/  IMAD R29, R3, 0xbf, RZ ;  /* 0x000000bf031d7824 */ /* 0x000fe200078e02ff */
[-C--:B------:R-:W-:Y:S01]  /*58f0*/  IADD3 R32, P2, PT, R33, R2.reuse, RZ ;  /* 0x0000000221207210 */ /* 0x080fe20007f5e0ff */
[----:B------:R0:W5:Y:S01]  /*5900*/  LDG.E.U8 R75, desc[UR20][R40.64] ;  /* 0x00000014284b7981 */ /* 0x000162000c1e1100 */
[----:B------:R-:W-:Y:S01]  /*5910*/  IADD3 R34, P1, PT, R35, R2, RZ ;  /* 0x0000000223227210 */ /* 0x000fe20007f3e0ff */
[----:B-1----:R-:W-:Y:S01]  /*5920*/  IMAD R39, R3, 0xc7, RZ ;  /* 0x000000c703277824 */ /* 0x002fe200078e02ff */
[----:B------:R-:W-:Y:S01]  /*5930*/  LEA.HI.X.SX32 R33, R33, R0, 0x1, P2 ;  /* 0x0000000021217211 */ /* 0x000fe200010f0eff */
[----:B------:R1:W5:Y:S01]  /*5940*/  LDG.E.U8 R47, desc[UR20][R30.64] ;  /* 0x000000141e2f7981 */ /* 0x000362000c1e1100 */
[----:B------:R-:W-:-:S02]  /*5950*/  IADD3 R36, P2, PT, R29, R2, RZ ;  /* 0x000000021d247210 */ /* 0x000fc40007f5e0ff */
[-C--:B------:R-:W-:Y:S01]  /*5960*/  LEA.HI.X.SX32 R35, R35, R0.reuse, 0x1, P1 ;  /* 0x0000000023237211 */ /* 0x080fe200008f0eff */
[----:B------:R1:W5:Y:S01]  /*5970*/  LDG.E.U8 R77, desc[UR20][R42.64] ;  /* 0x000000142a4d7981 */ /* 0x000362000c1e1100 */
[----:B------:R-:W-:Y:S01]  /*5980*/  LEA.HI.X.SX32 R37, R29, R0, 0x1, P2 ;  /* 0x000000001d257211 */ /* 0x000fe200010f0eff */
[----:B------:R-:W-:Y:S01]  /*5990*/  IMAD R29, R3, 0xcf, RZ ;  /* 0x000000cf031d7824 */ /* 0x000fe200078e02ff */
[----:B------:R-:W-:Y:S01]  /*59a0*/  IADD3 R38, P1, PT, R39, R2, RZ ;  /* 0x0000000227267210 */ /* 0x000fe20007f3e0ff */
[----:B0-----:R-:W-:Y:S01]  /*59b0*/  IMAD R41, R3, 0xd7, RZ ;  /* 0x000000d703297824 */ /* 0x001fe200078e02ff */
[----:B------:R-:W5:Y:S02]  /*59c0*/  LDG.E.U8 R79, desc[UR20][R44.64] ;  /* 0x000000142c4f7981 */ /* 0x000f64000c1e1100 */
[----:B------:R-:W-:Y:S02]  /*59d0*/  LEA.HI.X.SX32 R39, R39, R0, 0x1, P1 ;  /* 0x0000000027277211 */ /* 0x000fe400008f0eff */
[C---:B-1----:R-:W-:Y:S01]  /*59e0*/  IADD3 R30, P1, PT, R29.reuse, R2, RZ ;  /* 0x000000021d1e7210 */ /* 0x042fe20007f3e0ff */
[----:B------:R0:W5:Y:S03]  /*59f0*/  LDG.E.U8 R42, desc[UR20][R32.64] ;  /* 0x00000014202a7981 */ /* 0x000166000c1e1100 */
[----:B------:R-:W-:Y:S01]  /*5a00*/  LEA.HI.X.SX32 R31, R29, R0, 0x1, P1 ;  /* 0x000000001d1f7211 */ /* 0x000fe200008f0eff */
[C---:B------:R-:W-:Y:S01]  /*5a10*/  IMAD R29, R3.reuse, 0xe7, RZ ;  /* 0x000000e7031d7824 */ /* 0x040fe200078e02ff */
[----:B------:R1:W5:Y:S01]  /*5a20*/  LDG.E.U8 R54, desc[UR20][R36.64] ;  /* 0x0000001424367981 */ /* 0x000362000c1e1100 */
[----:B------:R-:W-:-:S03]  /*5a30*/  IMAD R43, R3, 0xdf, RZ ;  /* 0x000000df032b7824 */ /* 0x000fc600078e02ff */
[----:B------:R1:W5:Y:S01]  /*5a40*/  LDG.E.U8 R44, desc[UR20][R34.64] ;  /* 0x00000014222c7981 */ /* 0x000362000c1e1100 */
[----:B0-----:R-:W-:Y:S01]  /*5a50*/  IADD3 R32, P2, PT, R41, R2, RZ ;  /* 0x0000000229207210 */ /* 0x001fe20007f5e0ff */
[----:B------:R-:W-:Y:S02]  /*5a60*/  IMAD R45, R3, 0xef, RZ ;  /* 0x000000ef032d7824 */ /* 0x000fe400078e02ff */
[----:B------:R0:W5:Y:S01]  /*5a70*/  LDG.E.U8 R56, desc[UR20][R38.64] ;  /* 0x0000001426387981 */ /* 0x000162000c1e1100 */
[----:B------:R-:W-:Y:S02]  /*5a80*/  LEA.HI.X.SX32 R33, R41, R0, 0x1, P2 ;  /* 0x0000000029217211 */ /* 0x000fe400010f0eff */
[-C--:B-1----:R-:W-:Y:S01]  /*5a90*/  IADD3 R36, P2, PT, R29, R2.reuse, RZ ;  /* 0x000000021d247210 */ /* 0x082fe20007f5e0ff */
[----:B------:R-:W5:Y:S01]  /*5aa0*/  LDG.E.U8 R30, desc[UR20][R30.64] ;  /* 0x000000141e1e7981 */ /* 0x000f62000c1e1100 */
[----:B------:R-:W-:Y:S02]  /*5ab0*/  IADD3 R34, P1, PT, R43, R2, RZ ;  /* 0x000000022b227210 */ /* 0x000fe40007f3e0ff */
[-C--:B------:R-:W-:Y:S01]  /*5ac0*/  LEA.HI.X.SX32 R37, R29, R0.reuse, 0x1, P2 ;  /* 0x000000001d257211 */ /* 0x080fe200010f0eff */
[----:B------:R-:W-:Y:S01]  /*5ad0*/  IMAD R29, R3, 0xf7, RZ ;  /* 0x000000f7031d7824 */ /* 0x000fe200078e02ff */
[----:B------:R-:W-:Y:S01]  /*5ae0*/  LEA.HI.X.SX32 R35, R43, R0, 0x1, P1 ;  /* 0x000000002b237211 */ /* 0x000fe200008f0eff */
[----:B------:R-:W-:Y:S01]  /*5af0*/  IMAD R3, R3, 0xff, RZ ;  /* 0x000000ff03037824 */ /* 0x000fe200078e02ff */
[-C--:B------:R-:W-:Y:S01]  /*5b00*/  IADD3 R40, P3, PT, R45, R2.reuse, RZ ;  /* 0x000000022d287210 */ /* 0x080fe20007f7e0ff */
[----:B------:R-:W5:Y:S01]  /*5b10*/  LDG.E.U8 R32, desc[UR20][R32.64] ;  /* 0x0000001420207981 */ /* 0x000f62000c1e1100 */
[----:B0-----:R-:W-:-:S03]  /*5b20*/  IADD3 R38, P1, PT, R29, R2, RZ ;  /* 0x000000021d267210 */ /* 0x001fc60007f3e0ff */
[----:B------:R-:W5:Y:S01]  /*5b30*/  LDG.E.U8 R34, desc[UR20][R34.64] ;  /* 0x0000001422227981 */ /* 0x000f62000c1e1100 */
[----:B------:R-:W-:Y:S02]  /*5b40*/  LEA.HI.X.SX32 R39, R29, R0, 0x1, P1 ;  /* 0x000000001d277211 */ /* 0x000fe400008f0eff */
[----:B------:R-:W-:Y:S01]  /*5b50*/  IADD3 R2, P1, PT, R3, R2, RZ ;  /* 0x0000000203027210 */ /* 0x000fe20007f3e0ff */
[----:B------:R-:W5:Y:S01]  /*5b60*/  LDG.E.U8 R36, desc[UR20][R36.64] ;  /* 0x0000001424247981 */ /* 0x000f62000c1e1100 */
[-C--:B------:R-:W-:Y:S02]  /*5b70*/  LEA.HI.X.SX32 R41, R45, R0.reuse, 0x1, P3 ;  /* 0x000000002d297211 */ /* 0x080fe400018f0eff */
[----:B------:R-:W-:Y:S01]  /*5b80*/  LEA.HI.X.SX32 R3, R3, R0, 0x1, P1 ;  /* 0x0000000003037211 */ /* 0x000fe200008f0eff */
[----:B------:R-:W5:Y:S04]  /*5b90*/  LDG.E.U8 R38, desc[UR20][R38.64] ;  /* 0x0000001426267981 */ /* 0x000f68000c1e1100 */
[----:B------:R-:W5:Y:S04]  /*5ba0*/  LDG.E.U8 R40, desc[UR20][R40.64] ;  /* 0x0000001428287981 */ /* 0x000f68000c1e1100 */
[----:B------:R0:W5:Y:S02]  /*5bb0*/  LDG.E.U8 R2, desc[UR20][R2.64] ;  /* 0x0000001402027981 */ /* 0x000164000c1e1100 */
[----:B0-----:R-:W0:Y:S01]  /*5bc0*/  S2R R3, SR_TID.X ;  /* 0x0000000000037919 */ /* 0x001e220000002100 */
[----:B------:R-:W-:-:S04]  /*5bd0*/  SHF.R.U32.HI R0, RZ, 0x5, R128 ;  /* 0x00000005ff007819 */ /* 0x000fc80000011680 */
[----:B------:R-:W-:Y:S02]  /*5be0*/  R2UR UR51, R0 ;  /* 0x00000000003372ca */ /* 0x000fe400000e0000 */
[----:B------:R-:W-:Y:S02]  /*5bf0*/  R2UR UR8, R144 ;  /* 0x00000000900872ca */ /* 0x000fe400000e0000 */
[----:B------:R-:W-:Y:S02]  /*5c00*/  LOP3.LUT R4, R146, 0x60, RZ, 0x3c, !PT ;  /* 0x0000006092047812 */ /* 0x000fe400078e3cff */
[C---:B0-----:R-:W-:Y:S02]  /*5c10*/  LOP3.LUT R144, R3.reuse, 0x7f, RZ, 0xc0, !PT ;  /* 0x0000007f03907812 */ /* 0x041fe400078ec0ff */
[----:B------:R-:W-:-:S03]  /*5c20*/  LOP3.LUT P1, RZ, R3, 0x7f, RZ, 0xc0, !PT ;  /* 0x0000007f03ff7812 */ /* 0x000fc6000782c0ff */
[----:B------:R-:W-:Y:S02]  /*5c30*/  IMAD R3, R144, UR9, RZ ;  /* 0x0000000990037c24 */ /* 0x000fe4000f8e02ff */
[----:B------:R-:W-:-:S04]  /*5c40*/  USHF.L.U32 UR9, UR51, 0x15, URZ ;  /* 0x0000001533097899 */ /* 0x000fc800080006ff */
[----:B------:R-:W-:-:S04]  /*5c50*/  ULOP3.LUT UR9, UR9, 0x600000, URZ, 0xc0, !UPT ;  /* 0x0060000009097892 */ /* 0x000fc8000f8ec0ff */
[----:B------:R-:W-:Y:S01]  /*5c60*/  UIADD3 UR9, UPT, UPT, UR8, UR9, URZ ;  /* 0x0000000908097290 */ /* 0x000fe2000fffe0ff */
[----:B--2---:R0:W-:Y:S04]  /*5c70*/  STS.U8 [R4+UR7+0x2300], R13 ;  /* 0x0023000d04007988 */ /* 0x0041e80008000007 */
[----:B------:R-:W-:Y:S04]  /*5c80*/  STS.U8 [R4+UR7+0x300], R155 ;  /* 0x0003009b04007988 */ /* 0x000fe80008000007 */
[----:B------:R-:W-:Y:S01]  /*5c90*/  STTM.x64 tmem[UR9], RZ ;  /* 0x000000ff000079ed */ /* 0x000fe20008340009 */
[----:B0-----:R-:W-:Y:S01]  /*5ca0*/  LOP3.LUT R13, R146, 0x70, RZ, 0x3c, !PT ;  /* 0x00000070920d7812 */ /* 0x001fe200078e3cff */
[----:B------:R-:W-:Y:S01]  /*5cb0*/  STTM.x64 tmem[UR9+0x40], RZ ;  /* 0x000040ff000079ed */ /* 0x000fe20008340009 */
[----:B------:R-:W-:Y:S01]  /*5cc0*/  STS.U8 [R4+UR7+0x700], R157 ;  /* 0x0007009d04007988 */ /* 0x000fe20008000007 */
[----:B------:R-:W0:Y:S03]  /*5cd0*/  LDC.64 R146, c[0x0][0x388] ;  /* 0x0000e200ff927b82 */ /* 0x000e260000000a00 */
[----:B------:R-:W-:Y:S04]  /*5ce0*/  STS.U8 [R4+UR7+0xb00], R159 ;  /* 0x000b009f04007988 */ /* 0x000fe80008000007 */
[----:B------:R-:W-:Y:S04]  /*5cf0*/  STS.U8 [R4+UR7+0xf00], R161 ;  /* 0x000f00a104007988 */ /* 0x000fe80008000007 */
[----:B------:R-:W-:Y:S04]  /*5d00*/  STS.U8 [R4+UR7+0x1300], R84 ;  /* 0x0013005404007988 */ /* 0x000fe80008000007 */
[----:B------:R-:W-:Y:S04]  /*5d10*/  STS.U8 [R4+UR7+0x1700], R82 ;  /* 0x0017005204007988 */ /* 0x000fe80008000007 */
[----:B------:R-:W-:Y:S04]  /*5d20*/  STS.U8 [R4+UR7+0x1b00], R80 ;  /* 0x001b005004007988 */ /* 0x000fe80008000007 */
[----:B----4-:R-:W-:Y:S04]  /*5d30*/  STS.U8 [R4+UR7+0x1f00], R86 ;  /* 0x001f005604007988 */ /* 0x010fe80008000007 */
[----:B------:R-:W-:Y:S04]  /*5d40*/  STS.U8 [R4+UR7+0x2700], R15 ;  /* 0x0027000f04007988 */ /* 0x000fe80008000007 */
[----:B---3--:R-:W-:Y:S04]  /*5d50*/  STS.U8 [R4+UR7+0x2b00], R17 ;  /* 0x002b001104007988 */ /* 0x008fe80008000007 */
[----:B------:R-:W-:Y:S01]  /*5d60*/  STS.U8 [R4+UR7+0x2f00], R19 ;  /* 0x002f001304007988 */ /* 0x000fe20008000007 */
[----:B------:R-:W-:Y:S01]  /*5d70*/  STTM.x64 tmem[UR9+0x80], RZ ;  /* 0x000080ff000079ed */ /* 0x000fe20008340009 */
[----:B------:R-:W-:Y:S02]  /*5d80*/  STTM.x64 tmem[UR9+0xc0], RZ ;  /* 0x0000c0ff000079ed */ /* 0x000fe40008340009 */
[----:B------:R-:W-:Y:S04]  /*5d90*/  STS.U8 [R4+UR7+0x3300], R21 ;  /* 0x0033001504007988 */ /* 0x000fe80008000007 */
[----:B------:R-:W-:Y:S04]  /*5da0*/  STS.U8 [R4+UR7+0x3700], R23 ;  /* 0x0037001704007988 */ /* 0x000fe80008000007 */
[----:B------:R-:W-:Y:S04]  /*5db0*/  STS.U8 [R4+UR7+0x3b00], R25 ;  /* 0x003b001904007988 */ /* 0x000fe80008000007 */
[----:B------:R-:W-:Y:S01]  /*5dc0*/  STS.U8 [R4+UR7+0x3f00], R27 ;  /* 0x003f001b04007988 */ /* 0x000fe20008000007 */
[----:B------:R-:W-:-:S03]  /*5dd0*/  VOTEU.ALL UP0, P1 ;  /* 0x0000000000ff7886 */ /* 0x000fc60000800000 */
        /* <DEDUP_REMOVED lines=12> */
[----:B-----5:R-:W-:Y:S04]  /*5ea0*/  STS.U8 [R4+UR7+0x7300], R73 ;  /* 0x0073004904007988 */ /* 0x020fe80008000007 */
[----:B------:R-:W-:Y:S04]  /*5eb0*/  STS.U8 [R4+UR7+0x7700], R75 ;  /* 0x0077004b04007988 */ /* 0x000fe80008000007 */
[----:B------:R-:W-:Y:S04]  /*5ec0*/  STS.U8 [R4+UR7+0x7b00], R77 ;  /* 0x007b004d04007988 */ /* 0x000fe80008000007 */
[----:B------:R-:W-:Y:S04]  /*5ed0*/  STS.U8 [R4+UR7+0x7f00], R79 ;  /* 0x007f004f04007988 */ /* 0x000fe80008000007 */
[----:B------:R1:W-:Y:S04]  /*5ee0*/  STS.U8 [R13+UR7+0x380], R5 ;  /* 0x000380050d007988 */ /* 0x0003e80008000007 */
[----:B------:R2:W-:Y:S04]  /*5ef0*/  STS.U8 [R13+UR7+0x780], R6 ;  /* 0x000780060d007988 */ /* 0x0005e80008000007 */
[----:B------:R-:W-:Y:S01]  /*5f00*/  STS.U8 [R13+UR7+0xb80], R7 ;  /* 0x000b80070d007988 */ /* 0x000fe20008000007 */
[----:B-1----:R-:W1:Y:S03]  /*5f10*/  LDC.64 R4, c[0x0][0x3c0] ;  /* 0x0000f000ff047b82 */ /* 0x002e660000000a00 */
[----:B------:R-:W-:Y:S04]  /*5f20*/  STS.U8 [R13+UR7+0xf80], R8 ;  /* 0x000f80080d007988 */ /* 0x000fe80008000007 */
[----:B------:R-:W-:Y:S01]  /*5f30*/  STS.U8 [R13+UR7+0x1380], R9 ;  /* 0x001380090d007988 */ /* 0x000fe20008000007 */
[----:B------:R-:W-:-:S04]  /*5f40*/  @!UP0 UIADD3 UR40, UPT, UPT, -UR4, 0x100000, URZ ;  /* 0x0010000004288890 */ /* 0x000fc8000fffe1ff */
[----:B------:R-:W-:Y:S02]  /*5f50*/  @!UP0 USHF.L.U32 UR41, UR40, 0xb, URZ ;  /* 0x0000000b28298899 */ /* 0x000fe400080006ff */
[----:B------:R-:W-:Y:S01]  /*5f60*/  @!UP0 USHF.L.U32 UR40, UR40, 0x1, URZ ;  /* 0x0000000128288899 */ /* 0x000fe200080006ff */
[----:B------:R-:W-:Y:S01]  /*5f70*/  VOTEU.ALL UP1, P1 ;  /* 0x0000000000ff7886 */ /* 0x000fe20000820000 */
[----:B------:R-:W-:Y:S01]  /*5f80*/  UIMAD UR60, UR60, 0x12, URZ ;  /* 0x000000123c3c78a4 */ /* 0x000fe2000f8e02ff */
[----:B------:R-:W-:Y:S01]  /*5f90*/  STS.U8 [R13+UR7+0x1780], R10 ;  /* 0x0017800a0d007988 */ /* 0x000fe20008000007 */
[----:B------:R-:W-:Y:S01]  /*5fa0*/  UIMAD UR15, UR15, 0x12, URZ ;  /* 0x000000120f0f78a4 */ /* 0x000fe2000f8e02ff */
[----:B--2---:R-:W2:Y:S02]  /*5fb0*/  LDC R6, c[0x0][0x3c8] ;  /* 0x0000f200ff067b82 */ /* 0x004ea40000000800 */
        /* <DEDUP_REMOVED lines=26> */
[----:B------:R-:W4:Y:S02]  /*6160*/  FENCE.VIEW.ASYNC.T ;  /* 0x00000000000073c6 */ /* 0x000f240000000200 */
[----:B----4-:R-:W-:Y:S01]  /*6170*/  BAR.SYNC.DEFER_BLOCKING 0x0 ;  /* 0x0000000000007b1d */ /* 0x010fe20000010000 */
[----:B-1----:R-:W-:-:S05]  /*6180*/  IMAD R0, R4, UR76, RZ ;  /* 0x0000004c04007c24 */ /* 0x002fca000f8e02ff */
[C---:B0-----:R-:W-:Y:S01]  /*6190*/  IADD3 R146, P2, PT, R0.reuse, R146, RZ ;  /* 0x0000009200927210 */ /* 0x041fe20007f5e0ff */
[----:B------:R-:W-:Y:S03]  /*61a0*/  STL.64 [R1+0x12f0], R90 ;  /* 0x0012f05a01007387 */ /* 0x000fe60000100a00 */
[----:B------:R-:W-:Y:S01]  /*61b0*/  LEA.HI.X.SX32 R0, R0, R147, 0x1, P2 ;  /* 0x0000009300007211 */ /* 0x000fe200010f0eff */
[----:B------:R-:W-:Y:S04]  /*61c0*/  STL.64 [R1+0x1300], R92 ;  /* 0x0013005c01007387 */ /* 0x000fe80000100a00 */
[----:B------:R-:W0:Y:S02]  /*61d0*/  FENCE.VIEW.ASYNC.S ;  /* 0x00000000000073c6 */ /* 0x000e240000000000 */
[----:B0-----:R0:W1:Y:S01]  /*61e0*/  @!UP1 SYNCS.EXCH.64 URZ, [UR10], UR40 ;  /* 0x000000280aff95b2 */ /* 0x0010620008000100 */
[----:B------:R-:W-:Y:S01]  /*61f0*/  IADD3 R144, P3, PT, R3, R146, RZ ;  /* 0x0000009203907210 */ /* 0x000fe20007f7e0ff */
[----:B------:R-:W-:Y:S01]  /*6200*/  STL.64 [R1+0x1348], R94 ;  /* 0x0013485e01007387 */ /* 0x000fe20000100a00 */
[----:B------:R-:W-:Y:S01]  /*6210*/  ISETP.LT.AND P2, PT, RZ, UR31, PT ;  /* 0x0000001fff007c0c */ /* 0x000fe2000bf41270 */
[----:B------:R-:W-:-:S02]  /*6220*/  USHF.R.S32.HI UR71, URZ, 0x1f, UR60 ;  /* 0x0000001fff477899 */ /* 0x000fc4000801143c */
[----:B------:R-:W-:Y:S01]  /*6230*/  STL.64 [R1+0x1278], R96 ;  /* 0x0012786001007387 */ /* 0x000fe20000100a00 */
[----:B------:R-:W-:Y:S01]  /*6240*/  IADD3 RZ, P4, PT, R144, UR60, RZ ;  /* 0x0000003c90ff7c10 */ /* 0x000fe2000ff9e0ff */
[----:B------:R-:W-:Y:S01]  /*6250*/  UIMAD UR69, UR69, 0x3, URZ ;  /* 0x00000003454578a4 */ /* 0x000fe2000f8e02ff */
[----:B------:R-:W-:Y:S01]  /*6260*/  LEA.HI.X.SX32 R145, R3, R0, 0x1, P3 ;  /* 0x0000000003917211 */ /* 0x000fe200018f0eff */
[----:B------:R-:W-:Y:S01]  /*6270*/  STL.64 [R1+0x1280], R100 ;  /* 0x0012806401007387 */ /* 0x000fe20000100a00 */
[----:B---3--:R-:W-:Y:S01]  /*6280*/  PRMT R2, RZ, 0x7610, R2 ;  /* 0x00007610ff027816 */ /* 0x008fe20000000002 */
[----:B------:R-:W-:Y:S02]  /*6290*/  UIMAD UR68, UR68, 0x3, URZ ;  /* 0x00000003444478a4 */ /* 0x000fe4000f8e02ff */
[----:B------:R-:W-:Y:S01]  /*62a0*/  STL [R1+0x1288], R103 ;  /* 0x0012886701007387 */ /* 0x000fe20000100800 */
[----:B-1----:R-:W-:Y:S01]  /*62b0*/  BAR.SYNC.DEFER_BLOCKING 0x0 ;  /* 0x0000000000007b1d */ /* 0x002fe20000010000 */
[----:B------:R-:W-:-:S02]  /*62c0*/  USHF.L.U32 UR67, UR67, 0x1, URZ ;  /* 0x0000000143437899 */ /* 0x000fc400080006ff */
[----:B------:R-:W-:Y:S02]  /*62d0*/  USHF.L.U32 UR66, UR66, 0x2, URZ ;  /* 0x0000000242427899 */ /* 0x000fe400080006ff */
[----:B0-----:R-:W-:Y:S02]  /*62e0*/  UIMAD UR41, UR73, 0x5, URZ ;  /* 0x00000005492978a4 */ /* 0x001fe4000f8e02ff */
[----:B------:R-:W-:Y:S01]  /*62f0*/  USHF.L.U32 UR65, UR65, 0x2, URZ ;  /* 0x0000000241417899 */ /* 0x000fe200080006ff */
[----:B------:R-:W-:Y:S01]  /*6300*/  STL.64 [R1+0x1290], R104 ;  /* 0x0012906801007387 */ /* 0x000fe20000100a00 */
[----:B------:R-:W-:Y:S02]  /*6310*/  UIMAD UR40, UR74, 0x6, URZ ;  /* 0x000000064a2878a4 */ /* 0x000fe4000f8e02ff */
[----:B------:R-:W-:Y:S01]  /*6320*/  UIMAD UR63, UR63, 0x5, URZ ;  /* 0x000000053f3f78a4 */ /* 0x000fe2000f8e02ff */
[----:B------:R-:W-:Y:S01]  /*6330*/  STL.64 [R1+0x1298], R106 ;  /* 0x0012986a01007387 */ /* 0x000fe20000100a00 */
[----:B------:R-:W-:-:S02]  /*6340*/  UIMAD UR62, UR62, 0x7, URZ ;  /* 0x000000073e3e78a4 */ /* 0x000fc4000f8e02ff */
[----:B------:R-:W-:Y:S01]  /*6350*/  UIMAD UR70, UR70, 0x6, URZ ;  /* 0x00000006464678a4 */ /* 0x000fe2000f8e02ff */
[----:B------:R0:W-:Y:S01]  /*6360*/  STL.64 [R1+0x12a0], R108 ;  /* 0x0012a06c01007387 */ /* 0x0001e20000100a00 */
[----:B------:R-:W-:Y:S02]  /*6370*/  UIMAD UR59, UR59, 0x7, URZ ;  /* 0x000000073b3b78a4 */ /* 0x000fe4000f8e02ff */
[----:B------:R-:W-:Y:S02]  /*6380*/  USHF.L.U32 UR16, UR16, 0x3, URZ ;  /* 0x0000000310107899 */ /* 0x000fe400080006ff */
[----:B------:R-:W-:Y:S02]  /*6390*/  USHF.L.U32 UR25, UR25, 0x3, URZ ;  /* 0x0000000319197899 */ /* 0x000fe400080006ff */
[----:B------:R-:W-:Y:S01]  /*63a0*/  UIMAD UR53, UR53, 0x9, URZ ;  /* 0x00000009353578a4 */ /* 0x000fe2000f8e02ff */
[----:B------:R-:W-:Y:S01]  /*63b0*/  PRMT R15, RZ, 0x7610, R15 ;  /* 0x00007610ff0f7816 */ /* 0x000fe2000000000f */
[----:B------:R-:W-:Y:S01]  /*63c0*/  UIMAD UR54, UR54, 0x9, URZ ;  /* 0x00000009363678a4 */ /* 0x000fe2000f8e02ff */
[----:B------:R-:W-:Y:S01]  /*63d0*/  PRMT R102, RZ, 0x7610, R102 ;  /* 0x00007610ff667816 */ /* 0x000fe20000000066 */
[----:B------:R-:W-:Y:S01]  /*63e0*/  UIMAD UR27, UR27, 0xb, URZ ;  /* 0x0000000b1b1b78a4 */ /* 0x000fe2000f8e02ff */
[----:B0-----:R-:W-:Y:S01]  /*63f0*/  VIADD R108, R144, UR15 ;  /* 0x0000000f906c7c36 */ /* 0x001fe20008000000 */
[----:B------:R-:W-:Y:S01]  /*6400*/  IADD3.X R109, PT, PT, R145, UR71, RZ, P4, !PT ;  /* 0x00000047916d7c10 */ /* 0x000fe2000a7fe4ff */
[----:B------:R-:W-:-:S02]  /*6410*/  UIMAD UR57, UR57, 0xa, URZ ;  /* 0x0000000a393978a4 */ /* 0x000fc4000f8e02ff */
[----:B------:R-:W-:Y:S02]  /*6420*/  UIMAD UR32, UR32, 0xb, URZ ;  /* 0x0000000b202078a4 */ /* 0x000fe4000f8e02ff */
[----:B------:R0:W3:Y:S01]  /*6430*/  @P2 LDG.E.U8 R2, desc[UR20][R108.64] ;  /* 0x000000146c022981 */ /* 0x0000e2000c1e1100 */
[----:B------:R-:W-:Y:S02]  /*6440*/  UIMAD UR49, UR49, 0xa, URZ ;  /* 0x0000000a313178a4 */ /* 0x000fe4000f8e02ff */
[----:B------:R-:W-:Y:S01]  /*6450*/  UIMAD UR44, UR44, 0xd, URZ ;  /* 0x0000000d2c2c78a4 */ /* 0x000fe2000f8e02ff */
[----:B------:R1:W-:Y:S01]  /*6460*/  STL.64 [R1+0x12a8], R110 ;  /* 0x0012a86e01007387 */ /* 0x0003e20000100a00 */
[----:B------:R-:W-:Y:S02]  /*6470*/  UIMAD UR55, UR55, 0xc, URZ ;  /* 0x0000000c373778a4 */ /* 0x000fe4000f8e02ff */
[----:B------:R-:W-:Y:S01]  /*6480*/  UIMAD UR45, UR45, 0xd, URZ ;  /* 0x0000000d2d2d78a4 */ /* 0x000fe2000f8e02ff */
[----:B------:R-:W-:Y:S01]  /*6490*/  STL.64 [R1+0x12b0], R112 ;  /* 0x0012b07001007387 */ /* 0x000fe20000100a00 */
[----:B------:R-:W-:-:S02]  /*64a0*/  UIMAD UR23, UR23, 0xc, URZ ;  /* 0x0000000c171778a4 */ /* 0x000fc4000f8e02ff */
[----:B------:R-:W-:Y:S01]  /*64b0*/  UIMAD UR22, UR22, 0xf, URZ ;  /* 0x0000000f161678a4 */ /* 0x000fe2000f8e02ff */
[----:B------:R-:W-:Y:S01]  /*64c0*/  STL.64 [R1+0x12b8], R114 ;  /* 0x0012b87201007387 */ /* 0x000fe20000100a00 */
[----:B------:R-:W-:Y:S02]  /*64d0*/  UIMAD UR52, UR52, 0xe, URZ ;  /* 0x0000000e343478a4 */ /* 0x000fe4000f8e02ff */
[----:B------:R-:W-:Y:S01]  /*64e0*/  UIMAD UR39, UR39, 0xe, URZ ;  /* 0x0000000e272778a4 */ /* 0x000fe2000f8e02ff */
[----:B------:R-:W-:Y:S01]  /*64f0*/  STL.64 [R1+0x12c0], R116 ;  /* 0x0012c07401007387 */ /* 0x000fe20000100a00 */
[----:B------:R-:W-:Y:S02]  /*6500*/  UIMAD UR6, UR6, 0xf, URZ ;  /* 0x0000000f060678a4 */ /* 0x000fe4000f8e02ff */
[----:B------:R-:W-:Y:S01]  /*6510*/  UIMAD UR29, UR29, 0x11, URZ ;  /* 0x000000111d1d78a4 */ /* 0x000fe2000f8e02ff */
[----:B------:R-:W-:Y:S01]  /*6520*/  STL.64 [R1+0x1358], R118 ;  /* 0x0013587601007387 */ /* 0x000fe20000100a00 */
[----:B------:R-:W-:-:S02]  /*6530*/  UIMAD UR33, UR33, 0x11, URZ ;  /* 0x00000011212178a4 */ /* 0x000fc4000f8e02ff */
[----:B------:R-:W-:Y:S01]  /*6540*/  USHF.L.U32 UR13, UR13, 0x4, URZ ;  /* 0x000000040d0d7899 */ /* 0x000fe200080006ff */
[----:B------:R-:W-:Y:S01]  /*6550*/  STL.64 [R1+0x1338], R120 ;  /* 0x0013387801007387 */ /* 0x000fe20000100a00 */
[----:B------:R-:W-:Y:S01]  /*6560*/  USHF.L.U32 UR17, UR17, 0x4, URZ ;  /* 0x0000000411117899 */ /* 0x000fe200080006ff */
[----:B------:R-:W-:Y:S01]  /*6570*/  PRMT R13, RZ, 0x7610, R13 ;  /* 0x00007610ff0d7816 */ /* 0x000fe2000000000d */
[----:B------:R-:W-:Y:S01]  /*6580*/  UIMAD UR61, UR61, 0x14, URZ ;  /* 0x000000143d3d78a4 */ /* 0x000fe2000f8e02ff */
[----:B------:R-:W-:Y:S01]  /*6590*/  STL.64 [R1+0x12d8], R126 ;  /* 0x0012d87e01007387 */ /* 0x000fe20000100a00 */
[----:B------:R-:W-:Y:S01]  /*65a0*/  UIMAD UR48, UR48, 0x13, URZ ;  /* 0x00000013303078a4 */ /* 0x000fe2000f8e02ff */
[----:B------:R-:W-:Y:S01]  /*65b0*/  PRMT R92, RZ, 0x7610, R92 ;  /* 0x00007610ff5c7816 */ /* 0x000fe2000000005c */
[----:B------:R-:W-:Y:S01]  /*65c0*/  UIMAD UR46, UR46, 0x16, URZ ;  /* 0x000000162e2e78a4 */ /* 0x000fe2000f8e02ff */
[----:B------:R-:W-:Y:S01]  /*65d0*/  STL [R1+0x12c8], R129 ;  /* 0x0012c88101007387 */ /* 0x000fe20000100800 */
[----:B------:R-:W-:Y:S01]  /*65e0*/  PRMT R93, RZ, 0x7610, R93 ;  /* 0x00007610ff5d7816 */ /* 0x000fe2000000005d */
[----:B------:R-:W-:-:S02]  /*65f0*/  UIMAD UR58, UR58, 0x15, URZ ;  /* 0x000000153a3a78a4 */ /* 0x000fc4000f8e02ff */
[----:B------:R-:W-:Y:S01]  /*6600*/  STL.64 [R1+0x12e0], R130 ;  /* 0x0012e08201007387 */ /* 0x000fe20000100a00 */
[----:B------:R-:W-:Y:S01]  /*6610*/  PRMT R90, RZ, 0x7610, R90 ;  /* 0x00007610ff5a7816 */ /* 0x000fe2000000005a */
[----:B------:R-:W-:Y:S02]  /*6620*/  UIMAD UR42, UR42, 0x17, URZ ;  /* 0x000000172a2a78a4 */ /* 0x000fe4000f8e02ff */
[----:B------:R-:W-:Y:S01]  /*6630*/  STL.64 [R1+0x12e8], R132 ;  /* 0x0012e88401007387 */ /* 0x000fe20000100a00 */
[----:B------:R-:W-:Y:S01]  /*6640*/  PRMT R91, RZ, 0x7610, R91 ;  /* 0x00007610ff5b7816 */ /* 0x000fe2000000005b */
[----:B------:R-:W-:Y:S02]  /*6650*/  UIMAD UR28, UR28, 0x18, URZ ;  /* 0x000000181c1c78a4 */ /* 0x000fe4000f8e02ff */
[----:B------:R-:W-:Y:S01]  /*6660*/  STL.64 [R1+0x12f8], R134 ;  /* 0x0012f88601007387 */ /* 0x000fe20000100a00 */
[----:B------:R-:W-:Y:S01]  /*6670*/  UIMAD UR56, UR56, 0x19, URZ ;  /* 0x00000019383878a4 */ /* 0x000fe2000f8e02ff */
[----:B------:R-:W-:Y:S01]  /*6680*/  PRMT R11, RZ, 0x7610, R11 ;  /* 0x00007610ff0b7816 */ /* 0x000fe2000000000b */
[----:B------:R-:W-:Y:S01]  /*6690*/  UIMAD UR43, UR43, 0x1a, URZ ;  /* 0x0000001a2b2b78a4 */ /* 0x000fe2000f8e02ff */
[----:B------:R-:W-:Y:S01]  /*66a0*/  STL.64 [R1+0x1310], R136 ;  /* 0x0013108801007387 */ /* 0x000fe20000100a00 */
        /* <DEDUP_REMOVED lines=16> */
[----:B------:R-:W-:Y:S02]  /*67b0*/  USHF.L.U32 UR26, UR26, 0x5, URZ ;  /* 0x000000051a1a7899 */ /* 0x000fe400080006ff */
[----:B------:R0:W-:Y:S01]  /*67c0*/  STL.64 [R1+0x10e8], R108 ;  /* 0x0010e86c01007387 */ /* 0x0001e20000100a00 */
[----:B------:R-:W-:Y:S02]  /*67d0*/  USHF.R.S32.HI UR72, URZ, 0x1f, UR69 ;  /* 0x0000001fff487899 */ /* 0x000fe40008011445 */
[C---:B------:R-:W-:Y:S01]  /*67e0*/  IADD3 RZ, P4, PT, R144.reuse, UR69, RZ ;  /* 0x0000004590ff7c10 */ /* 0x040fe2000ff9e0ff */
[----:B------:R-:W-:Y:S01]  /*67f0*/  UIMAD UR37, UR37, 0x21, URZ ;  /* 0x00000021252578a4 */ /* 0x000fe2000f8e02ff */
[----:B------:R-:W-:Y:S01]  /*6800*/  PRMT R104, RZ, 0x7610, R104 ;  /* 0x00007610ff687816 */ /* 0x000fe20000000068 */
[C---:B-1----:R-:W-:Y:S01]  /*6810*/  VIADD R110, R144.reuse, UR67 ;  /* 0x00000043906e7c36 */ /* 0x042fe20008000000 */
[----:B------:R-:W-:Y:S01]  /*6820*/  PRMT R105, RZ, 0x7610, R105 ;  /* 0x00007610ff697816 */ /* 0x000fe20000000069 */
[----:B------:R-:W-:Y:S01]  /*6830*/  USHF.R.S32.HI UR73, URZ, 0x1f, UR66 ;  /* 0x0000001fff497899 */ /* 0x000fe20008011442 */
[----:B------:R-:W-:Y:S01]  /*6840*/  PRMT R98, RZ, 0x7610, R98 ;  /* 0x00007610ff627816 */ /* 0x000fe20000000062 */
[----:B------:R-:W-:Y:S01]  /*6850*/  UIMAD UR47, UR47, 0x22, URZ ;  /* 0x000000222f2f78a4 */ /* 0x000fe2000f8e02ff */
[----:B------:R-:W-:Y:S01]  /*6860*/  PRMT R9, RZ, 0x7610, R9 ;  /* 0x00007610ff097816 */ /* 0x000fe20000000009 */
[----:B------:R-:W-:Y:S01]  /*6870*/  UIMAD UR34, UR34, 0x23, URZ ;  /* 0x00000023222278a4 */ /* 0x000fe2000f8e02ff */
[----:B0-----:R-:W-:Y:S01]  /*6880*/  VIADD R108, R144, UR68 ;  /* 0x00000044906c7c36 */ /* 0x001fe20008000000 */
[----:B------:R-:W-:Y:S01]  /*6890*/  IADD3.X R109, PT, PT, R145, UR72, RZ, P4, !PT ;  /* 0x00000048916d7c10 */ /* 0x000fe2000a7fe4ff */
[----:B------:R-:W-:Y:S01]  /*68a0*/  UIMAD UR5, UR5, 0x25, URZ ;  /* 0x00000025050578a4 */ /* 0x000fe2000f8e02ff */
[----:B------:R-:W-:Y:S01]  /*68b0*/  PRMT R106, RZ, 0x7610, R106 ;  /* 0x00007610ff6a7816 */ /* 0x000fe2000000006a */
[----:B------:R-:W-:-:S02]  /*68c0*/  UIMAD UR38, UR38, 0x24, URZ ;  /* 0x00000024262678a4 */ /* 0x000fc4000f8e02ff */
[----:B------:R0:W4:Y:S01]  /*68d0*/  @P2 LDG.E.U8 R104, desc[UR20][R108.64] ;  /* 0x000000146c682981 */ /* 0x000122000c1e1100 */
[----:B------:R-:W-:Y:S01]  /*68e0*/  PRMT R160, RZ, 0x7610, R160 ;  /* 0x00007610ffa07816 */ /* 0x000fe200000000a0 */
[----:B------:R-:W-:Y:S01]  /*68f0*/  UIMAD UR11, UR11, 0x26, URZ ;  /* 0x000000260b0b78a4 */ /* 0x000fe2000f8e02ff */
[----:B------:R-:W-:Y:S01]  /*6900*/  PRMT R159, RZ, 0x7610, R159 ;  /* 0x00007610ff9f7816 */ /* 0x000fe2000000009f */
[----:B------:R-:W-:Y:S01]  /*6910*/  UIMAD UR18, UR18, 0x27, URZ ;  /* 0x00000027121278a4 */ /* 0x000fe2000f8e02ff */
[----:B------:R-:W-:Y:S01]  /*6920*/  PRMT R158, RZ, 0x7610, R158 ;  /* 0x00007610ff9e7816 */ /* 0x000fe2000000009e */
[----:B------:R-:W-:Y:S01]  /*6930*/  UIMAD UR19, UR19, 0x28, URZ ;  /* 0x00000028131378a4 */ /* 0x000fe2000f8e02ff */
[----:B------:R-:W-:Y:S01]  /*6940*/  PRMT R95, RZ, 0x7610, R95 ;  /* 0x00007610ff5f7816 */ /* 0x000fe2000000005f */
[----:B------:R-:W1:Y:S01]  /*6950*/  LDCU UR31, c[0x0][0x3c4] ;  /* 0x00007880ff1f77ac */ /* 0x000e620008000800 */
[----:B---3--:R3:W-:Y:S02]  /*6960*/  STL [R1+0x4], R2 ;  /* 0x0000040201007387 */ /* 0x0087e40000100800 */
[----:B---3--:R-:W-:-:S05]  /*6970*/  IMAD.SHL.U32 R2, R5, 0x2, RZ ;  /* 0x0000000205027824 */ /* 0x008fca00078e00ff */
[----:B------:R-:W-:Y:S02]  /*6980*/  SHF.R.S32.HI R4, RZ, 0x1f, R2 ;  /* 0x0000001fff047819 */ /* 0x000fe40000011402 */
[----:B------:R-:W-:-:S05]  /*6990*/  IADD3 RZ, P3, PT, R2, R144, RZ ;  /* 0x0000009002ff7210 */ /* 0x000fca0007f7e0ff */
[----:B------:R-:W-:Y:S01]  /*69a0*/  IMAD.X R111, R4, 0x1, R145, P3 ;  /* 0x00000001046f7824 */ /* 0x000fe200018e0691 */
[----:B------:R-:W-:-:S04]  /*69b0*/  IADD3 RZ, P3, PT, R144, UR66, RZ ;  /* 0x0000004290ff7c10 */ /* 0x000fc8000ff7e0ff */
[----:B------:R-:W-:Y:S04]  /*69c0*/  STL.64 [R1+0x11f8], R110 ;  /* 0x0011f86e01007387 */ /* 0x000fe80000100a00 */
[----:B------:R-:W3:Y:S04]  /*69d0*/  @P2 LDG.E.U8 R105, desc[UR20][R110.64] ;  /* 0x000000146e692981 */ /* 0x000ee8000c1e1100 */
[----:B------:R0:W-:Y:S02]  /*69e0*/  STL.64 [R1+0x11e8], R108 ;  /* 0x0011e86c01007387 */ /* 0x0001e40000100a00 */
[----:B0-----:R-:W-:Y:S01]  /*69f0*/  VIADD R108, R144, UR65 ;  /* 0x00000041906c7c36 */ /* 0x001fe20008000000 */
[----:B------:R-:W-:-:S05]  /*6a00*/  IADD3.X R109, PT, PT, R145, UR73, RZ, P3, !PT ;  /* 0x00000049916d7c10 */ /* 0x000fca0009ffe4ff */
[----:B------:R-:W5:Y:S01]  /*6a10*/  @P2 LDG.E.U8 R106, desc[UR20][R108.64] ;  /* 0x000000146c6a2981 */ /* 0x000f62000c1e1100 */
[----:B--2---:R-:W-:Y:S01]  /*6a20*/  IMAD R3, R6, 0x80, R3 ;  /* 0x0000008006037824 */ /* 0x004fe200078e0203 */
[----:B------:R-:W-:Y:S02]  /*6a30*/  USHF.R.S32.HI UR74, URZ, 0x1f, UR41 ;  /* 0x0000001fff4a7899 */ /* 0x000fe40008011429 */
[----:B------:R-:W-:Y:S02]  /*6a40*/  IADD3 RZ, P4, PT, R144, UR41, RZ ;  /* 0x0000002990ff7c10 */ /* 0x000fe4000ff9e0ff */
[----:B------:R-:W-:Y:S02]  /*6a50*/  IADD3 R146, P3, PT, R3, R146, RZ ;  /* 0x0000009203927210 */ /* 0x000fe40007f7e0ff */
[----:B------:R-:W-:Y:S02]  /*6a60*/  PRMT R103, RZ, 0x7610, R103 ;  /* 0x00007610ff677816 */ /* 0x000fe40000000067 */
[----:B------:R-:W-:Y:S01]  /*6a70*/  IADD3 RZ, P6, PT, R146, UR60, RZ ;  /* 0x0000003c92ff7c10 */ /* 0x000fe2000ffde0ff */
[----:B------:R-:W-:-:S02]  /*6a80*/  USHF.R.S32.HI UR60, URZ, 0x1f, UR62 ;  /* 0x0000001fff3c7899 */ /* 0x000fc4000801143e */
[C---:B------:R-:W-:Y:S01]  /*6a90*/  IADD3 RZ, P5, PT, R144.reuse, UR62, RZ ;  /* 0x0000003e90ff7c10 */ /* 0x040fe2000ffbe0ff */
[----:B------:R-:W-:Y:S01]  /*6aa0*/  USHF.R.S32.HI UR75, URZ, 0x1f, UR70 ;  /* 0x0000001fff4b7899 */ /* 0x000fe20008011446 */
[----:B------:R-:W-:Y:S02]  /*6ab0*/  PRMT R86, RZ, 0x7610, R86 ;  /* 0x00007610ff567816 */ /* 0x000fe40000000056 */
[----:B------:R-:W-:Y:S01]  /*6ac0*/  PRMT R87, RZ, 0x7610, R87 ;  /* 0x00007610ff577816 */ /* 0x000fe20000000057 */
[----:B----4-:R0:W-:Y:S02]  /*6ad0*/  STL [R1+0x20], R104 ;  /* 0x0000206801007387 */ /* 0x0101e40000100800 */
[----:B0-----:R-:W-:Y:S02]  /*6ae0*/  VIADD R104, R144, UR63 ;  /* 0x0000003f90687c36 */ /* 0x001fe40008000000 */
[----:B---3--:R0:W-:Y:S04]  /*6af0*/  STL [R1+0x24], R105 ;  /* 0x0000246901007387 */ /* 0x0081e80000100800 */
[----:B------:R-:W-:Y:S01]  /*6b00*/  STL.64 [R1+0x11d8], R108 ;  /* 0x0011d86c01007387 */ /* 0x000fe20000100a00 */
[----:B0-----:R-:W-:-:S02]  /*6b10*/  IADD3.X R105, PT, PT, R145, UR74, RZ, P4, !PT ;  /* 0x0000004a91697c10 */ /* 0x001fc4000a7fe4ff */
[----:B------:R-:W-:-:S03]  /*6b20*/  IADD3 RZ, P4, PT, R144, UR70, RZ ;  /* 0x0000004690ff7c10 */ /* 0x000fc6000ff9e0ff */
[----:B------:R0:W-:Y:S01]  /*6b30*/  STL.64 [R1+0x11c8], R104 ;  /* 0x0011c86801007387 */ /* 0x0001e20000100a00 */
[----:B------:R-:W-:-:S03]  /*6b40*/  IADD3.X R107, PT, PT, R145, UR75, RZ, P4, !PT ;  /* 0x0000004b916b7c10 */ /* 0x000fc6000a7fe4ff */
[----:B------:R0:W2:Y:S04]  /*6b50*/  @P2 LDG.E.U8 R103, desc[UR20][R104.64] ;  /* 0x0000001468672981 */ /* 0x0000a8000c1e1100 */
[----:B-----5:R3:W-:Y:S01]  /*6b60*/  STL [R1+0x58], R106 ;  /* 0x0000586a01007387 */ /* 0x0207e20000100800 */
[C---:B0-----:R-:W-:Y:S01]  /*6b70*/  VIADD R104, R144.reuse, UR59 ;  /* 0x0000003b90687c36 */ /* 0x041fe20008000000 */
[----:B------:R-:W-:Y:S01]  /*6b80*/  IADD3.X R105, PT, PT, R145, UR60, RZ, P5, !PT ;  /* 0x0000003c91697c10 */ /* 0x000fe2000affe4ff */
[----:B---3--:R-:W-:-:S04]  /*6b90*/  VIADD R106, R144, UR40 ;  /* 0x00000028906a7c36 */ /* 0x008fc80008000000 */
[----:B------:R-:W3:Y:S04]  /*6ba0*/  @P2 LDG.E.U8 R86, desc[UR20][R104.64] ;  /* 0x0000001468562981 */ /* 0x000ee8000c1e1100 */
[----:B------:R0:W4:Y:S01]  /*6bb0*/  @P2 LDG.E.U8 R87, desc[UR20][R106.64] ;  /* 0x000000146a572981 */ /* 0x000122000c1e1100 */
[----:B------:R-:W-:-:S03]  /*6bc0*/  LEA.HI.X.SX32 R147, R3, R0, 0x1, P3 ;  /* 0x0000000003937211 */ /* 0x000fc600018f0eff */
[----:B------:R0:W-:Y:S04]  /*6bd0*/  STL.64 [R1+0x11b8], R106 ;  /* 0x0011b86a01007387 */ /* 0x0001e80000100a00 */
[----:B------:R5:W-:Y:S01]  /*6be0*/  STL.64 [R1+0x11a8], R104 ;  /* 0x0011a86801007387 */ /* 0x000be20000100a00 */
[C---:B------:R-:W-:Y:S02]  /*6bf0*/  IADD3 RZ, P3, PT, R144.reuse, UR16, RZ ;  /* 0x0000001090ff7c10 */ /* 0x040fe4000ff7e0ff */
[C---:B------:R-:W-:Y:S01]  /*6c00*/  IADD3 RZ, P4, PT, R144.reuse, UR53, RZ ;  /* 0x0000003590ff7c10 */ /* 0x040fe2000ff9e0ff */
[C---:B0-----:R-:W-:Y:S02]  /*6c10*/  VIADD R106, R144.reuse, UR25 ;  /* 0x00000019906a7c36 */ /* 0x041fe40008000000 */
[----:B-----5:R-:W-:Y:S01]  /*6c20*/  VIADD R104, R144, UR54 ;  /* 0x0000003690687c36 */ /* 0x020fe20008000000 */
[----:B---3--:R0:W-:Y:S04]  /*6c30*/  STL [R1+0x118], R86 ;  /* 0x0001185601007387 */ /* 0x0081e80000100800 */
[----:B----4-:R3:W-:Y:S01]  /*6c40*/  STL [R1+0x8c], R87 ;  /* 0x00008c5701007387 */ /* 0x0107e20000100800 */
[----:B0-----:R-:W-:Y:S01]  /*6c50*/  VIADD R86, R146, UR15 ;  /* 0x0000000f92567c36 */ /* 0x001fe20008000000 */
[----:B---3--:R-:W-:Y:S01]  /*6c60*/  IADD3.X R87, PT, PT, R147, UR71, RZ, P6, !PT ;  /* 0x0000004793577c10 */ /* 0x008fe2000b7fe4ff */
[----:B------:R-:W-:-:S02]  /*6c70*/  USHF.R.S32.HI UR71, URZ, 0x1f, UR16 ;  /* 0x0000001fff477899 */ /* 0x000fc40008011410 */
[----:B------:R-:W-:-:S04]  /*6c80*/  USHF.R.S32.HI UR15, URZ, 0x1f, UR53 ;  /* 0x0000001fff0f7899 */ /* 0x000fc80008011435 */
[C---:B------:R-:W-:Y:S02]  /*6c90*/  IADD3.X R107, PT, PT, R145.reuse, UR71, RZ, P3, !PT ;  /* 0x00000047916b7c10 */ /* 0x040fe40009ffe4ff */
[----:B------:R-:W-:-:S03]  /*6ca0*/  IADD3.X R105, PT, PT, R145, UR15, RZ, P4, !PT ;  /* 0x0000000f91697c10 */ /* 0x000fc6000a7fe4ff */
[----:B------:R-:W3:Y:S04]  /*6cb0*/  @P2 LDG.E.U8 R15, desc[UR20][R106.64] ;  /* 0x000000146a0f2981 */ /* 0x000ee8000c1e1100 */
[----:B------:R-:W4:Y:S01]  /*6cc0*/  @P2 LDG.E.U8 R102, desc[UR20][R104.64] ;  /* 0x0000001468662981 */ /* 0x000f22000c1e1100 */
[C---:B------:R-:W-:Y:S01]  /*6cd0*/  IADD3 RZ, P3, PT, R146.reuse, UR69, RZ ;  /* 0x0000004592ff7c10 */ /* 0x040fe2000ff7e0ff */
[----:B------:R-:W-:Y:S02]  /*6ce0*/  VIADD R120, R146, UR67 ;  /* 0x0000004392787c36 */ /* 0x000fe40008000000 */
[----:B------:R-:W-:Y:S01]  /*6cf0*/  STL.64 [R1+0x10e0], R86 ;  /* 0x0010e05601007387 */ /* 0x000fe20000100a00 */
[----:B------:R-:W-:-:S03]  /*6d00*/  USHF.R.S32.HI UR69, URZ, 0x1f, UR27 ;  /* 0x0000001fff457899 */ /* 0x000fc6000801141b */
[----:B--2---:R0:W-:Y:S01]  /*6d10*/  STL [R1+0x7c], R103 ;  /* 0x00007c6701007387 */ /* 0x0041e20000100800 */
[----:B------:R-:W-:Y:S01]  /*6d20*/  USHF.R.S32.HI UR67, URZ, 0x1f, UR57 ;  /* 0x0000001fff437899 */ /* 0x000fe20008011439 */
[C---:B------:R-:W-:Y:S02]  /*6d30*/  IADD3 RZ, P5, PT, R144.reuse, UR27, RZ ;  /* 0x0000001b90ff7c10 */ /* 0x040fe4000ffbe0ff */
[----:B------:R-:W-:Y:S01]  /*6d40*/  STL.64 [R1+0x1198], R106 ;  /* 0x0011986a01007387 */ /* 0x000fe20000100a00 */
[C---:B------:R-:W-:Y:S02]  /*6d50*/  IADD3 RZ, P4, PT, R144.reuse, UR57, RZ ;  /* 0x0000003990ff7c10 */ /* 0x040fe4000ff9e0ff */
[----:B------:R-:W-:Y:S02]  /*6d60*/  PRMT R82, RZ, 0x7610, R82 ;  /* 0x00007610ff527816 */ /* 0x000fe40000000052 */
[----:B------:R-:W-:Y:S02]  /*6d70*/  PRMT R83, RZ, 0x7610, R83 ;  /* 0x00007610ff537816 */ /* 0x000fe40000000053 */
[C---:B0-----:R-:W-:Y:S01]  /*6d80*/  IADD3.X R103, PT, PT, R145.reuse, UR69, RZ, P5, !PT ;  /* 0x0000004591677c10 */ /* 0x041fe2000affe4ff */
[----:B---3--:R-:W-:Y:S04]  /*6d90*/  STL [R1+0x1238], R15 ;  /* 0x0012380f01007387 */ /* 0x008fe80000100800 */
[----:B------:R0:W-:Y:S04]  /*6da0*/  STL.64 [R1+0x1188], R104 ;  /* 0x0011886801007387 */ /* 0x0001e80000100a00 */
[----:B------:R-:W-:Y:S04]  /*6db0*/  STL [R1+0x1248], R15 ;  /* 0x0012480f01007387 */ /* 0x000fe80000100800 */
[----:B------:R-:W-:Y:S04]  /*6dc0*/  STL [R1+0x1258], R15 ;  /* 0x0012580f01007387 */ /* 0x000fe80000100800 */
[----:B----4-:R2:W-:Y:S01]  /*6dd0*/  STL [R1+0x18], R102 ;  /* 0x0000186601007387 */ /* 0x0105e20000100800 */
[----:B0-----:R-:W-:Y:S01]  /*6de0*/  VIADD R104, R144, UR49 ;  /* 0x0000003190687c36 */ /* 0x001fe20008000000 */
[----:B------:R-:W-:-:S05]  /*6df0*/  IADD3.X R105, PT, PT, R145, UR67, RZ, P4, !PT ;  /* 0x0000004391697c10 */ /* 0x000fca000a7fe4ff */
[----:B------:R0:W3:Y:S01]  /*6e00*/  @P2 LDG.E.U8 R83, desc[UR20][R104.64] ;  /* 0x0000001468532981 */ /* 0x0000e2000c1e1100 */
[----:B--2---:R-:W-:-:S05]  /*6e10*/  VIADD R102, R144, UR32 ;  /* 0x0000002090667c36 */ /* 0x004fca0008000000 */
[----:B------:R2:W4:Y:S04]  /*6e20*/  @P2 LDG.E.U8 R82, desc[UR20][R102.64] ;  /* 0x0000001466522981 */ /* 0x000528000c1e1100 */
[----:B------:R0:W-:Y:S04]  /*6e30*/  STL.64 [R1+0x1178], R104 ;  /* 0x0011786801007387 */ /* 0x0001e80000100a00 */
[----:B------:R2:W-:Y:S01]  /*6e40*/  STL.64 [R1+0x1168], R102 ;  /* 0x0011686601007387 */ /* 0x0005e20000100a00 */
[----:B------:R-:W-:Y:S02]  /*6e50*/  IADD3 RZ, P4, PT, R144, UR44, RZ ;  /* 0x0000002c90ff7c10 */ /* 0x000fe4000ff9e0ff */
[----:B------:R-:W-:-:S02]  /*6e60*/  PRMT R84, RZ, 0x7610, R84 ;  /* 0x00007610ff547816 */ /* 0x000fc40000000054 */
[----:B------:R-:W-:Y:S01]  /*6e70*/  PRMT R85, RZ, 0x7610, R85 ;  /* 0x00007610ff557816 */ /* 0x000fe20000000055 */
[C---:B0-----:R-:W-:Y:S02]  /*6e80*/  VIADD R104, R144.reuse, UR23 ;  /* 0x0000001790687c36 */ /* 0x041fe40008000000 */
[----:B--2---:R-:W-:Y:S01]  /*6e90*/  VIADD R102, R144, UR45 ;  /* 0x0000002d90667c36 */ /* 0x004fe20008000000 */
[----:B----4-:R0:W-:Y:S04]  /*6ea0*/  STL [R1+0x10], R82 ;  /* 0x0000105201007387 */ /* 0x0101e80000100800 */
[----:B---3--:R2:W-:Y:S01]  /*6eb0*/  STL [R1+0x14], R83 ;  /* 0x0000145301007387 */ /* 0x0085e20000100800 */
[----:B0-----:R-:W-:Y:S01]  /*6ec0*/  VIADD R82, R146, UR68 ;  /* 0x0000004492527c36 */ /* 0x001fe20008000000 */
[----:B------:R-:W-:Y:S01]  /*6ed0*/  USHF.R.S32.HI UR68, URZ, 0x1f, UR44 ;  /* 0x0000001fff447899 */ /* 0x000fe2000801142c */
[----:B--2---:R-:W-:Y:S01]  /*6ee0*/  IADD3.X R83, PT, PT, R147, UR72, RZ, P3, !PT ;  /* 0x0000004893537c10 */ /* 0x004fe20009ffe4ff */
[----:B------:R-:W-:-:S02]  /*6ef0*/  USHF.R.S32.HI UR72, URZ, 0x1f, UR55 ;  /* 0x0000001fff487899 */ /* 0x000fc40008011437 */
[----:B------:R-:W-:Y:S02]  /*6f00*/  IADD3 RZ, P3, PT, R144, UR55, RZ ;  /* 0x0000003790ff7c10 */ /* 0x000fe4000ff7e0ff */
[C---:B------:R-:W-:Y:S02]  /*6f10*/  IADD3.X R103, PT, PT, R145.reuse, UR68, RZ, P4, !PT ;  /* 0x0000004491677c10 */ /* 0x040fe4000a7fe4ff */
[----:B------:R-:W-:-:S03]  /*6f20*/  IADD3.X R105, PT, PT, R145, UR72, RZ, P3, !PT ;  /* 0x0000004891697c10 */ /* 0x000fc60009ffe4ff */
[----:B------:R-:W2:Y:S04]  /*6f30*/  @P2 LDG.E.U8 R84, desc[UR20][R102.64] ;  /* 0x0000001466542981 */ /* 0x000ea8000c1e1100 */
[----:B------:R0:W3:Y:S01]  /*6f40*/  @P2 LDG.E.U8 R85, desc[UR20][R104.64] ;  /* 0x0000001468552981 */ /* 0x0000e2000c1e1100 */
[----:B------:R-:W-:-:S03]  /*6f50*/  IADD3 RZ, P3, PT, R146, UR66, RZ ;  /* 0x0000004292ff7c10 */ /* 0x000fc6000ff7e0ff */
[----:B------:R-:W-:Y:S04]  /*6f60*/  STL.64 [R1+0x11e0], R82 ;  /* 0x0011e05201007387 */ /* 0x000fe80000100a00 */
[----:B------:R0:W-:Y:S04]  /*6f70*/  STL.64 [R1+0x1158], R104 ;  /* 0x0011586801007387 */ /* 0x0001e80000100a00 */
[----:B------:R4:W-:Y:S01]  /*6f80*/  STL.64 [R1+0x1148], R102 ;  /* 0x0011486601007387 */ /* 0x0009e20000100a00 */
[----:B------:R-:W-:Y:S02]  /*6f90*/  USHF.R.S32.HI UR66, URZ, 0x1f, UR52 ;  /* 0x0000001fff427899 */ /* 0x000fe40008011434 */
[----:B------:R-:W-:-:S02]  /*6fa0*/  IADD3 RZ, P4, PT, R144, UR52, RZ ;  /* 0x0000003490ff7c10 */ /* 0x000fc4000ff9e0ff */
[----:B------:R-:W-:Y:S01]  /*6fb0*/  PRMT R81, RZ, 0x7610, R81 ;  /* 0x00007610ff517816 */ /* 0x000fe20000000051 */
[C---:B0-----:R-:W-:Y:S01]  /*6fc0*/  VIADD R104, R144.reuse, UR39 ;  /* 0x0000002790687c36 */ /* 0x041fe20008000000 */
[----:B------:R-:W-:Y:S01]  /*6fd0*/  IADD3.X R105, PT, PT, R145, UR66, RZ, P4, !PT ;  /* 0x0000004291697c10 */ /* 0x000fe2000a7fe4ff */
[C---:B----4-:R-:W-:Y:S01]  /*6fe0*/  VIADD R102, R144.reuse, UR6 ;  /* 0x0000000690667c36 */ /* 0x050fe20008000000 */
[----:B------:R-:W-:Y:S02]  /*6ff0*/  IADD3 RZ, P5, PT, R144, UR29, RZ ;  /* 0x0000001d90ff7c10 */ /* 0x000fe4000ffbe0ff */
[----:B------:R-:W-:Y:S01]  /*7000*/  PRMT R80, RZ, 0x7610, R80 ;  /* 0x00007610ff507816 */ /* 0x000fe20000000050 */
[----:B--2---:R-:W-:Y:S04]  /*7010*/  STL [R1+0x78], R84 ;  /* 0x0000785401007387 */ /* 0x004fe80000100800 */
[----:B---3--:R0:W-:Y:S02]  /*7020*/  STL [R1+0x50], R85 ;  /* 0x0000505501007387 */ /* 0x0081e40000100800 */
[----:B0-----:R-:W-:Y:S01]  /*7030*/  IADD3.X R85, PT, PT, R147, UR73, RZ, P3, !PT ;  /* 0x0000004993557c10 */ /* 0x001fe20009ffe4ff */
[----:B------:R-:W-:-:S02]  /*7040*/  USHF.R.S32.HI UR73, URZ, 0x1f, UR22 ;  /* 0x0000001fff497899 */ /* 0x000fc40008011416 */
[----:B------:R-:W-:-:S04]  /*7050*/  IADD3 RZ, P3, PT, R144, UR22, RZ ;  /* 0x0000001690ff7c10 */ /* 0x000fc8000ff7e0ff */
[C---:B------:R-:W-:Y:S02]  /*7060*/  IADD3.X R103, PT, PT, R145.reuse, UR73, RZ, P3, !PT ;  /* 0x0000004991677c10 */ /* 0x040fe40009ffe4ff */
[----:B------:R-:W-:Y:S01]  /*7070*/  IADD3 RZ, P3, PT, R146, UR41, RZ ;  /* 0x0000002992ff7c10 */ /* 0x000fe2000ff7e0ff */
[----:B------:R-:W-:Y:S01]  /*7080*/  USHF.R.S32.HI UR41, URZ, 0x1f, UR29 ;  /* 0x0000001fff297899 */ /* 0x000fe2000801141d */
[----:B------:R-:W-:Y:S04]  /*7090*/  STL.64 [R1+0x1138], R104 ;  /* 0x0011386801007387 */ /* 0x000fe80000100a00 */
[----:B------:R0:W-:Y:S04]  /*70a0*/  STL.64 [R1+0x1128], R102 ;  /* 0x0011286601007387 */ /* 0x0001e80000100a00 */
[----:B------:R0:W2:Y:S02]  /*70b0*/  @P2 LDG.E.U8 R81, desc[UR20][R102.64] ;  /* 0x0000001466512981 */ /* 0x0000a4000c1e1100 */
[----:B0-----:R-:W-:Y:S01]  /*70c0*/  VIADD R102, R144, UR33 ;  /* 0x0000002190667c36 */ /* 0x001fe20008000000 */
[----:B------:R-:W-:-:S05]  /*70d0*/  IADD3.X R103, PT, PT, R145, UR41, RZ, P5, !PT ;  /* 0x0000002991677c10 */ /* 0x000fca000affe4ff */
[----:B------:R-:W3:Y:S01]  /*70e0*/  @P2 LDG.E.U8 R80, desc[UR20][R102.64] ;  /* 0x0000001466502981 */ /* 0x000ee2000c1e1100 */
[----:B------:R-:W-:Y:S01]  /*70f0*/  PRMT R101, RZ, 0x7610, R101 ;  /* 0x00007610ff657816 */ /* 0x000fe20000000065 */
[----:B------:R-:W-:Y:S01]  /*7100*/  VIADD R84, R146, UR65 ;  /* 0x0000004192547c36 */ /* 0x000fe20008000000 */
[----:B------:R-:W-:Y:S02]  /*7110*/  USHF.R.S32.HI UR65, URZ, 0x1f, UR13 ;  /* 0x0000001fff417899 */ /* 0x000fe4000801140d */
[C---:B------:R-:W-:Y:S02]  /*7120*/  IADD3 RZ, P4, PT, R144.reuse, UR13, RZ ;  /* 0x0000000d90ff7c10 */ /* 0x040fe4000ff9e0ff */
[----:B------:R0:W4:Y:S04]  /*7130*/  @P2 LDG.E.U8 R101, desc[UR20][R104.64] ;  /* 0x0000001468652981 */ /* 0x000128000c1e1100 */
[----:B------:R-:W-:Y:S01]  /*7140*/  STL.64 [R1+0x11d0], R84 ;  /* 0x0011d05401007387 */ /* 0x000fe20000100a00 */
[----:B0-----:R-:W-:Y:S01]  /*7150*/  VIADD R104, R144, UR17 ;  /* 0x0000001190687c36 */ /* 0x001fe20008000000 */
[----:B------:R-:W-:-:S05]  /*7160*/  IADD3.X R105, PT, PT, R145, UR65, RZ, P4, !PT ;  /* 0x0000004191697c10 */ /* 0x000fca000a7fe4ff */
[----:B------:R-:W-:Y:S04]  /*7170*/  STL.64 [R1+0x1118], R104 ;  /* 0x0011186801007387 */ /* 0x000fe80000100a00 */
[----:B------:R0:W-:Y:S04]  /*7180*/  STL.64 [R1+0x1108], R102 ;  /* 0x0011086601007387 */ /* 0x0001e80000100a00 */
[----:B------:R5:W5:Y:S01]  /*7190*/  @P2 LDG.E.U8 R13, desc[UR20][R104.64] ;  /* 0x00000014680d2981 */ /* 0x000b62000c1e1100 */
[----:B0-----:R-:W-:-:S03]  /*71a0*/  IADD3 R102, P4, PT, R144, UR48, RZ ;  /* 0x0000003090667c10 */ /* 0x001fc6000ff9e0ff */
[----:B---3--:R-:W-:Y:S04]  /*71b0*/  STL [R1+0x8], R80 ;  /* 0x0000085001007387 */ /* 0x008fe80000100800 */
[----:B--2---:R0:W-:Y:S02]  /*71c0*/  STL [R1+0x114], R81 ;  /* 0x0001145101007387 */ /* 0x0041e40000100800 */
[C---:B0-----:R-:W-:Y:S01]  /*71d0*/  IADD3.X R81, PT, PT, R147.reuse, UR74, RZ, P3, !PT ;  /* 0x0000004a93517c10 */ /* 0x041fe20009ffe4ff */
[C---:B------:R-:W-:Y:S01]  /*71e0*/  VIADD R80, R146.reuse, UR63 ;  /* 0x0000003f92507c36 */ /* 0x040fe20008000000 */
[C---:B------:R-:W-:Y:S01]  /*71f0*/  IADD3 RZ, P3, PT, R146.reuse, UR70, RZ ;  /* 0x0000004692ff7c10 */ /* 0x040fe2000ff7e0ff */
[----:B------:R-:W-:Y:S01]  /*7200*/  USHF.R.S32.HI UR63, URZ, 0x1f, UR48 ;  /* 0x0000001fff3f7899 */ /* 0x000fe20008011430 */
[----:B------:R-:W-:Y:S01]  /*7210*/  VIADD R136, R146, UR40 ;  /* 0x0000002892887c36 */ /* 0x000fe20008000000 */
[----:B----4-:R-:W-:Y:S01]  /*7220*/  STL [R1+0x88], R101 ;  /* 0x0000886501007387 */ /* 0x010fe20000100800 */
[----:B------:R-:W-:Y:S01]  /*7230*/  IADD3.X R137, PT, PT, R147, UR75, RZ, P3, !PT ;  /* 0x0000004b93897c10 */ /* 0x000fe20009ffe4ff */
[----:B------:R-:W-:-:S02]  /*7240*/  USHF.R.S32.HI UR75, URZ, 0x1f, UR61 ;  /* 0x0000001fff4b7899 */ /* 0x000fc4000801143d */
[----:B-----5:R-:W-:Y:S02]  /*7250*/  IADD3 R104, P3, PT, R144, UR61, RZ ;  /* 0x0000003d90687c10 */ /* 0x020fe4000ff7e0ff */
[----:B------:R-:W-:Y:S01]  /*7260*/  PRMT R100, RZ, 0x7610, R100 ;  /* 0x00007610ff647816 */ /* 0x000fe20000000064 */
[C---:B------:R-:W-:Y:S01]  /*7270*/  VIADD R134, R146.reuse, UR25 ;  /* 0x0000001992867c36 */ /* 0x040fe20008000000 */
[C---:B------:R-:W-:Y:S01]  /*7280*/  IADD3.X R103, PT, PT, R145.reuse, UR63, RZ, P4, !PT ;  /* 0x0000003f91677c10 */ /* 0x040fe2000a7fe4ff */
[C---:B------:R-:W-:Y:S01]  /*7290*/  VIADD R132, R146.reuse, UR49 ;  /* 0x0000003192847c36 */ /* 0x040fe20008000000 */
[----:B------:R-:W-:Y:S01]  /*72a0*/  IADD3.X R105, PT, PT, R145, UR75, RZ, P3, !PT ;  /* 0x0000004b91697c10 */ /* 0x000fe20009ffe4ff */
[C---:B------:R-:W-:Y:S01]  /*72b0*/  VIADD R130, R146.reuse, UR32 ;  /* 0x0000002092827c36 */ /* 0x040fe20008000000 */
[----:B------:R-:W-:Y:S01]  /*72c0*/  PRMT R96, RZ, 0x7610, R96 ;  /* 0x00007610ff607816 */ /* 0x000fe20000000060 */
[----:B------:R0:W2:Y:S01]  /*72d0*/  @P2 LDG.E.U8 R93, desc[UR20][R102.64] ;  /* 0x00000014665d2981 */ /* 0x0000a2000c1e1100 */
[C---:B------:R-:W-:Y:S01]  /*72e0*/  VIADD R126, R146.reuse, UR23 ;  /* 0x00000017927e7c36 */ /* 0x040fe20008000000 */
[----:B------:R-:W-:Y:S01]  /*72f0*/  PRMT R97, RZ, 0x7610, R97 ;  /* 0x00007610ff617816 */ /* 0x000fe20000000061 */
[C---:B------:R-:W-:Y:S01]  /*7300*/  VIADD R128, R146.reuse, UR39 ;  /* 0x0000002792807c36 */ /* 0x040fe20008000000 */
[----:B------:R-:W3:Y:S01]  /*7310*/  @P2 LDG.E.U8 R92, desc[UR20][R104.64] ;  /* 0x00000014685c2981 */ /* 0x000ee2000c1e1100 */
[C---:B------:R-:W-:Y:S01]  /*7320*/  IADD3 RZ, P3, PT, R146.reuse, UR62, RZ ;  /* 0x0000003e92ff7c10 */ /* 0x040fe2000ff7e0ff */
[----:B------:R-:W-:Y:S01]  /*7330*/  VIADD R116, R146, UR6 ;  /* 0x0000000692747c36 */ /* 0x000fe20008000000 */
[----:B------:R-:W-:Y:S01]  /*7340*/  PRMT R59, RZ, 0x7610, R59 ;  /* 0x00007610ff3b7816 */ /* 0x000fe2000000003b */
[----:B------:R-:W-:Y:S01]  /*7350*/  STL.64 [R1+0x11c0], R80 ;  /* 0x0011c05001007387 */ /* 0x000fe20000100a00 */
[----:B------:R-:W-:-:S02]  /*7360*/  USHF.R.S32.HI UR40, URZ, 0x1f, UR58 ;  /* 0x0000001fff287899 */ /* 0x000fc4000801143a */
[----:B------:R-:W-:Y:S01]  /*7370*/  USHF.R.S32.HI UR25, URZ, 0x1f, UR56 ;  /* 0x0000001fff197899 */ /* 0x000fe20008011438 */
[----:B------:R0:W-:Y:S01]  /*7380*/  STL.64 [R1+0x2e0], R102 ;  /* 0x0002e06601007387 */ /* 0x0001e20000100a00 */
[----:B------:R-:W-:Y:S02]  /*7390*/  USHF.R.S32.HI UR49, URZ, 0x1f, UR50 ;  /* 0x0000001fff317899 */ /* 0x000fe40008011432 */
[----:B------:R-:W-:Y:S01]  /*73a0*/  USHF.R.S32.HI UR32, URZ, 0x1f, UR24 ;  /* 0x0000001fff207899 */ /* 0x000fe20008011418 */
[----:B------:R-:W-:Y:S01]  /*73b0*/  STL.64 [R1+0x2d0], R104 ;  /* 0x0002d06801007387 */ /* 0x000fe20000100a00 */
[----:B------:R-:W-:Y:S02]  /*73c0*/  USHF.R.S32.HI UR23, URZ, 0x1f, UR37 ;  /* 0x0000001fff177899 */ /* 0x000fe40008011425 */
[----:B------:R-:W-:Y:S01]  /*73d0*/  USHF.R.S32.HI UR39, URZ, 0x1f, UR5 ;  /* 0x0000001fff277899 */ /* 0x000fe20008011405 */
[----:B------:R-:W-:Y:S01]  /*73e0*/  STL.64 [R1+0x11b0], R136 ;  /* 0x0011b08801007387 */ /* 0x000fe20000100a00 */
[----:B------:R-:W-:Y:S01]  /*73f0*/  UIMAD UR36, UR36, 0x29, URZ ;  /* 0x00000029242478a4 */ /* 0x000fe2000f8e02ff */
[----:B------:R-:W-:Y:S01]  /*7400*/  PRMT R7, RZ, 0x7610, R7 ;  /* 0x00007610ff077816 */ /* 0x000fe20000000007 */
[----:B------:R-:W-:Y:S01]  /*7410*/  UIMAD UR35, UR35, 0x2a, URZ ;  /* 0x0000002a232378a4 */ /* 0x000fe2000f8e02ff */
[----:B0-----:R-:W-:Y:S01]  /*7420*/  IADD3 R102, P4, PT, R144, UR58, RZ ;  /* 0x0000003a90667c10 */ /* 0x001fe2000ff9e0ff */
[----:B------:R-:W-:Y:S01]  /*7430*/  VIADD R114, R146, UR17 ;  /* 0x0000001192727c36 */ /* 0x000fe20008000000 */
[----:B------:R-:W0:Y:S02]  /*7440*/  LDCU UR74, c[0x0][0x3c4] ;  /* 0x00007880ff4a77ac */ /* 0x000e240008000800 */
[----:B------:R-:W-:-:S02]  /*7450*/  IADD3.X R103, PT, PT, R145, UR40, RZ, P4, !PT ;  /* 0x0000002891677c10 */ /* 0x000fc4000a7fe4ff */
[----:B------:R-:W-:Y:S01]  /*7460*/  PRMT R156, RZ, 0x7610, R156 ;  /* 0x00007610ff9c7816 */ /* 0x000fe2000000009c */
[----:B-1----:R-:W-:Y:S02]  /*7470*/  UIMAD UR31, UR31, 0x2b, URZ ;  /* 0x0000002b1f1f78a4 */ /* 0x002fe4000f8e02ff */
[----:B------:R1:W4:Y:S01]  /*7480*/  @P2 LDG.E.U8 R91, desc[UR20][R102.64] ;  /* 0x00000014665b2981 */ /* 0x000322000c1e1100 */
[----:B------:R-:W-:Y:S01]  /*7490*/  VIADD R112, R146, UR33 ;  /* 0x0000002192707c36 */ /* 0x000fe20008000000 */
[----:B------:R-:W-:Y:S01]  /*74a0*/  PRMT R155, RZ, 0x7610, R155 ;  /* 0x00007610ff9b7816 */ /* 0x000fe2000000009b */
[----:B------:R-:W-:Y:S01]  /*74b0*/  UIMAD UR64, UR64, 0x2c, URZ ;  /* 0x0000002c404078a4 */ /* 0x000fe2000f8e02ff */
[----:B------:R-:W-:Y:S01]  /*74c0*/  PRMT R154, RZ, 0x7610, R154 ;  /* 0x00007610ff9a7816 */ /* 0x000fe2000000009a */
[----:B------:R-:W5:Y:S01]  /*74d0*/  LDCU UR70, c[0x0][0x3c4] ;  /* 0x00007880ff4677ac */ /* 0x000f620008000800 */
[----:B------:R-:W-:Y:S02]  /*74e0*/  PRMT R58, RZ, 0x7610, R58 ;  /* 0x00007610ff3a7816 */ /* 0x000fe4000000003a */
[----:B------:R-:W-:Y:S01]  /*74f0*/  PRMT R94, RZ, 0x7610, R94 ;  /* 0x00007610ff5e7816 */ /* 0x000fe2000000005e */
[----:B------:R-:W0:Y:S01]  /*7500*/  LDCU UR62, c[0x0][0x3c4] ;  /* 0x00007880ff3e77ac */ /* 0x000e220008000800 */
[----:B---3--:R-:W-:Y:S04]  /*7510*/  STL [R1+0x4c], R92 ;  /* 0x00004c5c01007387 */ /* 0x008fe80000100800 */
[----:B--2---:R2:W-:Y:S02]  /*7520*/  STL [R1], R93 ;  /* 0x0000005d01007387 */ /* 0x0045e40000100800 */
[----:B--2---:R-:W-:Y:S01]  /*7530*/  IADD3.X R93, PT, PT, R147, UR60, RZ, P3, !PT ;  /* 0x0000003c935d7c10 */ /* 0x004fe20009ffe4ff */
[----:B------:R-:W-:-:S02]  /*7540*/  USHF.R.S32.HI UR60, URZ, 0x1f, UR46 ;  /* 0x0000001fff3c7899 */ /* 0x000fc4000801142e */
[----:B------:R-:W-:Y:S01]  /*7550*/  IADD3 R104, P3, PT, R144, UR46, RZ ;  /* 0x0000002e90687c10 */ /* 0x000fe2000ff7e0ff */
[----:B------:R-:W-:-:S03]  /*7560*/  VIADD R92, R146, UR59 ;  /* 0x0000003b925c7c36 */ /* 0x000fc60008000000 */
[----:B------:R-:W-:Y:S01]  /*7570*/  IADD3.X R105, PT, PT, R145, UR60, RZ, P3, !PT ;  /* 0x0000003c91697c10 */ /* 0x000fe20009ffe4ff */
[----:B------:R-:W-:Y:S01]  /*7580*/  USHF.R.S32.HI UR59, URZ, 0x1f, UR42 ;  /* 0x0000001fff3b7899 */ /* 0x000fe2000801142a */
[----:B------:R1:W-:Y:S04]  /*7590*/  STL.64 [R1+0x2c0], R102 ;  /* 0x0002c06601007387 */ /* 0x0003e80000100a00 */
[----:B------:R-:W2:Y:S01]  /*75a0*/  @P2 LDG.E.U8 R90, desc[UR20][R104.64] ;  /* 0x00000014685a2981 */ /* 0x000ea2000c1e1100 */
[----:B-1----:R-:W-:-:S04]  /*75b0*/  IADD3 R102, P4, PT, R144, UR42, RZ ;  /* 0x0000002a90667c10 */ /* 0x002fc8000ff9e0ff */
[----:B------:R-:W-:-:S05]  /*75c0*/  IADD3.X R103, PT, PT, R145, UR59, RZ, P4, !PT ;  /* 0x0000003b91677c10 */ /* 0x000fca000a7fe4ff */
[----:B------:R-:W3:Y:S01]  /*75d0*/  @P2 LDG.E.U8 R100, desc[UR20][R102.64] ;  /* 0x0000001466642981 */ /* 0x000ee2000c1e1100 */
[----:B------:R-:W-:Y:S01]  /*75e0*/  IADD3 RZ, P3, PT, R146, UR16, RZ ;  /* 0x0000001092ff7c10 */ /* 0x000fe2000ff7e0ff */
[----:B------:R-:W-:Y:S02]  /*75f0*/  USHF.R.S32.HI UR6, URZ, 0x1f, UR18 ;  /* 0x0000001fff067899 */ /* 0x000fe40008011412 */
[----:B------:R-:W-:Y:S01]  /*7600*/  STL.64 [R1+0x2b0], R104 ;  /* 0x0002b06801007387 */ /* 0x000fe20000100a00 */
[----:B------:R-:W-:Y:S01]  /*7610*/  IADD3.X R135, PT, PT, R147, UR71, RZ, P3, !PT ;  /* 0x0000004793877c10 */ /* 0x000fe20009ffe4ff */
[----:B------:R-:W-:Y:S02]  /*7620*/  USHF.R.S32.HI UR71, URZ, 0x1f, UR28 ;  /* 0x0000001fff477899 */ /* 0x000fe4000801141c */
[----:B------:R-:W-:Y:S01]  /*7630*/  STL.64 [R1+0x11a0], R92 ;  /* 0x0011a05c01007387 */ /* 0x000fe20000100a00 */
[----:B------:R-:W-:Y:S02]  /*7640*/  USHF.R.S32.HI UR17, URZ, 0x1f, UR36 ;  /* 0x0000001fff117899 */ /* 0x000fe40008011424 */
[----:B------:R-:W-:Y:S01]  /*7650*/  USHF.R.S32.HI UR33, URZ, 0x1f, UR31 ;  /* 0x0000001fff217899 */ /* 0x000fe2000801141f */
[----:B------:R-:W-:Y:S01]  /*7660*/  STL.64 [R1+0x2a0], R102 ;  /* 0x0002a06601007387 */ /* 0x000fe20000100a00 */
[----:B0-----:R-:W-:-:S02]  /*7670*/  UIMAD UR74, UR74, 0x2d, URZ ;  /* 0x0000002d4a4a78a4 */ /* 0x001fc4000f8e02ff */
[----:B-----5:R-:W-:Y:S02]  /*7680*/  UIMAD UR70, UR70, 0x2e, URZ ;  /* 0x0000002e464678a4 */ /* 0x020fe4000f8e02ff */
[----:B------:R-:W-:Y:S01]  /*7690*/  UIMAD UR62, UR62, 0x2f, URZ ;  /* 0x0000002f3e3e78a4 */ /* 0x000fe2000f8e02ff */
[----:B------:R-:W-:Y:S01]  /*76a0*/  PRMT R28, RZ, 0x7610, R28 ;  /* 0x00007610ff1c7816 */ /* 0x000fe2000000001c */
[----:B------:R-:W0:Y:S01]  /*76b0*/  LDCU UR16, c[0x0][0x3c4] ;  /* 0x00007880ff1077ac */ /* 0x000e220008000800 */
[----:B--2---:R1:W-:Y:S04]  /*76c0*/  STL [R1+0x94], R90 ;  /* 0x0000945a01007387 */ /* 0x0043e80000100800 */
[----:B----4-:R2:W-:Y:S01]  /*76d0*/  STL [R1+0x74], R91 ;  /* 0x0000745b01007387 */ /* 0x0105e20000100800 */
[----:B-1----:R-:W-:-:S04]  /*76e0*/  IADD3 R90, P3, PT, R144, UR28, RZ ;  /* 0x0000001c905a7c10 */ /* 0x002fc8000ff7e0ff */
[----:B--2---:R-:W-:-:S05]  /*76f0*/  IADD3.X R91, PT, PT, R145, UR71, RZ, P3, !PT ;  /* 0x00000047915b7c10 */ /* 0x004fca0009ffe4ff */
[----:B------:R-:W-:Y:S04]  /*7700*/  STL.64 [R1+0x290], R90 ;  /* 0x0002905a01007387 */ /* 0x000fe80000100a00 */
[----:B---3--:R1:W-:Y:S01]  /*7710*/  STL [R1+0x110], R100 ;  /* 0x0001106401007387 */ /* 0x0083e20000100800 */
[----:B------:R-:W-:Y:S01]  /*7720*/  IADD3 RZ, P3, PT, R146, UR53, RZ ;  /* 0x0000003592ff7c10 */ /* 0x000fe2000ff7e0ff */
[----:B------:R-:W2:Y:S02]  /*7730*/  LDCU UR53, c[0x0][0x3c4] ;  /* 0x00007880ff3577ac */ /* 0x000ea40008000800 */
[----:B------:R3:W4:Y:S01]  /*7740*/  @P2 LDG.E.U8 R11, desc[UR20][R90.64] ;  /* 0x000000145a0b2981 */ /* 0x000722000c1e1100 */
[----:B-1----:R-:W-:-:S04]  /*7750*/  IADD3 R100, P4, PT, R144, UR56, RZ ;  /* 0x0000003890647c10 */ /* 0x002fc8000ff9e0ff */
[----:B------:R-:W-:Y:S01]  /*7760*/  IADD3.X R101, PT, PT, R145, UR25, RZ, P4, !PT ;  /* 0x0000001991657c10 */ /* 0x000fe2000a7fe4ff */
[----:B---3--:R-:W-:Y:S01]  /*7770*/  VIADD R90, R146, UR54 ;  /* 0x00000036925a7c36 */ /* 0x008fe20008000000 */
[----:B------:R-:W-:Y:S01]  /*7780*/  IADD3.X R91, PT, PT, R147, UR15, RZ, P3, !PT ;  /* 0x0000000f935b7c10 */ /* 0x000fe20009ffe4ff */
[----:B------:R-:W-:Y:S01]  /*7790*/  STL.64 [R1+0x1190], R134 ;  /* 0x0011908601007387 */ /* 0x000fe20000100a00 */
[----:B------:R-:W-:Y:S02]  /*77a0*/  USHF.R.S32.HI UR15, URZ, 0x1f, UR43 ;  /* 0x0000001fff0f7899 */ /* 0x000fe4000801142b */
[----:B------:R-:W-:Y:S01]  /*77b0*/  USHF.R.S32.HI UR54, URZ, 0x1f, UR30 ;  /* 0x0000001fff367899 */ /* 0x000fe2000801141e */
[----:B------:R1:W-:Y:S01]  /*77c0*/  STL.64 [R1+0x280], R100 ;  /* 0x0002806401007387 */ /* 0x0003e20000100a00 */
[----:B------:R-:W-:-:S03]  /*77d0*/  IADD3 R102, P3, PT, R144, UR43, RZ ;  /* 0x0000002b90667c10 */ /* 0x000fc6000ff7e0ff */
[----:B------:R1:W3:Y:S01]  /*77e0*/  @P2 LDG.E.U8 R164, desc[UR20][R100.64] ;  /* 0x0000001464a42981 */ /* 0x0002e2000c1e1100 */
[----:B------:R-:W-:-:S05]  /*77f0*/  IADD3.X R103, PT, PT, R145, UR15, RZ, P3, !PT ;  /* 0x0000000f91677c10 */ /* 0x000fca0009ffe4ff */
[----:B------:R5:W2:Y:S01]  /*7800*/  @P2 LDG.E.U8 R163, desc[UR20][R102.64] ;  /* 0x0000001466a32981 */ /* 0x000aa2000c1e1100 */
[----:B-1----:R-:W-:-:S04]  /*7810*/  IADD3 R100, P4, PT, R144, UR30, RZ ;  /* 0x0000001e90647c10 */ /* 0x002fc8000ff9e0ff */
[----:B------:R-:W-:-:S05]  /*7820*/  IADD3.X R101, PT, PT, R145, UR54, RZ, P4, !PT ;  /* 0x0000003691657c10 */ /* 0x000fca000a7fe4ff */
[----:B------:R1:W2:Y:S01]  /*7830*/  @P2 LDG.E.U8 R162, desc[UR20][R100.64] ;  /* 0x0000001464a22981 */ /* 0x0002a2000c1e1100 */
[----:B------:R-:W-:Y:S01]  /*7840*/  IADD3 RZ, P3, PT, R146, UR57, RZ ;  /* 0x0000003992ff7c10 */ /* 0x000fe2000ff7e0ff */
[----:B------:R-:W0:Y:S03]  /*7850*/  LDCU UR57, c[0x0][0x3c4] ;  /* 0x00007880ff3977ac */ /* 0x000e260008000800 */
[----:B------:R-:W-:Y:S01]  /*7860*/  IADD3.X R133, PT, PT, R147, UR67, RZ, P3, !PT ;  /* 0x0000004393857c10 */ /* 0x000fe20009ffe4ff */
[----:B------:R-:W-:Y:S01]  /*7870*/  USHF.R.S32.HI UR67, URZ, 0x1f, UR14 ;  /* 0x0000001fff437899 */ /* 0x000fe2000801140e */
[----:B------:R5:W-:Y:S04]  /*7880*/  STL.64 [R1+0x270], R102 ;  /* 0x0002706601007387 */ /* 0x000be80000100a00 */
[----:B------:R-:W-:Y:S01]  /*7890*/  STL.64 [R1+0x1180], R90 ;  /* 0x0011805a01007387 */ /* 0x000fe20000100a00 */
[----:B-----5:R-:W-:-:S04]  /*78a0*/  IADD3 R102, P3, PT, R144, UR14, RZ ;  /* 0x0000000e90667c10 */ /* 0x020fc8000ff7e0ff */
[----:B------:R-:W-:Y:S02]  /*78b0*/  IADD3.X R103, PT, PT, R145, UR67, RZ, P3, !PT ;  /* 0x0000004391677c10 */ /* 0x000fe40009ffe4ff */
[----:B------:R-:W-:Y:S01]  /*78c0*/  IADD3 RZ, P3, PT, R146, UR27, RZ ;  /* 0x0000001b92ff7c10 */ /* 0x000fe2000ff7e0ff */
[----:B------:R1:W-:Y:S01]  /*78d0*/  STL.64 [R1+0x260], R100 ;  /* 0x0002606401007387 */ /* 0x0003e20000100a00 */
[----:B------:R-:W-:Y:S01]  /*78e0*/  PRMT R29, RZ, 0x7610, R29 ;  /* 0x00007610ff1d7816 */ /* 0x000fe2000000001d */
[----:B0-----:R-:W-:Y:S01]  /*78f0*/  UIMAD UR16, UR16, 0x30, URZ ;  /* 0x00000030101078a4 */ /* 0x001fe2000f8e02ff */
[----:B------:R-:W-:Y:S01]  /*7900*/  IADD3.X R131, PT, PT, R147, UR69, RZ, P3, !PT ;  /* 0x0000004593837c10 */ /* 0x000fe20009ffe4ff */
[----:B------:R-:W-:Y:S01]  /*7910*/  USHF.R.S32.HI UR69, URZ, 0x1f, UR12 ;  /* 0x0000001fff457899 */ /* 0x000fe2000801140c */
[----:B------:R0:W5:Y:S01]  /*7920*/  @P2 LDG.E.U8 R99, desc[UR20][R102.64] ;  /* 0x0000001466632981 */ /* 0x000162000c1e1100 */
[----:B------:R-:W0:Y:S01]  /*7930*/  LDCU UR27, c[0x0][0x3c4] ;  /* 0x00007880ff1b77ac */ /* 0x000e220008000800 */
[----:B-1----:R-:W-:-:S04]  /*7940*/  IADD3 R100, P4, PT, R144, UR50, RZ ;  /* 0x0000003290647c10 */ /* 0x002fc8000ff9e0ff */
[----:B------:R-:W-:-:S05]  /*7950*/  IADD3.X R101, PT, PT, R145, UR49, RZ, P4, !PT ;  /* 0x0000003191657c10 */ /* 0x000fca000a7fe4ff */
[----:B------:R1:W3:Y:S04]  /*7960*/  @P2 LDG.E.U8 R89, desc[UR20][R100.64] ;  /* 0x0000001464592981 */ /* 0x0002e8000c1e1100 */
[----:B--2---:R-:W-:Y:S04]  /*7970*/  STL.64 [R1+0x1208], R162 ;  /* 0x001208a201007387 */ /* 0x004fe80000100a00 */
[----:B------:R-:W-:Y:S04]  /*7980*/  STL [R1+0x1228], R162 ;  /* 0x001228a201007387 */ /* 0x000fe80000100800 */
[----:B------:R0:W-:Y:S02]  /*7990*/  STL.64 [R1+0x250], R102 ;  /* 0x0002506601007387 */ /* 0x0001e40000100a00 */
[----:B0-----:R-:W-:-:S04]  /*79a0*/  IADD3 R102, P3, PT, R144, UR12, RZ ;  /* 0x0000000c90667c10 */ /* 0x001fc8000ff7e0ff */
[----:B------:R-:W-:Y:S01]  /*79b0*/  IADD3.X R103, PT, PT, R145, UR69, RZ, P3, !PT ;  /* 0x0000004591677c10 */ /* 0x000fe20009ffe4ff */
[----:B------:R-:W-:Y:S04]  /*79c0*/  STL.64 [R1+0x1170], R132 ;  /* 0x0011708401007387 */ /* 0x000fe80000100a00 */
[----:B------:R-:W2:Y:S04]  /*79d0*/  @P2 LDG.E.U8 R88, desc[UR20][R102.64] ;  /* 0x0000001466582981 */ /* 0x000ea8000c1e1100 */
[----:B------:R1:W-:Y:S02]  /*79e0*/  STL.64 [R1+0x240], R100 ;  /* 0x0002406401007387 */ /* 0x0003e40000100a00 */
[----:B-1----:R-:W-:-:S04]  /*79f0*/  IADD3 R100, P4, PT, R144, UR24, RZ ;  /* 0x0000001890647c10 */ /* 0x002fc8000ff9e0ff */
[----:B------:R-:W-:-:S05]  /*7a00*/  IADD3.X R101, PT, PT, R145, UR32, RZ, P4, !PT ;  /* 0x0000002091657c10 */ /* 0x000fca000a7fe4ff */
[----:B------:R0:W4:Y:S01]  /*7a10*/  @P2 LDG.E.U8 R98, desc[UR20][R100.64] ;  /* 0x0000001464622981 */ /* 0x000122000c1e1100 */
[----:B------:R-:W-:Y:S01]  /*7a20*/  IADD3 RZ, P3, PT, R146, UR55, RZ ;  /* 0x0000003792ff7c10 */ /* 0x000fe2000ff7e0ff */
[----:B------:R-:W-:Y:S02]  /*7a30*/  UIMAD UR53, UR53, 0x31, URZ ;  /* 0x00000031353578a4 */ /* 0x000fe4000f8e02ff */
[----:B------:R-:W-:Y:S01]  /*7a40*/  STL.64 [R1+0x230], R102 ;  /* 0x0002306601007387 */ /* 0x000fe20000100a00 */
[----:B------:R-:W-:Y:S01]  /*7a50*/  IADD3.X R127, PT, PT, R147, UR72, RZ, P3, !PT ;  /* 0x00000048937f7c10 */ /* 0x000fe20009ffe4ff */
[----:B------:R-:W-:Y:S02]  /*7a60*/  USHF.R.S32.HI UR72, URZ, 0x1f, UR26 ;  /* 0x0000001fff487899 */ /* 0x000fe4000801141a */
[----:B------:R-:W-:Y:S01]  /*7a70*/  STL.64 [R1+0x1160], R130 ;  /* 0x0011608201007387 */ /* 0x000fe20000100a00 */
[----:B------:R-:W-:Y:S01]  /*7a80*/  PRMT R5, RZ, 0x7610, R5 ;  /* 0x00007610ff057816 */ /* 0x000fe20000000005 */
[----:B------:R-:W-:-:S02]  /*7a90*/  UIMAD UR57, UR57, 0x32, URZ ;  /* 0x00000032393978a4 */ /* 0x000fc4000f8e02ff */
[----:B------:R0:W-:Y:S01]  /*7aa0*/  STL.64 [R1+0x220], R100 ;  /* 0x0002206401007387 */ /* 0x0001e20000100a00 */
[----:B------:R-:W-:Y:S01]  /*7ab0*/  PRMT R152, RZ, 0x7610, R152 ;  /* 0x00007610ff987816 */ /* 0x000fe20000000098 */
[----:B------:R-:W-:Y:S01]  /*7ac0*/  UIMAD UR27, UR27, 0x33, URZ ;  /* 0x000000331b1b78a4 */ /* 0x000fe2000f8e02ff */
[----:B------:R-:W-:Y:S01]  /*7ad0*/  PRMT R151, RZ, 0x7610, R151 ;  /* 0x00007610ff977816 */ /* 0x000fe20000000097 */
[----:B------:R-:W1:Y:S01]  /*7ae0*/  LDCU UR55, c[0x0][0x3c4] ;  /* 0x00007880ff3777ac */ /* 0x000e620008000800 */
[----:B0-----:R-:W-:-:S04]  /*7af0*/  IADD3 R100, P4, PT, R144, UR37, RZ ;  /* 0x0000002590647c10 */ /* 0x001fc8000ff9e0ff */
[----:B------:R-:W-:-:S05]  /*7b00*/  IADD3.X R101, PT, PT, R145, UR23, RZ, P4, !PT ;  /* 0x0000001791657c10 */ /* 0x000fca000a7fe4ff */
[----:B------:R-:W4:Y:S04]  /*7b10*/  @P2 LDG.E.U8 R160, desc[UR20][R100.64] ;  /* 0x0000001464a02981 */ /* 0x000f28000c1e1100 */
[----:B--2---:R0:W-:Y:S04]  /*7b20*/  STL [R1+0x98], R88 ;  /* 0x0000985801007387 */ /* 0x0041e80000100800 */
[----:B---3--:R2:W-:Y:S01]  /*7b30*/  STL [R1+0x70], R89 ;  /* 0x0000705901007387 */ /* 0x0085e20000100800 */
[----:B0-----:R-:W-:-:S04]  /*7b40*/  IADD3 R88, P3, PT, R144, UR26, RZ ;  /* 0x0000001a90587c10 */ /* 0x001fc8000ff7e0ff */
[----:B--2---:R-:W-:Y:S02]  /*7b50*/  IADD3.X R89, PT, PT, R145, UR72, RZ, P3, !PT ;  /* 0x0000004891597c10 */ /* 0x004fe40009ffe4ff */
[C---:B------:R-:W-:Y:S01]  /*7b60*/  IADD3 RZ, P3, PT, R146.reuse, UR44, RZ ;  /* 0x0000002c92ff7c10 */ /* 0x040fe2000ff7e0ff */
[----:B-----5:R-:W-:Y:S01]  /*7b70*/  STL [R1+0x48], R99 ;  /* 0x0000486301007387 */ /* 0x020fe20000100800 */
[----:B------:R-:W-:Y:S01]  /*7b80*/  PRMT R150, RZ, 0x7610, R150 ;  /* 0x00007610ff967816 */ /* 0x000fe20000000096 */
[----:B------:R-:W0:Y:S02]  /*7b90*/  LDCU UR44, c[0x0][0x3c4] ;  /* 0x00007880ff2c77ac */ /* 0x000e240008000800 */
[----:B------:R2:W-:Y:S04]  /*7ba0*/  STL.64 [R1+0x210], R88 ;  /* 0x0002105801007387 */ /* 0x0005e80000100a00 */
[----:B------:R2:W3:Y:S04]  /*7bb0*/  @P2 LDG.E.U8 R9, desc[UR20][R88.64] ;  /* 0x0000001458092981 */ /* 0x0004e8000c1e1100 */
[----:B------:R-:W-:Y:S04]  /*7bc0*/  STL.64 [R1+0x1150], R126 ;  /* 0x0011507e01007387 */ /* 0x000fe80000100a00 */
[----:B------:R5:W-:Y:S01]  /*7bd0*/  STL.64 [R1+0x10c8], R100 ;  /* 0x0010c86401007387 */ /* 0x000be20000100a00 */
[----:B--2---:R-:W-:Y:S01]  /*7be0*/  IADD3.X R89, PT, PT, R147, UR68, RZ, P3, !PT ;  /* 0x0000004493597c10 */ /* 0x004fe20009ffe4ff */
[----:B------:R-:W-:Y:S01]  /*7bf0*/  VIADD R88, R146, UR45 ;  /* 0x0000002d92587c36 */ /* 0x000fe20008000000 */
[----:B------:R-:W-:Y:S01]  /*7c00*/  USHF.R.S32.HI UR68, URZ, 0x1f, UR47 ;  /* 0x0000001fff447899 */ /* 0x000fe2000801142f */
[----:B----4-:R2:W-:Y:S01]  /*7c10*/  STL [R1+0x10c], R98 ;  /* 0x00010c6201007387 */ /* 0x0105e20000100800 */
[----:B------:R-:W-:-:S02]  /*7c20*/  USHF.R.S32.HI UR45, URZ, 0x1f, UR34 ;  /* 0x0000001fff2d7899 */ /* 0x000fc40008011422 */
[C---:B-----5:R-:W-:Y:S02]  /*7c30*/  IADD3 R100, P4, PT, R144.reuse, UR34, RZ ;  /* 0x0000002290647c10 */ /* 0x060fe4000ff9e0ff */
[----:B--2---:R-:W-:Y:S02]  /*7c40*/  IADD3 R98, P3, PT, R144, UR47, RZ ;  /* 0x0000002f90627c10 */ /* 0x004fe4000ff7e0ff */
[C---:B------:R-:W-:Y:S02]  /*7c50*/  IADD3.X R101, PT, PT, R145.reuse, UR45, RZ, P4, !PT ;  /* 0x0000002d91657c10 */ /* 0x040fe4000a7fe4ff */
[----:B------:R-:W-:Y:S02]  /*7c60*/  IADD3.X R99, PT, PT, R145, UR68, RZ, P3, !PT ;  /* 0x0000004491637c10 */ /* 0x000fe40009ffe4ff */
[----:B------:R-:W-:Y:S01]  /*7c70*/  IADD3 RZ, P3, PT, R146, UR52, RZ ;  /* 0x0000003492ff7c10 */ /* 0x000fe2000ff7e0ff */
[----:B------:R-:W2:Y:S01]  /*7c80*/  @P2 LDG.E.U8 R158, desc[UR20][R100.64] ;  /* 0x00000014649e2981 */ /* 0x000ea2000c1e1100 */
[----:B------:R-:W4:Y:S03]  /*7c90*/  LDCU UR52, c[0x0][0x3c4] ;  /* 0x00007880ff3477ac */ /* 0x000f260008000800 */
[----:B------:R5:W2:Y:S04]  /*7ca0*/  @P2 LDG.E.U8 R159, desc[UR20][R98.64] ;  /* 0x00000014629f2981 */ /* 0x000aa8000c1e1100 */
[----:B------:R5:W-:Y:S01]  /*7cb0*/  STL.64 [R1+0x10b8], R98 ;  /* 0x0010b86201007387 */ /* 0x000be20000100a00 */
[----:B------:R-:W-:-:S03]  /*7cc0*/  IADD3.X R129, PT, PT, R147, UR66, RZ, P3, !PT ;  /* 0x0000004293817c10 */ /* 0x000fc60009ffe4ff */
[----:B------:R-:W-:Y:S01]  /*7cd0*/  STL.64 [R1+0x1140], R88 ;  /* 0x0011405801007387 */ /* 0x000fe20000100a00 */
[----:B------:R-:W-:-:S03]  /*7ce0*/  USHF.R.S32.HI UR66, URZ, 0x1f, UR38 ;  /* 0x0000001fff427899 */ /* 0x000fc60008011426 */
[----:B------:R0:W-:Y:S01]  /*7cf0*/  STL.64 [R1+0x10a8], R100 ;  /* 0x0010a86401007387 */ /* 0x0001e20000100a00 */
[C---:B-----5:R-:W-:Y:S02]  /*7d00*/  IADD3 R98, P3, PT, R144.reuse, UR38, RZ ;  /* 0x0000002690627c10 */ /* 0x060fe4000ff7e0ff */
[----:B0-----:R-:W-:-:S04]  /*7d10*/  IADD3 R100, P4, PT, R144, UR5, RZ ;  /* 0x0000000590647c10 */ /* 0x001fc8000ff9e0ff */
[C---:B------:R-:W-:Y:S02]  /*7d20*/  IADD3.X R101, PT, PT, R145.reuse, UR39, RZ, P4, !PT ;  /* 0x0000002791657c10 */ /* 0x040fe4000a7fe4ff */
[----:B------:R-:W-:-:S03]  /*7d30*/  IADD3.X R99, PT, PT, R145, UR66, RZ, P3, !PT ;  /* 0x0000004291637c10 */ /* 0x000fc60009ffe4ff */
[----:B------:R-:W5:Y:S04]  /*7d40*/  @P2 LDG.E.U8 R96, desc[UR20][R100.64] ;  /* 0x0000001464602981 */ /* 0x000f68000c1e1100 */
[----:B------:R0:W3:Y:S01]  /*7d50*/  @P2 LDG.E.U8 R97, desc[UR20][R98.64] ;  /* 0x0000001462612981 */ /* 0x0000e2000c1e1100 */
[----:B------:R-:W-:Y:S01]  /*7d60*/  IADD3 RZ, P3, PT, R146, UR22, RZ ;  /* 0x0000001692ff7c10 */ /* 0x000fe2000ff7e0ff */
[----:B-1----:R-:W-:Y:S02]  /*7d70*/  UIMAD UR55, UR55, 0x34, URZ ;  /* 0x00000034373778a4 */ /* 0x002fe4000f8e02ff */
[----:B------:R-:W-:Y:S01]  /*7d80*/  UIMAD UR44, UR44, 0x35, URZ ;  /* 0x000000352c2c78a4 */ /* 0x000fe2000f8e02ff */
[----:B------:R-:W-:Y:S01]  /*7d90*/  IADD3.X R117, PT, PT, R147, UR73, RZ, P3, !PT ;  /* 0x0000004993757c10 */ /* 0x000fe20009ffe4ff */
[----:B------:R-:W-:Y:S01]  /*7da0*/  USHF.R.S32.HI UR73, URZ, 0x1f, UR11 ;  /* 0x0000001fff497899 */ /* 0x000fe2000801140b */
[----:B------:R-:W-:Y:S01]  /*7db0*/  PRMT R27, RZ, 0x7610, R27 ;  /* 0x00007610ff1b7816 */ /* 0x000fe2000000001b */
[----:B----4-:R-:W-:Y:S01]  /*7dc0*/  UIMAD UR52, UR52, 0x36, URZ ;  /* 0x00000036343478a4 */ /* 0x010fe2000f8e02ff */
[----:B------:R-:W1:Y:S01]  /*7dd0*/  LDCU UR22, c[0x0][0x3c4] ;  /* 0x00007880ff1677ac */ /* 0x000e620008000800 */
[----:B--2---:R-:W-:Y:S04]  /*7de0*/  STL.64 [R1+0x1210], R158 ;  /* 0x0012109e01007387 */ /* 0x004fe80000100a00 */
[----:B------:R-:W-:Y:S04]  /*7df0*/  STL.64 [R1+0x1240], R158 ;  /* 0x0012409e01007387 */ /* 0x000fe80000100a00 */
[----:B------:R0:W-:Y:S04]  /*7e00*/  STL.64 [R1+0x1098], R98 ;  /* 0x0010986201007387 */ /* 0x0001e80000100a00 */
[----:B------:R-:W-:Y:S01]  /*7e10*/  STL.64 [R1+0x1130], R128 ;  /* 0x0011308001007387 */ /* 0x000fe20000100a00 */
[----:B0-----:R-:W-:-:S04]  /*7e20*/  IADD3 R98, P3, PT, R144, UR11, RZ ;  /* 0x0000000b90627c10 */ /* 0x001fc8000ff7e0ff */
[----:B------:R-:W-:Y:S01]  /*7e30*/  IADD3.X R99, PT, PT, R145, UR73, RZ, P3, !PT ;  /* 0x0000004991637c10 */ /* 0x000fe20009ffe4ff */
[----:B------:R-:W-:Y:S04]  /*7e40*/  STL.64 [R1+0x1088], R100 ;  /* 0x0010886401007387 */ /* 0x000fe80000100a00 */
[----:B------:R-:W-:Y:S04]  /*7e50*/  STL.64 [R1+0x1078], R98 ;  /* 0x0010786201007387 */ /* 0x000fe80000100a00 */
[----:B------:R0:W2:Y:S04]  /*7e60*/  @P2 LDG.E.U8 R95, desc[UR20][R98.64] ;  /* 0x00000014625f2981 */ /* 0x0000a8000c1e1100 */
[----:B-----5:R4:W-:Y:S04]  /*7e70*/  STL [R1+0x6c], R96 ;  /* 0x00006c6001007387 */ /* 0x0209e80000100800 */
[----:B---3--:R3:W-:Y:S01]  /*7e80*/  STL [R1+0x44], R97 ;  /* 0x0000446101007387 */ /* 0x0087e20000100800 */
[----:B----4-:R-:W-:-:S04]  /*7e90*/  IADD3 R96, P4, PT, R144, UR18, RZ ;  /* 0x0000001290607c10 */ /* 0x010fc8000ff9e0ff */
[----:B---3--:R-:W-:-:S05]  /*7ea0*/  IADD3.X R97, PT, PT, R145, UR6, RZ, P4, !PT ;  /* 0x0000000691617c10 */ /* 0x008fca000a7fe4ff */
[----:B------:R3:W4:Y:S01]  /*7eb0*/  @P2 LDG.E.U8 R59, desc[UR20][R96.64] ;  /* 0x00000014603b2981 */ /* 0x000722000c1e1100 */
[----:B------:R-:W-:Y:S02]  /*7ec0*/  IADD3 RZ, P3, PT, R146, UR13, RZ ;  /* 0x0000000d92ff7c10 */ /* 0x000fe4000ff7e0ff */
[----:B------:R-:W-:Y:S01]  /*7ed0*/  PRMT R24, RZ, 0x7610, R24 ;  /* 0x00007610ff187816 */ /* 0x000fe20000000018 */
[----:B------:R-:W-:Y:S01]  /*7ee0*/  STL.64 [R1+0x1120], R116 ;  /* 0x0011207401007387 */ /* 0x000fe20000100a00 */
[----:B------:R-:W-:Y:S01]  /*7ef0*/  IADD3.X R115, PT, PT, R147, UR65, RZ, P3, !PT ;  /* 0x0000004193737c10 */ /* 0x000fe20009ffe4ff */
[----:B------:R-:W-:Y:S02]  /*7f00*/  USHF.R.S32.HI UR65, URZ, 0x1f, UR19 ;  /* 0x0000001fff417899 */ /* 0x000fe40008011413 */
[----:B0-----:R-:W-:Y:S01]  /*7f10*/  IADD3 R98, P3, PT, R144, UR19, RZ ;  /* 0x0000001390627c10 */ /* 0x001fe2000ff7e0ff */
[----:B------:R3:W-:Y:S01]  /*7f20*/  STL.64 [R1+0x1068], R96 ;  /* 0x0010686001007387 */ /* 0x0007e20000100a00 */
[----:B------:R-:W-:Y:S01]  /*7f30*/  PRMT R25, RZ, 0x7610, R25 ;  /* 0x00007610ff197816 */ /* 0x000fe20000000019 */
[----:B-1----:R-:W-:Y:S01]  /*7f40*/  UIMAD UR22, UR22, 0x37, URZ ;  /* 0x00000037161678a4 */ /* 0x002fe2000f8e02ff */
[----:B------:R-:W-:Y:S01]  /*7f50*/  IADD3.X R99, PT, PT, R145, UR65, RZ, P3, !PT ;  /* 0x0000004191637c10 */ /* 0x000fe20009ffe4ff */
[----:B------:R-:W0:Y:S01]  /*7f60*/  LDCU UR13, c[0x0][0x3c4] ;  /* 0x00007880ff0d77ac */ /* 0x000e220008000800 */
[----:B------:R-:W-:-:S03]  /*7f70*/  IADD3 RZ, P3, PT, R146, UR29, RZ ;  /* 0x0000001d92ff7c10 */ /* 0x000fc6000ff7e0ff */
[----:B------:R1:W-:Y:S01]  /*7f80*/  STL.64 [R1+0x1058], R98 ;  /* 0x0010586201007387 */ /* 0x0003e20000100a00 */
[----:B------:R-:W-:Y:S01]  /*7f90*/  IADD3.X R113, PT, PT, R147, UR41, RZ, P3, !PT ;  /* 0x0000002993717c10 */ /* 0x000fe20009ffe4ff */
[----:B------:R-:W-:Y:S01]  /*7fa0*/  USHF.R.S32.HI UR41, URZ, 0x1f, UR35 ;  /* 0x0000001fff297899 */ /* 0x000fe20008011423 */
[C---:B---3--:R-:W-:Y:S01]  /*7fb0*/  IADD3 R96, P4, PT, R144.reuse, UR36, RZ ;  /* 0x0000002490607c10 */ /* 0x048fe2000ff9e0ff */
[----:B------:R1:W3:Y:S01]  /*7fc0*/  @P2 LDG.E.U8 R7, desc[UR20][R98.64] ;  /* 0x0000001462072981 */ /* 0x0002e2000c1e1100 */
[----:B------:R-:W-:Y:S01]  /*7fd0*/  PRMT R26, RZ, 0x7610, R26 ;  /* 0x00007610ff1a7816 */ /* 0x000fe2000000001a */
[----:B------:R-:W5:Y:S01]  /*7fe0*/  LDCU UR29, c[0x0][0x3c4] ;  /* 0x00007880ff1d77ac */ /* 0x000f620008000800 */
[----:B------:R-:W-:Y:S01]  /*7ff0*/  IADD3.X R97, PT, PT, R145, UR17, RZ, P4, !PT ;  /* 0x0000001191617c10 */ /* 0x000fe2000a7fe4ff */
[----:B------:R-:W-:Y:S01]  /*8000*/  STL.64 [R1+0x1110], R114 ;  /* 0x0011107201007387 */ /* 0x000fe20000100a00 */
[----:B-1----:R-:W-:-:S03]  /*8010*/  IADD3 R98, P3, PT, R144, UR35, RZ ;  /* 0x0000002390627c10 */ /* 0x002fc6000ff7e0ff */
[----:B------:R1:W-:Y:S01]  /*8020*/  STL.64 [R1+0x1048], R96 ;  /* 0x0010486001007387 */ /* 0x0003e20000100a00 */
[----:B------:R-:W-:-:S03]  /*8030*/  IADD3.X R99, PT, PT, R145, UR41, RZ, P3, !PT ;  /* 0x0000002991637c10 */ /* 0x000fc60009ffe4ff */
[----:B------:R1:W3:Y:S01]  /*8040*/  @P2 LDG.E.U8 R156, desc[UR20][R96.64] ;  /* 0x00000014609c2981 */ /* 0x0002e2000c1e1100 */
[----:B------:R-:W-:Y:S01]  /*8050*/  IADD3 R110, P3, PT, R146, UR48, RZ ;  /* 0x00000030926e7c10 */ /* 0x000fe2000ff7e0ff */
[----:B0-----:R-:W-:Y:S02]  /*8060*/  UIMAD UR13, UR13, 0x38, URZ ;  /* 0x000000380d0d78a4 */ /* 0x001fe4000f8e02ff */
[----:B------:R0:W3:Y:S01]  /*8070*/  @P2 LDG.E.U8 R155, desc[UR20][R98.64] ;  /* 0x00000014629b2981 */ /* 0x0000e2000c1e1100 */
[----:B------:R-:W-:Y:S01]  /*8080*/  IADD3.X R111, PT, PT, R147, UR63, RZ, P3, !PT ;  /* 0x0000003f936f7c10 */ /* 0x000fe20009ffe4ff */
[----:B------:R-:W-:Y:S01]  /*8090*/  USHF.R.S32.HI UR63, URZ, 0x1f, UR64 ;  /* 0x0000001fff3f7899 */ /* 0x000fe20008011440 */
[----:B------:R-:W0:Y:S01]  /*80a0*/  LDCU UR48, c[0x0][0x3c4] ;  /* 0x00007880ff3077ac */ /* 0x000e220008000800 */
[----:B-1----:R-:W-:-:S04]  /*80b0*/  IADD3 R96, P4, PT, R144, UR31, RZ ;  /* 0x0000001f90607c10 */ /* 0x002fc8000ff9e0ff */
[----:B------:R-:W-:-:S05]  /*80c0*/  IADD3.X R97, PT, PT, R145, UR33, RZ, P4, !PT ;  /* 0x0000002191617c10 */ /* 0x000fca000a7fe4ff */
[----:B------:R1:W3:Y:S04]  /*80d0*/  @P2 LDG.E.U8 R154, desc[UR20][R96.64] ;  /* 0x00000014609a2981 */ /* 0x0002e8000c1e1100 */
[----:B--2---:R-:W-:Y:S04]  /*80e0*/  STL [R1+0xf8], R95 ;  /* 0x0000f85f01007387 */ /* 0x004fe80000100800 */
[----:B------:R0:W-:Y:S04]  /*80f0*/  STL.64 [R1+0x1038], R98 ;  /* 0x0010386201007387 */ /* 0x0001e80000100a00 */
[----:B------:R-:W-:Y:S01]  /*8100*/  STL.64 [R1+0x10f0], R112 ;  /* 0x0010f07001007387 */ /* 0x000fe20000100a00 */
[----:B0-----:R-:W-:-:S04]  /*8110*/  IADD3 R98, P3, PT, R144, UR64, RZ ;  /* 0x0000004090627c10 */ /* 0x001fc8000ff7e0ff */
[----:B------:R-:W-:Y:S02]  /*8120*/  IADD3.X R99, PT, PT, R145, UR63, RZ, P3, !PT ;  /* 0x0000003f91637c10 */ /* 0x000fe40009ffe4ff */
[----:B------:R-:W-:Y:S01]  /*8130*/  IADD3 R108, P3, PT, R146, UR61, RZ ;  /* 0x0000003d926c7c10 */ /* 0x000fe2000ff7e0ff */
[----:B----4-:R-:W-:Y:S01]  /*8140*/  STL [R1+0x108], R59 ;  /* 0x0001083b01007387 */ /* 0x010fe20000100800 */
[----:B------:R-:W-:-:S03]  /*8150*/  USHF.R.S32.HI UR61, URZ, 0x1f, UR74 ;  /* 0x0000001fff3d7899 */ /* 0x000fc6000801144a */
[----:B------:R-:W2:Y:S04]  /*8160*/  @P2 LDG.E.U8 R58, desc[UR20][R98.64] ;  /* 0x00000014623a2981 */ /* 0x000ea8000c1e1100 */
[----:B------:R1:W-:Y:S02]  /*8170*/  STL.64 [R1+0x1028], R96 ;  /* 0x0010286001007387 */ /* 0x0003e40000100a00 */
[----:B-1----:R-:W-:-:S04]  /*8180*/  IADD3 R96, P4, PT, R144, UR74, RZ ;  /* 0x0000004a90607c10 */ /* 0x002fc8000ff9e0ff */
[----:B------:R-:W-:-:S05]  /*8190*/  IADD3.X R97, PT, PT, R145, UR61, RZ, P4, !PT ;  /* 0x0000003d91617c10 */ /* 0x000fca000a7fe4ff */
[----:B------:R-:W4:Y:S01]  /*81a0*/  @P2 LDG.E.U8 R94, desc[UR20][R96.64] ;  /* 0x00000014605e2981 */ /* 0x000f22000c1e1100 */
[----:B------:R-:W-:Y:S01]  /*81b0*/  IADD3.X R109, PT, PT, R147, UR75, RZ, P3, !PT ;  /* 0x0000004b936d7c10 */ /* 0x000fe20009ffe4ff */
[----:B------:R-:W0:Y:S02]  /*81c0*/  LDCU UR75, c[0x0][0x3c4] ;  /* 0x00007880ff4b77ac */ /* 0x000e240008000800 */
[----:B------:R-:W-:Y:S01]  /*81d0*/  STL.64 [R1+0x2d8], R110 ;  /* 0x0002d86e01007387 */ /* 0x000fe20000100a00 */
[----:B------:R-:W-:Y:S01]  /*81e0*/  IADD3 R106, P3, PT, R146, UR58, RZ ;  /* 0x0000003a926a7c10 */ /* 0x000fe2000ff7e0ff */
[----:B------:R-:W-:-:S03]  /*81f0*/  USHF.R.S32.HI UR58, URZ, 0x1f, UR70 ;  /* 0x0000001fff3a7899 */ /* 0x000fc60008011446 */
[----:B------:R-:W-:Y:S01]  /*8200*/  IADD3.X R107, PT, PT, R147, UR40, RZ, P3, !PT ;  /* 0x00000028936b7c10 */ /* 0x000fe20009ffe4ff */
[----:B------:R-:W-:Y:S01]  /*8210*/  USHF.R.S32.HI UR40, URZ, 0x1f, UR62 ;  /* 0x0000001fff287899 */ /* 0x000fe2000801143e */
[----:B---3--:R-:W-:Y:S04]  /*8220*/  STL.64 [R1+0x1218], R154 ;  /* 0x0012189a01007387 */ /* 0x008fe80000100a00 */
[----:B------:R-:W-:Y:S04]  /*8230*/  STL.64 [R1+0x1260], R154 ;  /* 0x0012609a01007387 */ /* 0x000fe80000100a00 */
[----:B------:R-:W-:Y:S04]  /*8240*/  STL.64 [R1+0x1018], R98 ;  /* 0x0010186201007387 */ /* 0x000fe80000100a00 */
[----:B------:R-:W-:Y:S04]  /*8250*/  STL.64 [R1+0x2c8], R108 ;  /* 0x0002c86c01007387 */ /* 0x000fe80000100a00 */
[----:B------:R-:W-:Y:S04]  /*8260*/  STL.64 [R1+0x1008], R96 ;  /* 0x0010086001007387 */ /* 0x000fe80000100a00 */
[----:B--2---:R1:W-:Y:S02]  /*8270*/  STL [R1+0x40], R58 ;  /* 0x0000403a01007387 */ /* 0x0043e40000100800 */
[----:B-1----:R-:W-:-:S04]  /*8280*/  IADD3 R58, P4, PT, R144, UR70, RZ ;  /* 0x00000046903a7c10 */ /* 0x002fc8000ff9e0ff */
[----:B------:R-:W-:-:S05]  /*8290*/  IADD3.X R59, PT, PT, R145, UR58, RZ, P4, !PT ;  /* 0x0000003a913b7c10 */ /* 0x000fca000a7fe4ff */
[----:B------:R-:W-:Y:S04]  /*82a0*/  STL.64 [R1+0xff8], R58 ;  /* 0x000ff83a01007387 */ /* 0x000fe80000100a00 */
[----:B------:R1:W2:Y:S04]  /*82b0*/  @P2 LDG.E.U8 R29, desc[UR20][R58.64] ;  /* 0x000000143a1d2981 */ /* 0x0002a8000c1e1100 */
[----:B----4-:R3:W-:Y:S02]  /*82c0*/  STL [R1+0x68], R94 ;  /* 0x0000685e01007387 */ /* 0x0107e40000100800 */
[----:B---3--:R-:W-:-:S04]  /*82d0*/  IADD3 R94, P4, PT, R144, UR62, RZ ;  /* 0x0000003e905e7c10 */ /* 0x008fc8000ff9e0ff */
[----:B------:R-:W-:-:S05]  /*82e0*/  IADD3.X R95, PT, PT, R145, UR40, RZ, P4, !PT ;  /* 0x00000028915f7c10 */ /* 0x000fca000a7fe4ff */
[----:B------:R-:W3:Y:S01]  /*82f0*/  @P2 LDG.E.U8 R28, desc[UR20][R94.64] ;  /* 0x000000145e1c2981 */ /* 0x000ee2000c1e1100 */
[----:B------:R-:W-:Y:S01]  /*8300*/  IADD3 R104, P3, PT, R146, UR46, RZ ;  /* 0x0000002e92687c10 */ /* 0x000fe2000ff7e0ff */
[----:B-----5:R-:W-:Y:S02]  /*8310*/  UIMAD UR29, UR29, 0x39, URZ ;  /* 0x000000391d1d78a4 */ /* 0x020fe4000f8e02ff */
[----:B------:R-:W-:Y:S01]  /*8320*/  STL.64 [R1+0x2b8], R106 ;  /* 0x0002b86a01007387 */ /* 0x000fe20000100a00 */
[----:B------:R-:W-:Y:S01]  /*8330*/  IADD3.X R105, PT, PT, R147, UR60, RZ, P3, !PT ;  /* 0x0000003c93697c10 */ /* 0x000fe20009ffe4ff */
[----:B------:R-:W-:Y:S02]  /*8340*/  USHF.R.S32.HI UR60, URZ, 0x1f, UR16 ;  /* 0x0000001fff3c7899 */ /* 0x000fe40008011410 */
[----:B-1----:R-:W-:Y:S01]  /*8350*/  IADD3 R58, P3, PT, R144, UR16, RZ ;  /* 0x00000010903a7c10 */ /* 0x002fe2000ff7e0ff */
[----:B------:R-:W-:Y:S01]  /*8360*/  STL.64 [R1+0xfe8], R94 ;  /* 0x000fe85e01007387 */ /* 0x000fe20000100a00 */
[----:B------:R-:W-:Y:S01]  /*8370*/  PRMT R3, RZ, 0x7610, R3 ;  /* 0x00007610ff037816 */ /* 0x000fe20000000003 */
[----:B------:R-:W1:Y:S01]  /*8380*/  LDCU UR46, c[0x0][0x3c4] ;  /* 0x00007880ff2e77ac */ /* 0x000e620008000800 */
[----:B------:R-:W-:Y:S01]  /*8390*/  IADD3.X R59, PT, PT, R145, UR60, RZ, P3, !PT ;  /* 0x0000003c913b7c10 */ /* 0x000fe20009ffe4ff */
[----:B------:R-:W-:Y:S01]  /*83a0*/  STL.64 [R1+0x2a8], R104 ;  /* 0x0002a86801007387 */ /* 0x000fe20000100a00 */
[----:B------:R-:W-:Y:S01]  /*83b0*/  IADD3 R102, P3, PT, R146, UR28, RZ ;  /* 0x0000001c92667c10 */ /* 0x000fe2000ff7e0ff */
[----:B------:R-:W-:-:S02]  /*83c0*/  USHF.R.S32.HI UR28, URZ, 0x1f, UR53 ;  /* 0x0000001fff1c7899 */ /* 0x000fc40008011435 */
[----:B------:R-:W-:Y:S01]  /*83d0*/  STL.64 [R1+0xfd8], R58 ;  /* 0x000fd83a01007387 */ /* 0x000fe20000100a00 */
[C---:B------:R-:W-:Y:S01]  /*83e0*/  IADD3.X R103, PT, PT, R147.reuse, UR71, RZ, P3, !PT ;  /* 0x0000004793677c10 */ /* 0x040fe20009ffe4ff */
[----:B------:R-:W4:Y:S01]  /*83f0*/  LDCU UR71, c[0x0][0x3c4] ;  /* 0x00007880ff4777ac */ /* 0x000f220008000800 */
[----:B------:R-:W-:Y:S01]  /*8400*/  IADD3 R100, P3, PT, R146, UR56, RZ ;  /* 0x0000003892647c10 */ /* 0x000fe2000ff7e0ff */
[----:B------:R5:W4:Y:S01]  /*8410*/  @P2 LDG.E.U8 R5, desc[UR20][R58.64] ;  /* 0x000000143a052981 */ /* 0x000b22000c1e1100 */
[----:B------:R-:W-:Y:S02]  /*8420*/  USHF.R.S32.HI UR56, URZ, 0x1f, UR57 ;  /* 0x0000001fff387899 */ /* 0x000fe40008011439 */
[----:B------:R-:W-:Y:S01]  /*8430*/  IADD3.X R101, PT, PT, R147, UR25, RZ, P3, !PT ;  /* 0x0000001993657c10 */ /* 0x000fe20009ffe4ff */
[----:B------:R-:W-:Y:S01]  /*8440*/  USHF.R.S32.HI UR25, URZ, 0x1f, UR27 ;  /* 0x0000001fff197899 */ /* 0x000fe2000801141b */
[----:B---3--:R3:W-:Y:S04]  /*8450*/  STL [R1+0x104], R28 ;  /* 0x0001041c01007387 */ /* 0x0087e80000100800 */
[----:B--2---:R2:W-:Y:S01]  /*8460*/  STL [R1+0xf4], R29 ;  /* 0x0000f41d01007387 */ /* 0x0045e20000100800 */
[----:B---3--:R-:W-:-:S04]  /*8470*/  IADD3 R28, P4, PT, R144, UR53, RZ ;  /* 0x00000035901c7c10 */ /* 0x008fc8000ff9e0ff */
[C---:B--2---:R-:W-:Y:S02]  /*8480*/  IADD3.X R29, PT, PT, R145.reuse, UR28, RZ, P4, !PT ;  /* 0x0000001c911d7c10 */ /* 0x044fe4000a7fe4ff */
[C---:B-----5:R-:W-:Y:S01]  /*8490*/  IADD3 R58, P4, PT, R144.reuse, UR57, RZ ;  /* 0x00000039903a7c10 */ /* 0x060fe2000ff9e0ff */
[----:B------:R-:W-:Y:S03]  /*84a0*/  STL.64 [R1+0x288], R102 ;  /* 0x0002886601007387 */ /* 0x000fe60000100a00 */
[----:B------:R-:W-:Y:S01]  /*84b0*/  IADD3.X R59, PT, PT, R145, UR56, RZ, P4, !PT ;  /* 0x00000038913b7c10 */ /* 0x000fe2000a7fe4ff */
[----:B------:R2:W-:Y:S04]  /*84c0*/  STL.64 [R1+0xfc8], R28 ;  /* 0x000fc81c01007387 */ /* 0x0005e80000100a00 */
[----:B------:R2:W3:Y:S04]  /*84d0*/  @P2 LDG.E.U8 R152, desc[UR20][R28.64] ;  /* 0x000000141c982981 */ /* 0x0004e8000c1e1100 */
[----:B------:R5:W3:Y:S01]  /*84e0*/  @P2 LDG.E.U8 R151, desc[UR20][R58.64] ;  /* 0x000000143a972981 */ /* 0x000ae2000c1e1100 */
[----:B--2---:R-:W-:-:S04]  /*84f0*/  IADD3 R28, P4, PT, R144, UR27, RZ ;  /* 0x0000001b901c7c10 */ /* 0x004fc8000ff9e0ff */
[----:B------:R-:W-:-:S05]  /*8500*/  IADD3.X R29, PT, PT, R145, UR25, RZ, P4, !PT ;  /* 0x00000019911d7c10 */ /* 0x000fca000a7fe4ff */
[----:B------:R2:W3:Y:S01]  /*8510*/  @P2 LDG.E.U8 R150, desc[UR20][R28.64] ;  /* 0x000000141c962981 */ /* 0x0004e2000c1e1100 */
[----:B------:R-:W-:Y:S01]  /*8520*/  IADD3 R96, P3, PT, R146, UR43, RZ ;  /* 0x0000002b92607c10 */ /* 0x000fe2000ff7e0ff */
[----:B0-----:R-:W-:Y:S02]  /*8530*/  UIMAD UR75, UR75, 0x3b, URZ ;  /* 0x0000003b4b4b78a4 */ /* 0x001fe4000f8e02ff */
[----:B------:R5:W-:Y:S01]  /*8540*/  STL.64 [R1+0xfb8], R58 ;  /* 0x000fb83a01007387 */ /* 0x000be20000100a00 */
[----:B------:R-:W-:Y:S01]  /*8550*/  IADD3.X R97, PT, PT, R147, UR15, RZ, P3, !PT ;  /* 0x0000000f93617c10 */ /* 0x000fe20009ffe4ff */
[----:B------:R-:W-:Y:S02]  /*8560*/  USHF.R.S32.HI UR15, URZ, 0x1f, UR55 ;  /* 0x0000001fff0f7899 */ /* 0x000fe40008011437 */
[----:B------:R-:W-:Y:S01]  /*8570*/  STL.64 [R1+0x278], R100 ;  /* 0x0002786401007387 */ /* 0x000fe20000100a00 */
[----:B------:R-:W-:Y:S01]  /*8580*/  PRMT R148, RZ, 0x7610, R148 ;  /* 0x00007610ff947816 */ /* 0x000fe20000000094 */
[----:B------:R-:W-:Y:S01]  /*8590*/  UIMAD UR48, UR48, 0x3a, URZ ;  /* 0x0000003a303078a4 */ /* 0x000fe2000f8e02ff */
[----:B------:R-:W-:Y:S01]  /*85a0*/  PRMT R142, RZ, 0x7610, R142 ;  /* 0x00007610ff8e7816 */ /* 0x000fe2000000008e */
[----:B----4-:R-:W-:Y:S01]  /*85b0*/  UIMAD UR71, UR71, 0x3d, URZ ;  /* 0x0000003d474778a4 */ /* 0x010fe2000f8e02ff */
[----:B------:R-:W-:Y:S01]  /*85c0*/  PRMT R143, RZ, 0x7610, R143 ;  /* 0x00007610ff8f7816 */ /* 0x000fe2000000008f */
[----:B-1----:R-:W-:Y:S01]  /*85d0*/  UIMAD UR46, UR46, 0x3c, URZ ;  /* 0x0000003c2e2e78a4 */ /* 0x002fe2000f8e02ff */
[----:B-----5:R-:W-:Y:S01]  /*85e0*/  IADD3 R58, P3, PT, R144, UR55, RZ ;  /* 0x00000037903a7c10 */ /* 0x020fe2000ff7e0ff */
[----:B------:R2:W-:Y:S01]  /*85f0*/  STL.64 [R1+0xfa8], R28 ;  /* 0x000fa81c01007387 */ /* 0x0005e20000100a00 */
[----:B------:R-:W-:Y:S01]  /*8600*/  PRMT R22, RZ, 0x7610, R22 ;  /* 0x00007610ff167816 */ /* 0x000fe20000000016 */
[----:B------:R-:W0:Y:S01]  /*8610*/  LDCU UR43, c[0x0][0x3c4] ;  /* 0x00007880ff2b77ac */ /* 0x000e220008000800 */
[----:B------:R-:W-:-:S02]  /*8620*/  IADD3.X R59, PT, PT, R145, UR15, RZ, P3, !PT ;  /* 0x0000000f913b7c10 */ /* 0x000fc40009ffe4ff */
[----:B------:R-:W-:Y:S01]  /*8630*/  IADD3 R162, P3, PT, R146, UR30, RZ ;  /* 0x0000001e92a27c10 */ /* 0x000fe2000ff7e0ff */
[----:B------:R-:W-:Y:S01]  /*8640*/  USHF.R.S32.HI UR30, URZ, 0x1f, UR44 ;  /* 0x0000001fff1e7899 */ /* 0x000fe2000801142c */
[----:B------:R-:W-:Y:S02]  /*8650*/  STL.64 [R1+0x268], R96 ;  /* 0x0002686001007387 */ /* 0x000fe40000100a00 */
[----:B------:R-:W-:Y:S01]  /*8660*/  IADD3.X R163, PT, PT, R147, UR54, RZ, P3, !PT ;  /* 0x0000003693a37c10 */ /* 0x000fe20009ffe4ff */
[----:B------:R-:W1:Y:S01]  /*8670*/  LDCU UR54, c[0x0][0x3c4] ;  /* 0x00007880ff3677ac */ /* 0x000e620008000800 */
[----:B--2---:R-:W-:Y:S01]  /*8680*/  IADD3 R28, P4, PT, R144, UR44, RZ ;  /* 0x0000002c901c7c10 */ /* 0x004fe2000ff9e0ff */
[----:B------:R2:W4:Y:S01]  /*8690*/  @P2 LDG.E.U8 R27, desc[UR20][R58.64] ;  /* 0x000000143a1b2981 */ /* 0x000522000c1e1100 */
[----:B------:R-:W-:Y:S01]  /*86a0*/  IADD3 R158, P3, PT, R146, UR14, RZ ;  /* 0x0000000e929e7c10 */ /* 0x000fe2000ff7e0ff */
[----:B------:R-:W-:Y:S01]  /*86b0*/  USHF.R.S32.HI UR14, URZ, 0x1f, UR52 ;  /* 0x0000001fff0e7899 */ /* 0x000fe20008011434 */
[----:B------:R-:W-:-:S05]  /*86c0*/  IADD3.X R29, PT, PT, R145, UR30, RZ, P4, !PT ;  /* 0x0000001e911d7c10 */ /* 0x000fca000a7fe4ff */
[----:B------:R5:W4:Y:S01]  /*86d0*/  @P2 LDG.E.U8 R25, desc[UR20][R28.64] ;  /* 0x000000141c192981 */ /* 0x000b22000c1e1100 */
[----:B------:R-:W-:Y:S01]  /*86e0*/  IADD3.X R159, PT, PT, R147, UR67, RZ, P3, !PT ;  /* 0x00000043939f7c10 */ /* 0x000fe20009ffe4ff */
[----:B------:R-:W-:Y:S02]  /*86f0*/  USHF.R.S32.HI UR67, URZ, 0x1f, UR22 ;  /* 0x0000001fff437899 */ /* 0x000fe40008011416 */
[----:B---3--:R-:W-:Y:S04]  /*8700*/  STL.64 [R1+0x1220], R150 ;  /* 0x0012209601007387 */ /* 0x008fe80000100a00 */
[----:B------:R-:W-:Y:S04]  /*8710*/  STL.64 [R1+0x1250], R150 ;  /* 0x0012509601007387 */ /* 0x000fe80000100a00 */
[----:B------:R-:W-:Y:S04]  /*8720*/  STL.64 [R1+0x1268], R150 ;  /* 0x0012689601007387 */ /* 0x000fe80000100a00 */
[----:B------:R2:W-:Y:S02]  /*8730*/  STL.64 [R1+0xf98], R58 ;  /* 0x000f983a01007387 */ /* 0x0005e40000100a00 */
[----:B--2---:R-:W-:-:S04]  /*8740*/  IADD3 R58, P4, PT, R144, UR52, RZ ;  /* 0x00000034903a7c10 */ /* 0x004fc8000ff9e0ff */
[----:B------:R-:W-:-:S05]  /*8750*/  IADD3.X R59, PT, PT, R145, UR14, RZ, P4, !PT ;  /* 0x0000000e913b7c10 */ /* 0x000fca000a7fe4ff */
[----:B------:R-:W2:Y:S04]  /*8760*/  @P2 LDG.E.U8 R24, desc[UR20][R58.64] ;  /* 0x000000143a182981 */ /* 0x000ea8000c1e1100 */
[----:B------:R-:W-:Y:S04]  /*8770*/  STL.64 [R1+0x258], R162 ;  /* 0x000258a201007387 */ /* 0x000fe80000100a00 */
[----:B------:R5:W-:Y:S02]  /*8780*/  STL.64 [R1+0xf88], R28 ;  /* 0x000f881c01007387 */ /* 0x000be40000100a00 */
[----:B-----5:R-:W-:-:S04]  /*8790*/  IADD3 R28, P4, PT, R144, UR22, RZ ;  /* 0x00000016901c7c10 */ /* 0x020fc8000ff9e0ff */
[----:B------:R-:W-:-:S05]  /*87a0*/  IADD3.X R29, PT, PT, R145, UR67, RZ, P4, !PT ;  /* 0x00000043911d7c10 */ /* 0x000fca000a7fe4ff */
[----:B------:R-:W3:Y:S01]  /*87b0*/  @P2 LDG.E.U8 R26, desc[UR20][R28.64] ;  /* 0x000000141c1a2981 */ /* 0x000ee2000c1e1100 */
[C---:B------:R-:W-:Y:S02]  /*87c0*/  IADD3 R154, P3, PT, R146.reuse, UR50, RZ ;  /* 0x00000032929a7c10 */ /* 0x040fe4000ff7e0ff */
[----:B------:R-:W-:Y:S01]  /*87d0*/  PRMT R23, RZ, 0x7610, R23 ;  /* 0x00007610ff177816 */ /* 0x000fe20000000017 */
[----:B------:R-:W-:Y:S01]  /*87e0*/  STL.64 [R1+0xf78], R58 ;  /* 0x000f783a01007387 */ /* 0x000fe20000100a00 */
[C---:B------:R-:W-:Y:S01]  /*87f0*/  IADD3.X R155, PT, PT, R147.reuse, UR49, RZ, P3, !PT ;  /* 0x00000031939b7c10 */ /* 0x040fe20009ffe4ff */
[----:B------:R-:W-:Y:S02]  /*8800*/  USHF.R.S32.HI UR49, URZ, 0x1f, UR13 ;  /* 0x0000001fff317899 */ /* 0x000fe4000801140d */
[----:B------:R-:W-:Y:S01]  /*8810*/  STL.64 [R1+0x248], R158 ;  /* 0x0002489e01007387 */ /* 0x000fe20000100a00 */
[----:B-1----:R-:W-:Y:S01]  /*8820*/  UIMAD UR54, UR54, 0x3f, URZ ;  /* 0x0000003f363678a4 */ /* 0x002fe2000f8e02ff */
[----:B------:R-:W-:Y:S01]  /*8830*/  PRMT R20, RZ, 0x7610, R20 ;  /* 0x00007610ff147816 */ /* 0x000fe20000000014 */
[----:B0-----:R-:W-:Y:S01]  /*8840*/  UIMAD UR43, UR43, 0x3e, URZ ;  /* 0x0000003e2b2b78a4 */ /* 0x001fe2000f8e02ff */
[----:B------:R-:W-:Y:S01]  /*8850*/  STL.64 [R1+0xf68], R28 ;  /* 0x000f681c01007387 */ /* 0x000fe20000100a00 */
[C---:B------:R-:W-:Y:S01]  /*8860*/  IADD3 R150, P3, PT, R146.reuse, UR26, RZ ;  /* 0x0000001a92967c10 */ /* 0x040fe2000ff7e0ff */
[----:B------:R-:W0:Y:S03]  /*8870*/  LDCU UR50, c[0x0][0x3c4] ;  /* 0x00007880ff3277ac */ /* 0x000e260008000800 */
[C---:B------:R-:W-:Y:S01]  /*8880*/  IADD3.X R151, PT, PT, R147.reuse, UR72, RZ, P3, !PT ;  /* 0x0000004893977c10 */ /* 0x040fe20009ffe4ff */
[----:B------:R-:W-:Y:S01]  /*8890*/  USHF.R.S32.HI UR72, URZ, 0x1f, UR29 ;  /* 0x0000001fff487899 */ /* 0x000fe2000801141d */
[C---:B------:R-:W-:Y:S01]  /*88a0*/  IADD3 R124, P3, PT, R146.reuse, UR37, RZ ;  /* 0x00000025927c7c10 */ /* 0x040fe2000ff7e0ff */
[----:B------:R-:W1:Y:S03]  /*88b0*/  LDCU UR26, c[0x0][0x3c4] ;  /* 0x00007880ff1a77ac */ /* 0x000e660008000800 */
[----:B------:R-:W-:Y:S01]  /*88c0*/  IADD3.X R125, PT, PT, R147, UR23, RZ, P3, !PT ;  /* 0x00000017937d7c10 */ /* 0x000fe20009ffe4ff */
[----:B------:R-:W5:Y:S01]  /*88d0*/  LDCU UR37, c[0x0][0x3c4] ;  /* 0x00007880ff2577ac */ /* 0x000f620008000800 */
[----:B------:R-:W-:Y:S01]  /*88e0*/  IADD3 R122, P3, PT, R146, UR47, RZ ;  /* 0x0000002f927a7c10 */ /* 0x000fe2000ff7e0ff */
[----:B------:R-:W-:-:S03]  /*88f0*/  USHF.R.S32.HI UR23, URZ, 0x1f, UR48 ;  /* 0x0000001fff177899 */ /* 0x000fc60008011430 */
[----:B------:R-:W-:Y:S01]  /*8900*/  IADD3.X R123, PT, PT, R147, UR68, RZ, P3, !PT ;  /* 0x00000044937b7c10 */ /* 0x000fe20009ffe4ff */
[----:B------:R-:W-:Y:S01]  /*8910*/  USHF.R.S32.HI UR68, URZ, 0x1f, UR75 ;  /* 0x0000001fff447899 */ /* 0x000fe2000801144b */
[----:B--2---:R2:W-:Y:S01]  /*8920*/  STL [R1+0xf0], R24 ;  /* 0x0000f01801007387 */ /* 0x0045e20000100800 */
[----:B------:R-:W-:Y:S01]  /*8930*/  PRMT R21, RZ, 0x7610, R21 ;  /* 0x00007610ff157816 */ /* 0x000fe20000000015 */
[----:B0-----:R-:W-:Y:S02]  /*8940*/  USHF.L.U32 UR50, UR50, 0x6, URZ ;  /* 0x0000000632327899 */ /* 0x001fe400080006ff */
[----:B----4-:R0:W-:Y:S01]  /*8950*/  STL [R1+0x64], R25 ;  /* 0x0000641901007387 */ /* 0x0101e20000100800 */
[----:B-1----:R-:W-:Y:S02]  /*8960*/  UIMAD UR26, UR26, 0x41, URZ ;  /* 0x000000411a1a78a4 */ /* 0x002fe4000f8e02ff */
[----:B-----5:R-:W-:Y:S01]  /*8970*/  UIMAD UR37, UR37, 0x42, URZ ;  /* 0x00000042252578a4 */ /* 0x020fe2000f8e02ff */
[----:B------:R-:W-:Y:S01]  /*8980*/  PRMT R139, RZ, 0x7610, R139 ;  /* 0x00007610ff8b7816 */ /* 0x000fe2000000008b */
[----:B------:R-:W1:Y:S01]  /*8990*/  LDCU UR47, c[0x0][0x3c4] ;  /* 0x00007880ff2f77ac */ /* 0x000e620008000800 */
[C---:B--2---:R-:W-:Y:S01]  /*89a0*/  IADD3 R24, P4, PT, R144.reuse, UR13, RZ ;  /* 0x0000000d90187c10 */ /* 0x044fe2000ff9e0ff */
[----:B------:R-:W-:Y:S03]  /*89b0*/  STL [R1+0x3c], R27 ;  /* 0x00003c1b01007387 */ /* 0x000fe60000100800 */
[----:B0-----:R-:W-:Y:S01]  /*89c0*/  IADD3.X R25, PT, PT, R145, UR49, RZ, P4, !PT ;  /* 0x0000003191197c10 */ /* 0x001fe2000a7fe4ff */
[----:B------:R-:W-:Y:S04]  /*89d0*/  STL.64 [R1+0x238], R154 ;  /* 0x0002389a01007387 */ /* 0x000fe80000100a00 */
[----:B------:R0:W-:Y:S04]  /*89e0*/  STL.64 [R1+0xf58], R24 ;  /* 0x000f581801007387 */ /* 0x0001e80000100a00 */
[----:B------:R0:W2:Y:S02]  /*89f0*/  @P2 LDG.E.U8 R3, desc[UR20][R24.64] ;  /* 0x0000001418032981 */ /* 0x0000a4000c1e1100 */
[----:B0-----:R-:W-:-:S04]  /*8a00*/  IADD3 R24, P4, PT, R144, UR29, RZ ;  /* 0x0000001d90187c10 */ /* 0x001fc8000ff9e0ff */
[----:B------:R-:W-:Y:S01]  /*8a10*/  IADD3.X R25, PT, PT, R145, UR72, RZ, P4, !PT ;  /* 0x0000004891197c10 */ /* 0x000fe2000a7fe4ff */
[----:B------:R-:W-:Y:S04]  /*8a20*/  STL.64 [R1+0x10d0], R150 ;  /* 0x0010d09601007387 */ /* 0x000fe80000100a00 */
[----:B------:R0:W-:Y:S04]  /*8a30*/  STL.64 [R1+0xf48], R24 ;  /* 0x000f481801007387 */ /* 0x0001e80000100a00 */
[----:B------:R0:W4:Y:S04]  /*8a40*/  @P2 LDG.E.U8 R148, desc[UR20][R24.64] ;  /* 0x0000001418942981 */ /* 0x000128000c1e1100 */
[----:B------:R-:W-:Y:S04]  /*8a50*/  STL.64 [R1+0x10c0], R124 ;  /* 0x0010c07c01007387 */ /* 0x000fe80000100a00 */
[----:B---3--:R3:W-:Y:S01]  /*8a60*/  STL [R1+0x100], R26 ;  /* 0x0001001a01007387 */ /* 0x0087e20000100800 */
[----:B0-----:R-:W-:-:S04]  /*8a70*/  IADD3 R24, P3, PT, R144, UR75, RZ ;  /* 0x0000004b90187c10 */ /* 0x001fc8000ff7e0ff */
[C---:B------:R-:W-:Y:S02]  /*8a80*/  IADD3.X R25, PT, PT, R145.reuse, UR68, RZ, P3, !PT ;  /* 0x0000004491197c10 */ /* 0x040fe40009ffe4ff */
[----:B---3--:R-:W-:Y:S01]  /*8a90*/  IADD3 R26, P4, PT, R144, UR48, RZ ;  /* 0x00000030901a7c10 */ /* 0x008fe2000ff9e0ff */
[----:B------:R-:W-:Y:S01]  /*8aa0*/  STL.64 [R1+0x10b0], R122 ;  /* 0x0010b07a01007387 */ /* 0x000fe20000100a00 */
[----:B------:R-:W-:Y:S02]  /*8ab0*/  IADD3 R98, P3, PT, R146, UR34, RZ ;  /* 0x0000002292627c10 */ /* 0x000fe4000ff7e0ff */
[----:B------:R-:W-:Y:S01]  /*8ac0*/  IADD3.X R27, PT, PT, R145, UR23, RZ, P4, !PT ;  /* 0x00000017911b7c10 */ /* 0x000fe2000a7fe4ff */
[----:B------:R0:W3:Y:S01]  /*8ad0*/  @P2 LDG.E.U8 R142, desc[UR20][R24.64] ;  /* 0x00000014188e2981 */ /* 0x0000e2000c1e1100 */
[----:B------:R-:W-:Y:S01]  /*8ae0*/  IADD3.X R99, PT, PT, R147, UR45, RZ, P3, !PT ;  /* 0x0000002d93637c10 */ /* 0x000fe20009ffe4ff */
[----:B------:R-:W-:Y:S02]  /*8af0*/  USHF.R.S32.HI UR45, URZ, 0x1f, UR71 ;  /* 0x0000001fff2d7899 */ /* 0x000fe40008011447 */
[----:B------:R-:W-:Y:S01]  /*8b00*/  STL.64 [R1+0xf38], R26 ;  /* 0x000f381a01007387 */ /* 0x000fe20000100a00 */
[----:B------:R-:W-:-:S03]  /*8b10*/  USHF.R.S32.HI UR34, URZ, 0x1f, UR46 ;  /* 0x0000001fff227899 */ /* 0x000fc6000801142e */
[----:B------:R0:W-:Y:S04]  /*8b20*/  STL.64 [R1+0xf28], R24 ;  /* 0x000f281801007387 */ /* 0x0001e80000100a00 */
[----:B------:R5:W3:Y:S01]  /*8b30*/  @P2 LDG.E.U8 R143, desc[UR20][R26.64] ;  /* 0x000000141a8f2981 */ /* 0x000ae2000c1e1100 */
[C---:B0-----:R-:W-:Y:S02]  /*8b40*/  IADD3 R24, P5, PT, R144.reuse, UR71, RZ ;  /* 0x0000004790187c10 */ /* 0x041fe4000ffbe0ff */
[----:B-----5:R-:W-:Y:S02]  /*8b50*/  IADD3 R26, P4, PT, R144, UR46, RZ ;  /* 0x0000002e901a7c10 */ /* 0x020fe4000ff9e0ff */
[C---:B------:R-:W-:Y:S02]  /*8b60*/  IADD3.X R25, PT, PT, R145.reuse, UR45, RZ, P5, !PT ;  /* 0x0000002d91197c10 */ /* 0x040fe4000affe4ff */
[----:B------:R-:W-:-:S03]  /*8b70*/  IADD3.X R27, PT, PT, R145, UR34, RZ, P4, !PT ;  /* 0x00000022911b7c10 */ /* 0x000fc6000a7fe4ff */
[----:B------:R-:W5:Y:S04]  /*8b80*/  @P2 LDG.E.U8 R22, desc[UR20][R24.64] ;  /* 0x0000001418162981 */ /* 0x000f68000c1e1100 */
[----:B------:R0:W2:Y:S01]  /*8b90*/  @P2 LDG.E.U8 R23, desc[UR20][R26.64] ;  /* 0x000000141a172981 */ /* 0x0000a2000c1e1100 */
[C---:B------:R-:W-:Y:S01]  /*8ba0*/  IADD3 R28, P3, PT, R146.reuse, UR38, RZ ;  /* 0x00000026921c7c10 */ /* 0x040fe2000ff7e0ff */
[----:B------:R-:W0:Y:S03]  /*8bb0*/  LDCU UR38, c[0x0][0x3c4] ;  /* 0x00007880ff2677ac */ /* 0x000e260008000800 */
[----:B------:R-:W-:Y:S01]  /*8bc0*/  IADD3.X R29, PT, PT, R147, UR66, RZ, P3, !PT ;  /* 0x00000042931d7c10 */ /* 0x000fe20009ffe4ff */
[----:B------:R-:W-:Y:S01]  /*8bd0*/  USHF.R.S32.HI UR66, URZ, 0x1f, UR43 ;  /* 0x0000001fff427899 */ /* 0x000fe2000801142b */
[----:B---3--:R-:W-:Y:S04]  /*8be0*/  STL.64 [R1+0x1230], R142 ;  /* 0x0012308e01007387 */ /* 0x008fe80000100a00 */
[----:B------:R-:W-:Y:S04]  /*8bf0*/  STL.64 [R1+0x1270], R142 ;  /* 0x0012708e01007387 */ /* 0x000fe80000100a00 */
[----:B------:R-:W-:Y:S04]  /*8c00*/  STL.64 [R1+0x10a0], R98 ;  /* 0x0010a06201007387 */ /* 0x000fe80000100a00 */
[----:B------:R0:W-:Y:S04]  /*8c10*/  STL.64 [R1+0xf18], R26 ;  /* 0x000f181a01007387 */ /* 0x0001e80000100a00 */
[----:B------:R-:W-:Y:S04]  /*8c20*/  STL.64 [R1+0xf08], R24 ;  /* 0x000f081801007387 */ /* 0x000fe80000100a00 */
[----:B------:R-:W-:Y:S01]  /*8c30*/  STL.64 [R1+0x1090], R28 ;  /* 0x0010901c01007387 */ /* 0x000fe20000100a00 */
[----:B0-----:R-:W-:Y:S01]  /*8c40*/  IADD3 R26, P3, PT, R146, UR5, RZ ;  /* 0x00000005921a7c10 */ /* 0x001fe2000ff7e0ff */
[----:B------:R-:W-:-:S02]  /*8c50*/  USHF.R.S32.HI UR5, URZ, 0x1f, UR54 ;  /* 0x0000001fff057899 */ /* 0x000fc40008011436 */
[----:B-----5:R0:W-:Y:S04]  /*8c60*/  STL [R1+0x60], R22 ;  /* 0x0000601601007387 */ /* 0x0201e80000100800 */
[----:B--2---:R2:W-:Y:S01]  /*8c70*/  STL [R1+0x38], R23 ;  /* 0x0000381701007387 */ /* 0x0045e20000100800 */
[----:B0-----:R-:W-:-:S04]  /*8c80*/  IADD3 R22, P5, PT, R144, UR54, RZ ;  /* 0x0000003690167c10 */ /* 0x001fc8000ffbe0ff */
[----:B--2---:R-:W-:Y:S02]  /*8c90*/  IADD3.X R23, PT, PT, R145, UR5, RZ, P5, !PT ;  /* 0x0000000591177c10 */ /* 0x004fe4000affe4ff */
[----:B------:R-:W-:-:S03]  /*8ca0*/  IADD3 R24, P4, PT, R144, UR43, RZ ;  /* 0x0000002b90187c10 */ /* 0x000fc6000ff9e0ff */
[----:B------:R-:W2:Y:S01]  /*8cb0*/  @P2 LDG.E.U8 R20, desc[UR20][R22.64] ;  /* 0x0000001416142981 */ /* 0x000ea2000c1e1100 */
[----:B------:R-:W-:-:S05]  /*8cc0*/  IADD3.X R25, PT, PT, R145, UR66, RZ, P4, !PT ;  /* 0x0000004291197c10 */ /* 0x000fca000a7fe4ff */
[----:B------:R0:W3:Y:S01]  /*8cd0*/  @P2 LDG.E.U8 R21, desc[UR20][R24.64] ;  /* 0x0000001418152981 */ /* 0x0000e2000c1e1100 */
[----:B------:R-:W-:Y:S01]  /*8ce0*/  IADD3.X R27, PT, PT, R147, UR39, RZ, P3, !PT ;  /* 0x00000027931b7c10 */ /* 0x000fe20009ffe4ff */
[----:B------:R-:W-:Y:S02]  /*8cf0*/  UIMAD UR38, UR38, 0x44, URZ ;  /* 0x00000044262678a4 */ /* 0x000fe4000f8e02ff */
[----:B------:R0:W-:Y:S01]  /*8d00*/  STL.64 [R1+0xef8], R24 ;  /* 0x000ef81801007387 */ /* 0x0001e20000100a00 */
[C---:B------:R-:W-:Y:S01]  /*8d10*/  IADD3 R94, P4, PT, R144.reuse, UR50, RZ ;  /* 0x00000032905e7c10 */ /* 0x040fe2000ff9e0ff */
[----:B------:R-:W5:Y:S02]  /*8d20*/  LDCU UR39, c[0x0][0x3c4] ;  /* 0x00007880ff2777ac */ /* 0x000f640008000800 */
[----:B------:R-:W-:Y:S04]  /*8d30*/  STL.64 [R1+0x1080], R26 ;  /* 0x0010801a01007387 */ /* 0x000fe80000100a00 */
[----:B------:R1:W-:Y:S01]  /*8d40*/  STL.64 [R1+0xee8], R22 ;  /* 0x000ee81601007387 */ /* 0x0003e20000100a00 */
[----:B------:R-:W-:-:S02]  /*8d50*/  IADD3 R58, P5, PT, R144, UR26, RZ ;  /* 0x0000001a903a7c10 */ /* 0x000fc4000ffbe0ff */
[----:B0-----:R-:W-:Y:S02]  /*8d60*/  IADD3 R24, P6, PT, R144, UR37, RZ ;  /* 0x0000002590187c10 */ /* 0x001fe4000ffde0ff */
[----:B-1----:R-:W-:Y:S01]  /*8d70*/  IADD3 R22, P3, PT, R146, UR19, RZ ;  /* 0x0000001392167c10 */ /* 0x002fe2000ff7e0ff */
[----:B------:R-:W-:-:S03]  /*8d80*/  USHF.R.S32.HI UR19, URZ, 0x1f, UR50 ;  /* 0x0000001fff137899 */ /* 0x000fc60008011432 */
[----:B------:R-:W-:Y:S01]  /*8d90*/  IADD3.X R23, PT, PT, R147, UR65, RZ, P3, !PT ;  /* 0x0000004193177c10 */ /* 0x000fe20009ffe4ff */
[----:B------:R-:W-:Y:S02]  /*8da0*/  USHF.R.S32.HI UR65, URZ, 0x1f, UR26 ;  /* 0x0000001fff417899 */ /* 0x000fe4000801141a */
[----:B------:R-:W-:-:S04]  /*8db0*/  IADD3.X R95, PT, PT, R145, UR19, RZ, P4, !PT ;  /* 0x00000013915f7c10 */ /* 0x000fc8000a7fe4ff */
[C---:B------:R-:W-:Y:S02]  /*8dc0*/  IADD3.X R59, PT, PT, R145.reuse, UR65, RZ, P5, !PT ;  /* 0x00000041913b7c10 */ /* 0x040fe4000affe4ff */
[----:B------:R-:W-:Y:S02]  /*8dd0*/  IADD3 R118, P5, PT, R144, UR38, RZ ;  /* 0x0000002690767c10 */ /* 0x000fe4000ffbe0ff */
[----:B------:R-:W-:Y:S01]  /*8de0*/  PRMT R165, RZ, 0x7610, R165 ;  /* 0x00007610ffa57816 */ /* 0x000fe200000000a5 */
[----:B--2---:R0:W-:Y:S02]  /*8df0*/  STL [R1+0xfc], R20 ;  /* 0x0000fc1401007387 */ /* 0x0041e40000100800 */
[----:B0-----:R-:W-:Y:S01]  /*8e00*/  IADD3 R20, P3, PT, R146, UR36, RZ ;  /* 0x0000002492147c10 */ /* 0x001fe2000ff7e0ff */
[----:B------:R-:W-:Y:S01]  /*8e10*/  USHF.R.S32.HI UR36, URZ, 0x1f, UR37 ;  /* 0x0000001fff247899 */ /* 0x000fe20008011425 */
[----:B---3--:R0:W-:Y:S05]  /*8e20*/  STL [R1+0xec], R21 ;  /* 0x0000ec1501007387 */ /* 0x0081ea0000100800 */
[----:B------:R-:W-:Y:S01]  /*8e30*/  IADD3.X R25, PT, PT, R145, UR36, RZ, P6, !PT ;  /* 0x0000002491197c10 */ /* 0x000fe2000b7fe4ff */
[----:B------:R-:W-:Y:S04]  /*8e40*/  STL.64 [R1+0x1050], R22 ;  /* 0x0010501601007387 */ /* 0x000fe80000100a00 */
[----:B------:R-:W-:Y:S01]  /*8e50*/  STL.64 [R1+0xed8], R94 ;  /* 0x000ed85e01007387 */ /* 0x000fe20000100a00 */
[----:B0-----:R-:W-:-:S03]  /*8e60*/  IADD3.X R21, PT, PT, R147, UR17, RZ, P3, !PT ;  /* 0x0000001193157c10 */ /* 0x001fc60009ffe4ff */
[----:B------:R-:W-:Y:S04]  /*8e70*/  STL.64 [R1+0xec8], R58 ;  /* 0x000ec83a01007387 */ /* 0x000fe80000100a00 */
[----:B------:R0:W-:Y:S04]  /*8e80*/  STL.64 [R1+0xeb8], R24 ;  /* 0x000eb81801007387 */ /* 0x0001e80000100a00 */
[----:B------:R0:W2:Y:S02]  /*8e90*/  @P2 LDG.E.U8 R139, desc[UR20][R24.64] ;  /* 0x00000014188b2981 */ /* 0x0000a4000c1e1100 */
[----:B0-----:R-:W-:Y:S01]  /*8ea0*/  IADD3 R24, P3, PT, R146, UR35, RZ ;  /* 0x0000002392187c10 */ /* 0x001fe2000ff7e0ff */
[----:B------:R-:W-:-:S06]  /*8eb0*/  USHF.R.S32.HI UR35, URZ, 0x1f, UR38 ;  /* 0x0000001fff237899 */ /* 0x000fcc0008011426 */
[----:B------:R-:W-:-:S05]  /*8ec0*/  IADD3.X R119, PT, PT, R145, UR35, RZ, P5, !PT ;  /* 0x0000002391777c10 */ /* 0x000fca000affe4ff */
[----:B------:R-:W3:Y:S01]  /*8ed0*/  @P2 LDG.E.U8 R165, desc[UR20][R118.64] ;  /* 0x0000001476a52981 */ /* 0x000ee2000c1e1100 */
[----:B------:R-:W-:Y:S01]  /*8ee0*/  PRMT R140, RZ, 0x7610, R140 ;  /* 0x00007610ff8c7816 */ /* 0x000fe2000000008c */
[----:B------:R-:W-:Y:S01]  /*8ef0*/  UIMAD UR47, UR47, 0x43, URZ ;  /* 0x000000432f2f78a4 */ /* 0x000fe2000f8e02ff */
[----:B------:R-:W-:-:S03]  /*8f00*/  PRMT R0, RZ, 0x7610, R0 ;  /* 0x00007610ff007816 */ /* 0x000fc60000000000 */
[----:B------:R-:W-:Y:S01]  /*8f10*/  USHF.R.S32.HI UR17, URZ, 0x1f, UR47 ;  /* 0x0000001fff117899 */ /* 0x000fe2000801142f */
[----:B------:R0:W2:Y:S01]  /*8f20*/  @P2 LDG.E.U8 R140, desc[UR20][R58.64] ;  /* 0x000000143a8c2981 */ /* 0x0000a2000c1e1100 */
[----:B-----5:R-:W-:Y:S01]  /*8f30*/  UIMAD UR39, UR39, 0x45, URZ ;  /* 0x00000045272778a4 */ /* 0x020fe2000f8e02ff */
[----:B------:R-:W-:Y:S02]  /*8f40*/  PRMT R138, RZ, 0x7610, R138 ;  /* 0x00007610ff8a7816 */ /* 0x000fe4000000008a */
[----:B------:R-:W-:Y:S01]  /*8f50*/  IADD3.X R25, PT, PT, R147, UR41, RZ, P3, !PT ;  /* 0x0000002993197c10 */ /* 0x000fe20009ffe4ff */
[----:B------:R-:W-:Y:S01]  /*8f60*/  USHF.R.S32.HI UR41, URZ, 0x1f, UR39 ;  /* 0x0000001fff297899 */ /* 0x000fe20008011427 */
[----:B------:R1:W5:Y:S01]  /*8f70*/  @P2 LDG.E.U8 R0, desc[UR20][R94.64] ;  /* 0x000000145e002981 */ /* 0x000362000c1e1100 */
[----:B0-----:R-:W-:-:S04]  /*8f80*/  IADD3 R58, P4, PT, R144, UR47, RZ ;  /* 0x0000002f903a7c10 */ /* 0x001fc8000ff9e0ff */
[C---:B------:R-:W-:Y:S01]  /*8f90*/  IADD3.X R59, PT, PT, R145.reuse, UR17, RZ, P4, !PT ;  /* 0x00000011913b7c10 */ /* 0x040fe2000a7fe4ff */
[----:B------:R-:W-:Y:S01]  /*8fa0*/  STL.64 [R1+0x1040], R20 ;  /* 0x0010401401007387 */ /* 0x000fe20000100a00 */
[----:B-1----:R-:W-:Y:S02]  /*8fb0*/  IADD3 R94, P3, PT, R144, UR39, RZ ;  /* 0x00000027905e7c10 */ /* 0x002fe4000ff7e0ff */
[----:B------:R-:W-:Y:S01]  /*8fc0*/  PRMT R121, RZ, 0x7610, R121 ;  /* 0x00007610ff797816 */ /* 0x000fe20000000079 */
[----:B------:R0:W-:Y:S01]  /*8fd0*/  STL.64 [R1+0xea8], R58 ;  /* 0x000ea83a01007387 */ /* 0x0001e20000100a00 */
[----:B------:R-:W-:-:S03]  /*8fe0*/  IADD3.X R95, PT, PT, R145, UR41, RZ, P3, !PT ;  /* 0x00000029915f7c10 */ /* 0x000fc60009ffe4ff */
[----:B------:R-:W-:Y:S04]  /*8ff0*/  STL.64 [R1+0x1030], R24 ;  /* 0x0010301801007387 */ /* 0x000fe80000100a00 */
[----:B------:R-:W2:Y:S04]  /*9000*/  @P2 LDG.E.U8 R138, desc[UR20][R58.64] ;  /* 0x000000143a8a2981 */ /* 0x000ea8000c1e1100 */
[----:B------:R-:W2:Y:S04]  /*9010*/  @P2 LDG.E.U8 R121, desc[UR20][R94.64] ;  /* 0x000000145e792981 */ /* 0x000ea8000c1e1100 */
[----:B0-----:R-:W4:Y:S04]  /*9020*/  LDL.LU.64 R58, [R1+0x1360] ;  /* 0x00136000013a7983 */ /* 0x001f280000300a00 */
[----:B------:R0:W-:Y:S04]  /*9030*/  STL.64 [R1+0xe98], R118 ;  /* 0x000e987601007387 */ /* 0x0001e80000100a00 */
[----:B0-----:R-:W4:Y:S04]  /*9040*/  LDL.LU.64 R118, [R1+0x1358] ;  /* 0x0013580001767983 */ /* 0x001f280000300a00 */
[----:B---3--:R0:W-:Y:S04]  /*9050*/  STL [R1+0x34], R165 ;  /* 0x000034a501007387 */ /* 0x0081e80000100800 */
[----:B0-----:R-:W3:Y:S04]  /*9060*/  LDL.LU R165, [R1+0x1350] ;  /* 0x0013500001a57983 */ /* 0x001ee80000300800 */
[----:B------:R0:W-:Y:S04]  /*9070*/  STL.64 [R1+0xe88], R94 ;  /* 0x000e885e01007387 */ /* 0x0001e80000100a00 */
[----:B0-----:R-:W3:Y:S01]  /*9080*/  LDL.LU.64 R94, [R1+0x1348] ;  /* 0x00134800015e7983 */ /* 0x001ee20000300a00 */
[----:B------:R-:W-:-:S03]  /*9090*/  IADD3 RZ, P3, PT, R2, R146, RZ ;  /* 0x0000009202ff7210 */ /* 0x000fc60007f7e0ff */
[----:B--2---:R0:W-:Y:S02]  /*90a0*/  STL [R1+0x5c], R121 ;  /* 0x00005c7901007387 */ /* 0x0041e40000100800 */
[----:B0-----:R-:W-:Y:S01]  /*90b0*/  IMAD.X R121, R4, 0x1, R147, P3 ;  /* 0x0000000104797824 */ /* 0x001fe200018e0693 */
[----:B----4-:R-:W-:-:S06]  /*90c0*/  PRMT R119, RZ, 0x7610, R119 ;  /* 0x00007610ff777816 */ /* 0x010fcc0000000077 */
[----:B------:R-:W2:Y:S04]  /*90d0*/  @P2 LDG.E.U8 R119, desc[UR20][R86.64] ;  /* 0x0000001456772981 */ /* 0x000ea8000c1e1100 */
[----:B------:R-:W4:Y:S04]  /*90e0*/  LDL.LU.64 R86, [R1+0x1340] ;  /* 0x0013400001567983 */ /* 0x000f280000300a00 */
[----:B------:R0:W-:Y:S01]  /*90f0*/  STL.64 [R1+0x11f0], R120 ;  /* 0x0011f07801007387 */ /* 0x0001e20000100a00 */
[----:B---3--:R-:W-:-:S06]  /*9100*/  PRMT R95, RZ, 0x7610, R95 ;  /* 0x00007610ff5f7816 */ /* 0x008fcc000000005f */
[----:B------:R1:W3:Y:S04]  /*9110*/  @P2 LDG.E.U8 R95, desc[UR20][R120.64] ;  /* 0x00000014785f2981 */ /* 0x0002e8000c1e1100 */
[----:B0-----:R-:W1:Y:S01]  /*9120*/  LDL.LU.64 R120, [R1+0x1338] ;  /* 0x0013380001787983 */ /* 0x001e620000300a00 */
[----:B------:R-:W-:-:S06]  /*9130*/  PRMT R94, RZ, 0x7610, R94 ;  /* 0x00007610ff5e7816 */ /* 0x000fcc000000005e */
[----:B------:R0:W2:Y:S04]  /*9140*/  @P2 LDG.E.U8 R94, desc[UR20][R82.64] ;  /* 0x00000014525e2981 */ /* 0x0000a8000c1e1100 */
[----:B------:R-:W0:Y:S01]  /*9150*/  LDL.LU.64 R82, [R1+0x1330] ;  /* 0x0013300001527983 */ /* 0x000e220000300a00 */
[----:B-1----:R-:W-:-:S06]  /*9160*/  PRMT R121, RZ, 0x7610, R121 ;  /* 0x00007610ff797816 */ /* 0x002fcc0000000079 */
[----:B------:R1:W2:Y:S04]  /*9170*/  @P2 LDG.E.U8 R121, desc[UR20][R84.64] ;  /* 0x0000001454792981 */ /* 0x0002a8000c1e1100 */
[----:B------:R-:W1:Y:S01]  /*9180*/  LDL.LU.64 R84, [R1+0x1328] ;  /* 0x0013280001547983 */ /* 0x000e620000300a00 */
[----:B0-----:R-:W-:-:S06]  /*9190*/  PRMT R83, RZ, 0x7610, R83 ;  /* 0x00007610ff537816 */ /* 0x001fcc0000000053 */
[----:B------:R-:W2:Y:S01]  /*91a0*/  @P2 LDG.E.U8 R83, desc[UR20][R80.64] ;  /* 0x0000001450532981 */ /* 0x000ea2000c1e1100 */
[----:B------:R-:W-:-:S06]  /*91b0*/  PRMT R143, RZ, 0x7610, R143 ;  /* 0x00007610ff8f7816 */ /* 0x000fcc000000008f */
[----:B------:R0:W3:Y:S04]  /*91c0*/  @P2 LDG.E.U8 R143, desc[UR20][R92.64] ;  /* 0x000000145c8f2981 */ /* 0x0000e8000c1e1100 */
[----:B------:R-:W3:Y:S01]  /*91d0*/  LDL.LU.64 R80, [R1+0x1320] ;  /* 0x0013200001507983 */ /* 0x000ee20000300a00 */
[----:B-1----:R-:W-:-:S06]  /*91e0*/  PRMT R85, RZ, 0x7610, R85 ;  /* 0x00007610ff557816 */ /* 0x002fcc0000000055 */
[----:B------:R-:W3:Y:S04]  /*91f0*/  @P2 LDG.E.U8 R85, desc[UR20][R136.64] ;  /* 0x0000001488552981 */ /* 0x000ee8000c1e1100 */
[----:B--2---:R1:W-:Y:S04]  /*9200*/  STL [R1+0x1c], R83 ;  /* 0x00001c5301007387 */ /* 0x0043e80000100800 */
[----:B-1----:R-:W2:Y:S04]  /*9210*/  LDL.LU R83, [R1+0x1318] ;  /* 0x0013180001537983 */ /* 0x002ea80000300800 */
[----:B------:R-:W2:Y:S04]  /*9220*/  LDL.LU.64 R136, [R1+0x1310] ;  /* 0x0013100001887983 */ /* 0x000ea80000300a00 */
[----:B---3--:R1:W-:Y:S04]  /*9230*/  STL [R1+0x54], R85 ;  /* 0x0000545501007387 */ /* 0x0083e80000100800 */
[----:B-1----:R-:W3:Y:S04]  /*9240*/  LDL.LU R85, [R1+0x1308] ;  /* 0x0013080001557983 */ /* 0x002ee80000300800 */
[----:B------:R-:W0:Y:S01]  /*9250*/  LDL.LU.64 R92, [R1+0x1300] ;  /* 0x00130000015c7983 */ /* 0x000e220000300a00 */
[----:B------:R-:W-:-:S06]  /*9260*/  PRMT R14, RZ, 0x7610, R14 ;  /* 0x00007610ff0e7816 */ /* 0x000fcc000000000e */
[----:B------:R-:W2:Y:S04]  /*9270*/  @P2 LDG.E.U8 R14, desc[UR20][R134.64] ;  /* 0x00000014860e2981 */ /* 0x000ea8000c1e1100 */
[----:B------:R-:W2:Y:S01]  /*9280*/  LDL.LU.64 R134, [R1+0x12f8] ;  /* 0x0012f80001867983 */ /* 0x000ea20000300a00 */
[----:B0-----:R-:W-:-:S06]  /*9290*/  PRMT R93, RZ, 0x7610, R93 ;  /* 0x00007610ff5d7816 */ /* 0x001fcc000000005d */
[----:B------:R0:W2:Y:S04]  /*92a0*/  @P2 LDG.E.U8 R93, desc[UR20][R90.64] ;  /* 0x000000145a5d2981 */ /* 0x0000a8000c1e1100 */
[----:B------:R-:W0:Y:S01]  /*92b0*/  LDL.LU.64 R90, [R1+0x12f0] ;  /* 0x0012f000015a7983 */ /* 0x000e220000300a00 */
[----:B------:R-:W-:Y:S02]  /*92c0*/  PRMT R92, RZ, 0x7610, R92 ;  /* 0x00007610ff5c7816 */ /* 0x000fe4000000005c */
[----:B------:R-:W-:-:S04]  /*92d0*/  PRMT R120, RZ, 0x7610, R120 ;  /* 0x00007610ff787816 */ /* 0x000fc80000000078 */
[----:B------:R-:W2:Y:S04]  /*92e0*/  @P2 LDG.E.U8 R92, desc[UR20][R132.64] ;  /* 0x00000014845c2981 */ /* 0x000ea8000c1e1100 */
[----:B------:R1:W2:Y:S04]  /*92f0*/  @P2 LDG.E.U8 R120, desc[UR20][R126.64] ;  /* 0x000000147e782981 */ /* 0x0002a8000c1e1100 */
[----:B------:R-:W2:Y:S01]  /*9300*/  LDL.LU.64 R132, [R1+0x12e8] ;  /* 0x0012e80001847983 */ /* 0x000ea20000300a00 */
[----:B0-----:R-:W-:-:S06]  /*9310*/  PRMT R91, RZ, 0x7610, R91 ;  /* 0x00007610ff5b7816 */ /* 0x001fcc000000005b */
[----:B------:R-:W2:Y:S04]  /*9320*/  @P2 LDG.E.U8 R91, desc[UR20][R130.64] ;  /* 0x00000014825b2981 */ /* 0x000ea8000c1e1100 */
[----:B------:R-:W2:Y:S04]  /*9330*/  LDL.LU.64 R130, [R1+0x12e0] ;  /* 0x0012e00001827983 */ /* 0x000ea80000300a00 */
[----:B------:R-:W1:Y:S01]  /*9340*/  LDL.LU.64 R126, [R1+0x12d8] ;  /* 0x0012d800017e7983 */ /* 0x000e620000300a00 */
[----:B------:R-:W-:-:S06]  /*9350*/  PRMT R142, RZ, 0x7610, R142 ;  /* 0x00007610ff8e7816 */ /* 0x000fcc000000008e */
[----:B------:R0:W2:Y:S04]  /*9360*/  @P2 LDG.E.U8 R142, desc[UR20][R88.64] ;  /* 0x00000014588e2981 */ /* 0x0000a8000c1e1100 */
[----:B------:R-:W0:Y:S01]  /*9370*/  LDL.LU.64 R88, [R1+0x12d0] ;  /* 0x0012d00001587983 */ /* 0x000e220000300a00 */
[----:B------:R-:W-:Y:S02]  /*9380*/  PRMT R33, RZ, 0x7610, R33 ;  /* 0x00007610ff217816 */ /* 0x000fe40000000021 */
[----:B------:R-:W-:Y:S02]  /*9390*/  PRMT R12, RZ, 0x7610, R12 ;  /* 0x00007610ff0c7816 */ /* 0x000fe4000000000c */
[----:B------:R-:W-:Y:S02]  /*93a0*/  PRMT R19, RZ, 0x7610, R19 ;  /* 0x00007610ff137816 */ /* 0x000fe40000000013 */
[----:B------:R-:W2:Y:S04]  /*93b0*/  @P2 LDG.E.U8 R33, desc[UR20][R116.64] ;  /* 0x0000001474212981 */ /* 0x000ea8000c1e1100 */
[----:B------:R-:W2:Y:S04]  /*93c0*/  @P2 LDG.E.U8 R12, desc[UR20][R114.64] ;  /* 0x00000014720c2981 */ /* 0x000ea8000c1e1100 */
[----:B------:R-:W2:Y:S01]  /*93d0*/  @P2 LDG.E.U8 R19, desc[UR20][R104.64] ;  /* 0x0000001468132981 */ /* 0x000ea2000c1e1100 */
[----:B------:R-:W-:-:S06]  /*93e0*/  PRMT R90, RZ, 0x7610, R90 ;  /* 0x00007610ff5a7816 */ /* 0x000fcc000000005a */
[----:B------:R-:W2:Y:S01]  /*93f0*/  @P2 LDG.E.U8 R90, desc[UR20][R112.64] ;  /* 0x00000014705a2981 */ /* 0x000ea2000c1e1100 */
[----:B-1----:R-:W-:-:S06]  /*9400*/  PRMT R127, RZ, 0x7610, R127 ;  /* 0x00007610ff7f7816 */ /* 0x002fcc000000007f */
[----:B------:R1:W3:Y:S04]  /*9410*/  @P2 LDG.E.U8 R127, desc[UR20][R128.64] ;  /* 0x00000014807f2981 */ /* 0x0002e8000c1e1100 */
[----:B------:R-:W5:Y:S01]  /*9420*/  LDL.LU R129, [R1+0x12c8] ;  /* 0x0012c80001817983 */ /* 0x000f620000300800 */
[----:B0-----:R-:W-:Y:S01]  /*9430*/  PRMT R89, RZ, 0x7610, R89 ;  /* 0x00007610ff597816 */ /* 0x001fe20000000059 */
[----:B-1----:R-:W0:Y:S02]  /*9440*/  LDC R128, c[0x0][0x3c4] ;  /* 0x0000f100ff807b82 */ /* 0x002e240000000800 */
[----:B------:R-:W5:Y:S04]  /*9450*/  LDL.LU.64 R116, [R1+0x12c0] ;  /* 0x0012c00001747983 */ /* 0x000f680000300a00 */
[----:B------:R-:W5:Y:S04]  /*9460*/  LDL.LU.64 R114, [R1+0x12b8] ;  /* 0x0012b80001727983 */ /* 0x000f680000300a00 */
[----:B------:R-:W5:Y:S01]  /*9470*/  LDL.LU.64 R112, [R1+0x12b0] ;  /* 0x0012b00001707983 */ /* 0x000f620000300a00 */
[----:B------:R-:W-:-:S02]  /*9480*/  PRMT R118, RZ, 0x7610, R118 ;  /* 0x00007610ff767816 */ /* 0x000fc40000000076 */
[----:B------:R-:W-:Y:S02]  /*9490*/  PRMT R165, RZ, 0x7610, R165 ;  /* 0x00007610ffa57816 */ /* 0x000fe400000000a5 */
[----:B------:R-:W-:Y:S01]  /*94a0*/  PRMT R10, RZ, 0x7610, R10 ;  /* 0x00007610ff0a7816 */ /* 0x000fe2000000000a */
[----:B------:R-:W-:Y:S01]  /*94b0*/  STL [R1+0xe8], R143 ;  /* 0x0000e88f01007387 */ /* 0x000fe20000100800 */
[----:B------:R-:W-:-:S03]  /*94c0*/  PRMT R88, RZ, 0x7610, R88 ;  /* 0x00007610ff587816 */ /* 0x000fc60000000058 */
[----:B------:R-:W5:Y:S01]  /*94d0*/  @P2 LDG.E.U8 R89, desc[UR20][R110.64] ;  /* 0x000000146e592981 */ /* 0x000f62000c1e1100 */
[----:B----4-:R-:W-:-:S03]  /*94e0*/  PRMT R87, RZ, 0x7610, R87 ;  /* 0x00007610ff577816 */ /* 0x010fc60000000057 */
[----:B------:R-:W4:Y:S04]  /*94f0*/  @P2 LDG.E.U8 R118, desc[UR20][R108.64] ;  /* 0x000000146c762981 */ /* 0x000f28000c1e1100 */
[----:B------:R-:W4:Y:S04]  /*9500*/  @P2 LDG.E.U8 R165, desc[UR20][R106.64] ;  /* 0x000000146aa52981 */ /* 0x000f28000c1e1100 */
[----:B------:R-:W4:Y:S04]  /*9510*/  LDL.LU.64 R110, [R1+0x12a8] ;  /* 0x0012a800016e7983 */ /* 0x000f280000300a00 */
[----:B------:R-:W4:Y:S04]  /*9520*/  LDL.LU.64 R108, [R1+0x12a0] ;  /* 0x0012a000016c7983 */ /* 0x000f280000300a00 */
[----:B------:R-:W4:Y:S04]  /*9530*/  LDL.LU.64 R106, [R1+0x1298] ;  /* 0x00129800016a7983 */ /* 0x000f280000300a00 */
[----:B------:R-:W4:Y:S04]  /*9540*/  LDL.LU.64 R104, [R1+0x1290] ;  /* 0x0012900001687983 */ /* 0x000f280000300a00 */
[----:B------:R1:W4:Y:S04]  /*9550*/  @P2 LDG.E.U8 R10, desc[UR20][R102.64] ;  /* 0x00000014660a2981 */ /* 0x000328000c1e1100 */
[----:B------:R-:W4:Y:S04]  /*9560*/  @P2 LDG.E.U8 R88, desc[UR20][R100.64] ;  /* 0x0000001464582981 */ /* 0x000f28000c1e1100 */
[----:B------:R-:W4:Y:S01]  /*9570*/  @P2 LDG.E.U8 R87, desc[UR20][R96.64] ;  /* 0x0000001460572981 */ /* 0x000f22000c1e1100 */
[----:B------:R-:W-:Y:S01]  /*9580*/  PRMT R6, RZ, 0x7610, R6 ;  /* 0x00007610ff067816 */ /* 0x000fe20000000006 */
[----:B-1----:R-:W1:Y:S02]  /*9590*/  LDC R102, c[0x0][0x3c4] ;  /* 0x0000f100ff667b82 */ /* 0x002e640000000800 */
[----:B------:R-:W4:Y:S04]  /*95a0*/  LDL.LU R103, [R1+0x1288] ;  /* 0x0012880001677983 */ /* 0x000f280000300800 */
[----:B--2---:R-:W-:Y:S04]  /*95b0*/  STL [R1+0xc], R142 ;  /* 0x00000c8e01007387 */ /* 0x004fe80000100800 */
[----:B------:R-:W2:Y:S01]  /*95c0*/  LDL.LU.64 R100, [R1+0x1280] ;  /* 0x0012800001647983 */ /* 0x000ea20000300a00 */
[----:B------:R-:W-:-:S02]  /*95d0*/  PRMT R82, RZ, 0x7610, R82 ;  /* 0x00007610ff527816 */ /* 0x000fc40000000052 */
[----:B------:R-:W-:Y:S01]  /*95e0*/  PRMT R81, RZ, 0x7610, R81 ;  /* 0x00007610ff517816 */ /* 0x000fe20000000051 */
[----:B------:R0:W2:Y:S01]  /*95f0*/  @P2 LDG.E.U8 R6, desc[UR20][R22.64] ;  /* 0x0000001416062981 */ /* 0x0000a2000c1e1100 */
[----:B------:R-:W-:-:S03]  /*9600*/  PRMT R80, RZ, 0x7610, R80 ;  /* 0x00007610ff507816 */ /* 0x000fc60000000050 */
[----:B------:R0:W2:Y:S04]  /*9610*/  @P2 LDG.E.U8 R82, desc[UR20][R20.64] ;  /* 0x0000001414522981 */ /* 0x0000a8000c1e1100 */
[----:B------:R0:W2:Y:S04]  /*9620*/  @P2 LDG.E.U8 R81, desc[UR20][R24.64] ;  /* 0x0000001418512981 */ /* 0x0000a8000c1e1100 */
[----:B---3--:R3:W-:Y:S04]  /*9630*/  STL [R1+0x84], R127 ;  /* 0x0000847f01007387 */ /* 0x0087e80000100800 */
[----:B------:R-:W3:Y:S01]  /*9640*/  LDL.LU.64 R96, [R1+0x1278] ;  /* 0x0012780001607983 */ /* 0x000ee20000300a00 */
[----:B0-----:R-:W-:-:S02]  /*9650*/  IADD3 R22, P3, PT, R146, UR31, RZ ;  /* 0x0000001f92167c10 */ /* 0x001fc4000ff7e0ff */
[----:B------:R-:W-:Y:S02]  /*9660*/  IADD3 R20, P4, PT, R146, UR64, RZ ;  /* 0x0000004092147c10 */ /* 0x000fe4000ff9e0ff */
[C---:B------:R-:W-:Y:S02]  /*9670*/  IADD3.X R23, PT, PT, R147.reuse, UR33, RZ, P3, !PT ;  /* 0x0000002193177c10 */ /* 0x040fe40009ffe4ff */
[----:B------:R-:W-:Y:S02]  /*9680*/  PRMT R153, RZ, 0x7610, R153 ;  /* 0x00007610ff997816 */ /* 0x000fe40000000099 */
[----:B-----5:R-:W-:Y:S01]  /*9690*/  PRMT R115, RZ, 0x7610, R115 ;  /* 0x00007610ff737816 */ /* 0x020fe20000000073 */
[----:B------:R-:W-:Y:S01]  /*96a0*/  STL [R1+0xe4], R33 ;  /* 0x0000e42101007387 */ /* 0x000fe20000100800 */
[----:B------:R-:W-:Y:S02]  /*96b0*/  IADD3.X R21, PT, PT, R147, UR63, RZ, P4, !PT ;  /* 0x0000003f93157c10 */ /* 0x000fe4000a7fe4ff */
[----:B------:R-:W-:-:S02]  /*96c0*/  PRMT R4, RZ, 0x7610, R4 ;  /* 0x00007610ff047816 */ /* 0x000fc40000000004 */
[----:B------:R-:W-:Y:S02]  /*96d0*/  PRMT R79, RZ, 0x7610, R79 ;  /* 0x00007610ff4f7816 */ /* 0x000fe4000000004f */
[----:B------:R-:W-:Y:S02]  /*96e0*/  PRMT R78, RZ, 0x7610, R78 ;  /* 0x00007610ff4e7816 */ /* 0x000fe4000000004e */
[----:B------:R-:W-:Y:S02]  /*96f0*/  PRMT R77, RZ, 0x7610, R77 ;  /* 0x00007610ff4d7816 */ /* 0x000fe4000000004d */
[----:B------:R-:W-:Y:S02]  /*9700*/  PRMT R114, RZ, 0x7610, R114 ;  /* 0x00007610ff727816 */ /* 0x000fe40000000072 */
[----:B------:R-:W-:Y:S02]  /*9710*/  PRMT R149, RZ, 0x7610, R149 ;  /* 0x00007610ff957816 */ /* 0x000fe40000000095 */
        /* <DEDUP_REMOVED lines=20> */
[----:B----4-:R-:W-:Y:S02]  /*9860*/  PRMT R111, RZ, 0x7610, R111 ;  /* 0x00007610ff6f7816 */ /* 0x010fe4000000006f */
        /* <DEDUP_REMOVED lines=53> */
[----:B------:R-:W-:Y:S01]  /*9bc0*/  PRMT R161, RZ, 0x7610, R161 ;  /* 0x00007610ffa17816 */ /* 0x000fe200000000a1 */
[----:B-1----:R-:W-:Y:S01]  /*9bd0*/  IMAD R102, R102, 0x7b, RZ ;  /* 0x0000007b66667824 */ /* 0x002fe200078e02ff */
[C---:B------:R-:W-:Y:S01]  /*9be0*/  IADD3 R24, P3, PT, R146.reuse, UR74, RZ ;  /* 0x0000004a92187c10 */ /* 0x040fe2000ff7e0ff */
[----:B------:R0:W-:Y:S01]  /*9bf0*/  STL [R1+0x80], R19 ;  /* 0x0000801301007387 */ /* 0x0001e20000100800 */
[----:B--2---:R-:W-:Y:S01]  /*9c00*/  PRMT R101, RZ, 0x7610, R101 ;  /* 0x00007610ff657816 */ /* 0x004fe20000000065 */
[----:B---3--:R-:W1:Y:S01]  /*9c10*/  LDC R127, c[0x0][0x3c4] ;  /* 0x0000f100ff7f7b82 */ /* 0x008e620000000800 */
[C---:B------:R-:W-:Y:S01]  /*9c20*/  IADD3.X R25, PT, PT, R147.reuse, UR61, RZ, P3, !PT ;  /* 0x0000003d93197c10 */ /* 0x040fe20009ffe4ff */
[----:B------:R2:W-:Y:S04]  /*9c30*/  STL.64 [R1+0x1020], R22 ;  /* 0x0010201601007387 */ /* 0x0005e80000100a00 */
[----:B------:R2:W3:Y:S02]  /*9c40*/  @P2 LDG.E.U8 R80, desc[UR20][R22.64] ;  /* 0x0000001416502981 */ /* 0x0004e4000c1e1100 */
[----:B0-----:R-:W0:Y:S02]  /*9c50*/  LDC R19, c[0x0][0x3c4] ;  /* 0x0000f100ff137b82 */ /* 0x001e240000000800 */
[----:B------:R4:W-:Y:S04]  /*9c60*/  STL.64 [R1+0x1010], R20 ;  /* 0x0010101401007387 */ /* 0x0009e80000100a00 */
[----:B------:R4:W5:Y:S01]  /*9c70*/  @P2 LDG.E.U8 R115, desc[UR20][R20.64] ;  /* 0x0000001414732981 */ /* 0x000962000c1e1100 */
[----:B--2---:R-:W-:Y:S01]  /*9c80*/  IADD3 R22, P4, PT, R146, UR16, RZ ;  /* 0x0000001092167c10 */ /* 0x004fe2000ff9e0ff */
[----:B------:R-:W2:Y:S02]  /*9c90*/  LDCU UR16, c[0x0][0x3c4] ;  /* 0x00007880ff1077ac */ /* 0x000ea40008000800 */
[----:B------:R2:W-:Y:S01]  /*9ca0*/  STL.64 [R1+0x1000], R24 ;  /* 0x0010001801007387 */ /* 0x0005e20000100a00 */
[----:B------:R-:W-:-:S03]  /*9cb0*/  IADD3.X R23, PT, PT, R147, UR60, RZ, P4, !PT ;  /* 0x0000003c93177c10 */ /* 0x000fc6000a7fe4ff */
[----:B------:R2:W3:Y:S01]  /*9cc0*/  @P2 LDG.E.U8 R153, desc[UR20][R24.64] ;  /* 0x0000001418992981 */ /* 0x0004e2000c1e1100 */
[----:B----4-:R-:W-:-:S03]  /*9cd0*/  IADD3 R20, P3, PT, R146, UR53, RZ ;  /* 0x0000003592147c10 */ /* 0x010fc6000ff7e0ff */
[----:B------:R4:W3:Y:S01]  /*9ce0*/  @P2 LDG.E.U8 R4, desc[UR20][R22.64] ;  /* 0x0000001416042981 */ /* 0x0008e2000c1e1100 */
[----:B------:R-:W-:-:S03]  /*9cf0*/  IADD3.X R21, PT, PT, R147, UR28, RZ, P3, !PT ;  /* 0x0000001c93157c10 */ /* 0x000fc60009ffe4ff */
[----:B------:R-:W3:Y:S01]  /*9d00*/  @P2 LDG.E.U8 R157, desc[UR20][R26.64] ;  /* 0x000000141a9d2981 */ /* 0x000ee2000c1e1100 */
[----:B--2---:R-:W-:-:S03]  /*9d10*/  IADD3 R24, P3, PT, R146, UR57, RZ ;  /* 0x0000003992187c10 */ /* 0x004fc6000ff7e0ff */
[----:B------:R4:W-:Y:S01]  /*9d20*/  STL.64 [R1+0xfd0], R22 ;  /* 0x000fd01601007387 */ /* 0x0009e20000100a00 */
[----:B------:R-:W-:-:S03]  /*9d30*/  IADD3.X R25, PT, PT, R147, UR56, RZ, P3, !PT ;  /* 0x0000003893197c10 */ /* 0x000fc60009ffe4ff */
[----:B------:R2:W-:Y:S04]  /*9d40*/  STL.64 [R1+0xfc0], R20 ;  /* 0x000fc01401007387 */ /* 0x0005e80000100a00 */
[----:B------:R2:W3:Y:S01]  /*9d50*/  @P2 LDG.E.U8 R79, desc[UR20][R20.64] ;  /* 0x00000014144f2981 */ /* 0x0004e2000c1e1100 */
[----:B----4-:R-:W-:-:S03]  /*9d60*/  IADD3 R22, P4, PT, R146, UR27, RZ ;  /* 0x0000001b92167c10 */ /* 0x010fc6000ff9e0ff */
[----:B------:R4:W-:Y:S04]  /*9d70*/  STL.64 [R1+0xfb0], R24 ;  /* 0x000fb01801007387 */ /* 0x0009e80000100a00 */
[----:B------:R4:W3:Y:S01]  /*9d80*/  @P2 LDG.E.U8 R78, desc[UR20][R24.64] ;  /* 0x00000014184e2981 */ /* 0x0008e2000c1e1100 */
[C---:B--2---:R-:W-:Y:S02]  /*9d90*/  IADD3 R20, P3, PT, R146.reuse, UR55, RZ ;  /* 0x0000003792147c10 */ /* 0x044fe4000ff7e0ff */
[C---:B------:R-:W-:Y:S01]  /*9da0*/  IADD3.X R23, PT, PT, R147.reuse, UR25, RZ, P4, !PT ;  /* 0x0000001993177c10 */ /* 0x040fe2000a7fe4ff */
[----:B------:R-:W2:Y:S01]  /*9db0*/  @P2 LDG.E.U8 R116, desc[UR20][R28.64] ;  /* 0x000000141c742981 */ /* 0x000ea2000c1e1100 */
[----:B------:R-:W-:Y:S01]  /*9dc0*/  IADD3.X R21, PT, PT, R147, UR15, RZ, P3, !PT ;  /* 0x0000000f93157c10 */ /* 0x000fe20009ffe4ff */
[----:B------:R-:W0:Y:S02]  /*9dd0*/  LDCU UR15, c[0x0][0x3c4] ;  /* 0x00007880ff0f77ac */ /* 0x000e240008000800 */
[----:B------:R0:W2:Y:S01]  /*9de0*/  @P2 LDG.E.U8 R77, desc[UR20][R22.64] ;  /* 0x00000014164d2981 */ /* 0x0000a2000c1e1100 */
[----:B----4-:R-:W-:-:S03]  /*9df0*/  IADD3 R24, P3, PT, R146, UR44, RZ ;  /* 0x0000002c92187c10 */ /* 0x010fc6000ff7e0ff */
[----:B------:R0:W-:Y:S01]  /*9e00*/  STL.64 [R1+0xfa0], R22 ;  /* 0x000fa01601007387 */ /* 0x0001e20000100a00 */
[----:B------:R-:W-:-:S03]  /*9e10*/  IADD3.X R25, PT, PT, R147, UR30, RZ, P3, !PT ;  /* 0x0000001e93197c10 */ /* 0x000fc60009ffe4ff */
[----:B------:R4:W-:Y:S04]  /*9e20*/  STL.64 [R1+0xf90], R20 ;  /* 0x000f901401007387 */ /* 0x0009e80000100a00 */
[----:B------:R4:W2:Y:S01]  /*9e30*/  @P2 LDG.E.U8 R114, desc[UR20][R20.64] ;  /* 0x0000001414722981 */ /* 0x0008a2000c1e1100 */
[----:B0-----:R-:W-:-:S03]  /*9e40*/  IADD3 R22, P4, PT, R146, UR13, RZ ;  /* 0x0000000d92167c10 */ /* 0x001fc6000ff9e0ff */
[----:B------:R0:W-:Y:S01]  /*9e50*/  STL.64 [R1+0xf80], R24 ;  /* 0x000f801801007387 */ /* 0x0001e20000100a00 */
[----:B------:R-:W1:Y:S03]  /*9e60*/  LDCU UR13, c[0x0][0x3c4] ;  /* 0x00007880ff0d77ac */ /* 0x000e660008000800 */
[----:B------:R0:W2:Y:S01]  /*9e70*/  @P2 LDG.E.U8 R149, desc[UR20][R24.64] ;  /* 0x0000001418952981 */ /* 0x0000a2000c1e1100 */
[----:B----4-:R-:W-:Y:S02]  /*9e80*/  IADD3 R20, P3, PT, R146, UR29, RZ ;  /* 0x0000001d92147c10 */ /* 0x010fe4000ff7e0ff */
[C---:B------:R-:W-:Y:S01]  /*9e90*/  IADD3.X R23, PT, PT, R147.reuse, UR49, RZ, P4, !PT ;  /* 0x0000003193177c10 */ /* 0x040fe2000a7fe4ff */
[----:B------:R-:W4:Y:S01]  /*9ea0*/  @P2 LDG.E.U8 R83, desc[UR20][R98.64] ;  /* 0x0000001462532981 */ /* 0x000f22000c1e1100 */
[----:B------:R-:W-:-:S03]  /*9eb0*/  IADD3.X R21, PT, PT, R147, UR72, RZ, P3, !PT ;  /* 0x0000004893157c10 */ /* 0x000fc60009ffe4ff */
[----:B------:R1:W2:Y:S01]  /*9ec0*/  @P2 LDG.E.U8 R2, desc[UR20][R22.64] ;  /* 0x0000001416022981 */ /* 0x0002a2000c1e1100 */
[----:B0-----:R-:W-:-:S03]  /*9ed0*/  IADD3 R24, P3, PT, R146, UR48, RZ ;  /* 0x0000003092187c10 */ /* 0x001fc6000ff7e0ff */
[----:B------:R1:W-:Y:S01]  /*9ee0*/  STL.64 [R1+0xf50], R22 ;  /* 0x000f501601007387 */ /* 0x0003e20000100a00 */
[----:B------:R-:W-:-:S03]  /*9ef0*/  IADD3.X R25, PT, PT, R147, UR23, RZ, P3, !PT ;  /* 0x0000001793197c10 */ /* 0x000fc60009ffe4ff */
[----:B------:R0:W-:Y:S04]  /*9f00*/  STL.64 [R1+0xf40], R20 ;  /* 0x000f401401007387 */ /* 0x0001e80000100a00 */
[----:B------:R0:W2:Y:S01]  /*9f10*/  @P2 LDG.E.U8 R76, desc[UR20][R20.64] ;  /* 0x00000014144c2981 */ /* 0x0000a2000c1e1100 */
[----:B-1----:R-:W-:-:S03]  /*9f20*/  IADD3 R22, P4, PT, R146, UR75, RZ ;  /* 0x0000004b92167c10 */ /* 0x002fc6000ff9e0ff */
[----:B------:R1:W-:Y:S04]  /*9f30*/  STL.64 [R1+0xf30], R24 ;  /* 0x000f301801007387 */ /* 0x0003e80000100a00 */
[----:B------:R1:W2:Y:S01]  /*9f40*/  @P2 LDG.E.U8 R75, desc[UR20][R24.64] ;  /* 0x00000014184b2981 */ /* 0x0002a2000c1e1100 */
[----:B0-----:R-:W-:Y:S02]  /*9f50*/  IADD3 R20, P3, PT, R146, UR46, RZ ;  /* 0x0000002e92147c10 */ /* 0x001fe4000ff7e0ff */
[C---:B------:R-:W-:Y:S01]  /*9f60*/  IADD3.X R23, PT, PT, R147.reuse, UR68, RZ, P4, !PT ;  /* 0x0000004493177c10 */ /* 0x040fe2000a7fe4ff */
[----:B------:R-:W2:Y:S01]  /*9f70*/  @P2 LDG.E.U8 R84, desc[UR20][R122.64] ;  /* 0x000000147a542981 */ /* 0x000ea2000c1e1100 */
[----:B------:R-:W-:-:S03]  /*9f80*/  IADD3.X R21, PT, PT, R147, UR34, RZ, P3, !PT ;  /* 0x0000002293157c10 */ /* 0x000fc60009ffe4ff */
[----:B------:R0:W2:Y:S01]  /*9f90*/  @P2 LDG.E.U8 R74, desc[UR20][R22.64] ;  /* 0x00000014164a2981 */ /* 0x0000a2000c1e1100 */
[----:B-1----:R-:W-:-:S03]  /*9fa0*/  IADD3 R24, P3, PT, R146, UR71, RZ ;  /* 0x0000004792187c10 */ /* 0x002fc6000ff7e0ff */
[----:B------:R0:W-:Y:S01]  /*9fb0*/  STL.64 [R1+0xf20], R22 ;  /* 0x000f201601007387 */ /* 0x0001e20000100a00 */
[----:B------:R-:W-:-:S03]  /*9fc0*/  IADD3.X R25, PT, PT, R147, UR45, RZ, P3, !PT ;  /* 0x0000002d93197c10 */ /* 0x000fc60009ffe4ff */
[----:B------:R1:W-:Y:S04]  /*9fd0*/  STL.64 [R1+0xf10], R20 ;  /* 0x000f101401007387 */ /* 0x0003e80000100a00 */
[----:B------:R1:W2:Y:S01]  /*9fe0*/  @P2 LDG.E.U8 R113, desc[UR20][R20.64] ;  /* 0x0000001414712981 */ /* 0x0002a2000c1e1100 */
[----:B0-----:R-:W-:-:S03]  /*9ff0*/  IADD3 R22, P4, PT, R146, UR50, RZ ;  /* 0x0000003292167c10 */ /* 0x001fc6000ff9e0ff */
[----:B------:R0:W2:Y:S01]  /*a000*/  @P2 LDG.E.U8 R141, desc[UR20][R24.64] ;  /* 0x00000014188d2981 */ /* 0x0000a2000c1e1100 */
[----:B------:R-:W-:Y:S02]  /*a010*/  PRMT R97, RZ, 0x7610, R97 ;  /* 0x00007610ff617816 */ /* 0x000fe40000000061 */
[----:B------:R-:W-:Y:S01]  /*a020*/  PRMT R96, RZ, 0x7610, R96 ;  /* 0x00007610ff607816 */ /* 0x000fe20000000060 */
[----:B------:R-:W2:Y:S01]  /*a030*/  @P2 LDG.E.U8 R85, desc[UR20][R124.64] ;  /* 0x000000147c552981 */ /* 0x000ea2000c1e1100 */
[----:B-1----:R-:W-:Y:S02]  /*a040*/  IADD3 R20, P3, PT, R146, UR26, RZ ;  /* 0x0000001a92147c10 */ /* 0x002fe4000ff7e0ff */
[C---:B------:R-:W-:Y:S01]  /*a050*/  IADD3.X R23, PT, PT, R147.reuse, UR19, RZ, P4, !PT ;  /* 0x0000001393177c10 */ /* 0x040fe2000a7fe4ff */
[----:B------:R-:W2:Y:S01]  /*a060*/  @P2 LDG.E.U8 R8, desc[UR20][R150.64] ;  /* 0x0000001496082981 */ /* 0x000ea2000c1e1100 */
[----:B------:R-:W-:-:S03]  /*a070*/  IADD3.X R21, PT, PT, R147, UR65, RZ, P3, !PT ;  /* 0x0000004193157c10 */ /* 0x000fc60009ffe4ff */
[----:B------:R0:W-:Y:S04]  /*a080*/  STL.64 [R1+0xf00], R24 ;  /* 0x000f001801007387 */ /* 0x0001e80000100a00 */
[----:B------:R-:W-:Y:S01]  /*a090*/  STL.64 [R1+0xed0], R22 ;  /* 0x000ed01601007387 */ /* 0x000fe20000100a00 */
[----:B------:R-:W-:-:S03]  /*a0a0*/  IADD3 R26, P3, PT, R146, UR37, RZ ;  /* 0x00000025921a7c10 */ /* 0x000fc6000ff7e0ff */
[----:B------:R1:W-:Y:S04]  /*a0b0*/  STL.64 [R1+0xec0], R20 ;  /* 0x000ec01401007387 */ /* 0x0003e80000100a00 */
[----:B------:R1:W2:Y:S01]  /*a0c0*/  @P2 LDG.E.U8 R73, desc[UR20][R20.64] ;  /* 0x0000001414492981 */ /* 0x0002a2000c1e1100 */
[----:B0-----:R-:W-:Y:S02]  /*a0d0*/  IADD3 R24, P4, PT, R146, UR47, RZ ;  /* 0x0000002f92187c10 */ /* 0x001fe4000ff9e0ff */
[----:B------:R-:W-:Y:S01]  /*a0e0*/  IADD3.X R27, PT, PT, R147, UR36, RZ, P3, !PT ;  /* 0x00000024931b7c10 */ /* 0x000fe20009ffe4ff */
[----:B------:R0:W2:Y:S01]  /*a0f0*/  @P2 LDG.E.U8 R18, desc[UR20][R22.64] ;  /* 0x0000001416122981 */ /* 0x0000a2000c1e1100 */
[----:B------:R-:W-:-:S03]  /*a100*/  PRMT R103, RZ, 0x7610, R103 ;  /* 0x00007610ff677816 */ /* 0x000fc60000000067 */
[----:B------:R-:W2:Y:S01]  /*a110*/  @P2 LDG.E.U8 R161, desc[UR20][R154.64] ;  /* 0x000000149aa12981 */ /* 0x000ea2000c1e1100 */
[----:B-1----:R-:W1:Y:S01]  /*a120*/  LDC R20, c[0x0][0x3c4] ;  /* 0x0000f100ff147b82 */ /* 0x002e620000000800 */
[----:B------:R-:W-:Y:S02]  /*a130*/  IADD3.X R25, PT, PT, R147, UR17, RZ, P4, !PT ;  /* 0x0000001193197c10 */ /* 0x000fe4000a7fe4ff */
[----:B------:R0:W2:Y:S02]  /*a140*/  @P2 LDG.E.U8 R72, desc[UR20][R26.64] ;  /* 0x000000141a482981 */ /* 0x0000a4000c1e1100 */
[----:B0-----:R-:W-:-:S03]  /*a150*/  IADD3 R22, P3, PT, R146, UR38, RZ ;  /* 0x0000002692167c10 */ /* 0x001fc6000ff7e0ff */
[----:B------:R-:W0:Y:S01]  /*a160*/  LDC R21, c[0x0][0x3c4] ;  /* 0x0000f100ff157b82 */ /* 0x000e220000000800 */
[----:B------:R-:W-:Y:S01]  /*a170*/  IADD3.X R23, PT, PT, R147, UR35, RZ, P3, !PT ;  /* 0x0000002393177c10 */ /* 0x000fe20009ffe4ff */
[----:B------:R1:W-:Y:S01]  /*a180*/  STL.64 [R1+0xeb0], R26 ;  /* 0x000eb01a01007387 */ /* 0x0003e20000100a00 */
[----:B------:R-:W-:-:S03]  /*a190*/  USHF.R.S32.HI UR13, URZ, 0x1f, UR13 ;  /* 0x0000001fff0d7899 */ /* 0x000fc6000801140d */
[----:B------:R-:W-:Y:S01]  /*a1a0*/  STL.64 [R1+0xea0], R24 ;  /* 0x000ea01801007387 */ /* 0x000fe20000100a00 */
[----:B------:R-:W-:-:S03]  /*a1b0*/  IADD3 RZ, P3, PT, R144, R19, RZ ;  /* 0x0000001390ff7210 */ /* 0x000fc60007f7e0ff */
[----:B------:R1:W-:Y:S04]  /*a1c0*/  STL.64 [R1+0xe90], R22 ;  /* 0x000e901601007387 */ /* 0x0003e80000100a00 */
[----:B------:R1:W2:Y:S02]  /*a1d0*/  @P2 LDG.E.U8 R112, desc[UR20][R22.64] ;  /* 0x0000001416702981 */ /* 0x0002a4000c1e1100 */
[----:B-1----:R-:W-:Y:S02]  /*a1e0*/  IADD3 R26, P4, PT, R146, UR39, RZ ;  /* 0x00000027921a7c10 */ /* 0x002fe4000ff9e0ff */
[----:B------:R1:W2:Y:S02]  /*a1f0*/  @P2 LDG.E.U8 R71, desc[UR20][R24.64] ;  /* 0x0000001418472981 */ /* 0x0002a4000c1e1100 */
[----:B------:R-:W-:Y:S01]  /*a200*/  IADD3.X R27, PT, PT, R147, UR41, RZ, P4, !PT ;  /* 0x00000029931b7c10 */ /* 0x000fe2000a7fe4ff */
[----:B------:R-:W0:Y:S01]  /*a210*/  LDC R22, c[0x0][0x3c4] ;  /* 0x0000f100ff167b82 */ /* 0x000e220000000800 */
[----:B-1----:R-:W-:Y:S01]  /*a220*/  VIADD R24, R144, UR15 ;  /* 0x0000000f90187c36 */ /* 0x002fe20008000000 */
[----:B------:R-:W-:Y:S01]  /*a230*/  IADD3.X R25, PT, PT, R145, UR13, RZ, P3, !PT ;  /* 0x0000000d91197c10 */ /* 0x000fe20009ffe4ff */
[----:B0-----:R-:W-:Y:S01]  /*a240*/  IMAD R19, R21, 0x48, RZ ;  /* 0x0000004815137824 */ /* 0x001fe200078e02ff */
[----:B------:R-:W-:Y:S01]  /*a250*/  IADD3 RZ, P3, PT, R146, R20, RZ ;  /* 0x0000001492ff7210 */ /* 0x000fe20007f7e0ff */
[----:B------:R-:W-:Y:S03]  /*a260*/  STL.64 [R1+0xe80], R26 ;  /* 0x000e801a01007387 */ /* 0x000fe60000100a00 */
[----:B------:R-:W0:Y:S01]  /*a270*/  LDC R23, c[0x0][0x3c4] ;  /* 0x0000f100ff177b82 */ /* 0x000e220000000800 */
[----:B------:R1:W-:Y:S04]  /*a280*/  STL.64 [R1+0x1100], R24 ;  /* 0x0011001801007387 */ /* 0x0003e80000100a00 */
[----:B------:R1:W2:Y:S01]  /*a290*/  @P2 LDG.E.U8 R97, desc[UR20][R24.64] ;  /* 0x0000001418612981 */ /* 0x0002a2000c1e1100 */
[----:B------:R-:W-:-:S03]  /*a2a0*/  SHF.R.S32.HI R21, RZ, 0x1f, R19 ;  /* 0x0000001fff157819 */ /* 0x000fc60000011413 */
[----:B------:R1:W2:Y:S02]  /*a2b0*/  @P2 LDG.E.U8 R137, desc[UR20][R26.64] ;  /* 0x000000141a892981 */ /* 0x0002a4000c1e1100 */
[----:B-1----:R-:W-:Y:S01]  /*a2c0*/  VIADD R24, R146, UR16 ;  /* 0x0000001092187c36 */ /* 0x002fe20008000000 */
[----:B------:R-:W-:Y:S02]  /*a2d0*/  IADD3.X R25, PT, PT, R147, UR13, RZ, P3, !PT ;  /* 0x0000000d93197c10 */ /* 0x000fe40009ffe4ff */
[----:B------:R-:W-:-:S03]  /*a2e0*/  IADD3 R28, P3, PT, R19, R144, RZ ;  /* 0x00000090131c7210 */ /* 0x000fc60007f7e0ff */
[----:B------:R1:W-:Y:S01]  /*a2f0*/  STL.64 [R1+0x10f8], R24 ;  /* 0x0010f81801007387 */ /* 0x0003e20000100a00 */
[----:B------:R-:W-:-:S03]  /*a300*/  IADD3 R26, P4, PT, R19, R146, RZ ;  /* 0x00000092131a7210 */ /* 0x000fc60007f9e0ff */
[----:B------:R1:W2:Y:S01]  /*a310*/  @P2 LDG.E.U8 R96, desc[UR20][R24.64] ;  /* 0x0000001418602981 */ /* 0x0002a2000c1e1100 */
[----:B------:R-:W-:Y:S01]  /*a320*/  PRMT R20, RZ, 0x7610, R20 ;  /* 0x00007610ff147816 */ /* 0x000fe20000000014 */
[C---:B------:R-:W-:Y:S01]  /*a330*/  IMAD.X R29, R21.reuse, 0x1, R145, P3 ;  /* 0x00000001151d7824 */ /* 0x040fe200018e0691 */
[----:B------:R-:W-:Y:S01]  /*a340*/  PRMT R19, RZ, 0x7610, R19 ;  /* 0x00007610ff137816 */ /* 0x000fe20000000013 */
[----:B------:R-:W-:Y:S01]  /*a350*/  IMAD.X R27, R21, 0x1, R147, P4 ;  /* 0x00000001151b7824 */ /* 0x000fe200020e0693 */
[----:B-1----:R-:W1:Y:S01]  /*a360*/  LDC R24, c[0x0][0x3c4] ;  /* 0x0000f100ff187b82 */ /* 0x002e620000000800 */
[----:B------:R-:W-:Y:S01]  /*a370*/  IMAD R22, R22, 0x49, RZ ;  /* 0x0000004916167824 */ /* 0x000fe200078e02ff */
[----:B------:R0:W-:Y:S04]  /*a380*/  STL.64 [R1+0xe58], R28 ;  /* 0x000e581c01007387 */ /* 0x0001e80000100a00 */
[----:B------:R0:W2:Y:S01]  /*a390*/  @P2 LDG.E.U8 R20, desc[UR20][R28.64] ;  /* 0x000000141c142981 */ /* 0x0000a2000c1e1100 */
[----:B------:R-:W-:Y:S01]  /*a3a0*/  SHF.R.S32.HI R21, RZ, 0x1f, R22 ;  /* 0x0000001fff157819 */ /* 0x000fe20000011416 */
[----:B------:R-:W3:Y:S02]  /*a3b0*/  LDC R25, c[0x0][0x3c4] ;  /* 0x0000f100ff197b82 */ /* 0x000ee40000000800 */
[----:B------:R0:W-:Y:S04]  /*a3c0*/  STL.64 [R1+0xe50], R26 ;  /* 0x000e501a01007387 */ /* 0x0001e80000100a00 */
[----:B------:R0:W2:Y:S02]  /*a3d0*/  @P2 LDG.E.U8 R19, desc[UR20][R26.64] ;  /* 0x000000141a132981 */ /* 0x0000a4000c1e1100 */
[----:B0-----:R-:W-:-:S02]  /*a3e0*/  IADD3 R28, P3, PT, R22, R144, RZ ;  /* 0x00000090161c7210 */ /* 0x001fc40007f7e0ff */
[----:B------:R-:W-:-:S03]  /*a3f0*/  IADD3 R26, P4, PT, R22, R146, RZ ;  /* 0x00000092161a7210 */ /* 0x000fc60007f9e0ff */
[C---:B------:R-:W-:Y:S02]  /*a400*/  IMAD.X R29, R21.reuse, 0x1, R145, P3 ;  /* 0x00000001151d7824 */ /* 0x040fe400018e0691 */
[----:B------:R-:W-:-:S03]  /*a410*/  IMAD.X R27, R21, 0x1, R147, P4 ;  /* 0x00000001151b7824 */ /* 0x000fc600020e0693 */
[----:B------:R0:W2:Y:S01]  /*a420*/  @P2 LDG.E.U8 R70, desc[UR20][R28.64] ;  /* 0x000000141c462981 */ /* 0x0000a2000c1e1100 */
[----:B------:R-:W-:-:S03]  /*a430*/  IMAD R21, R23, 0x4a, RZ ;  /* 0x0000004a17157824 */ /* 0x000fc600078e02ff */
[----:B------:R0:W-:Y:S01]  /*a440*/  STL.64 [R1+0xe48], R28 ;  /* 0x000e481c01007387 */ /* 0x0001e20000100a00 */
[----:B-1----:R-:W-:Y:S01]  /*a450*/  IMAD R23, R24, 0x4b, RZ ;  /* 0x0000004b18177824 */ /* 0x002fe200078e02ff */
[----:B------:R-:W-:Y:S01]  /*a460*/  SHF.R.S32.HI R22, RZ, 0x1f, R21 ;  /* 0x0000001fff167819 */ /* 0x000fe20000011415 */
[----:B------:R-:W1:Y:S01]  /*a470*/  LDC R24, c[0x0][0x3c4] ;  /* 0x0000f100ff187b82 */ /* 0x000e620000000800 */
[----:B------:R5:W-:Y:S01]  /*a480*/  STL.64 [R1+0xe40], R26 ;  /* 0x000e401a01007387 */ /* 0x000be20000100a00 */
[----:B------:R-:W-:-:S03]  /*a490*/  IADD3 R98, P3, PT, R21, R144, RZ ;  /* 0x0000009015627210 */ /* 0x000fc60007f7e0ff */
[----:B------:R5:W2:Y:S02]  /*a4a0*/  @P2 LDG.E.U8 R69, desc[UR20][R26.64] ;  /* 0x000000141a452981 */ /* 0x000aa4000c1e1100 */
[C---:B------:R-:W-:Y:S01]  /*a4b0*/  IMAD.X R99, R22.reuse, 0x1, R145, P3 ;  /* 0x0000000116637824 */ /* 0x040fe200018e0691 */
[----:B0-----:R-:W-:Y:S02]  /*a4c0*/  IADD3 R28, P3, PT, R23, R144, RZ ;  /* 0x00000090171c7210 */ /* 0x001fe40007f7e0ff */
[----:B-----5:R-:W-:Y:S02]  /*a4d0*/  IADD3 R26, P4, PT, R21, R146, RZ ;  /* 0x00000092151a7210 */ /* 0x020fe40007f9e0ff */
[----:B------:R-:W5:Y:S01]  /*a4e0*/  @P2 LDG.E.U8 R68, desc[UR20][R98.64] ;  /* 0x0000001462442981 */ /* 0x000f62000c1e1100 */
[----:B------:R-:W-:Y:S02]  /*a4f0*/  SHF.R.S32.HI R21, RZ, 0x1f, R23 ;  /* 0x0000001fff157819 */ /* 0x000fe40000011417 */
[----:B------:R-:W-:Y:S01]  /*a500*/  IMAD.X R27, R22, 0x1, R147, P4 ;  /* 0x00000001161b7824 */ /* 0x000fe200020e0693 */
[----:B------:R-:W-:Y:S02]  /*a510*/  STL.64 [R1+0xe38], R98 ;  /* 0x000e386201007387 */ /* 0x000fe40000100a00 */
[----:B------:R-:W-:-:S02]  /*a520*/  IMAD.X R29, R21, 0x1, R145, P3 ;  /* 0x00000001151d7824 */ /* 0x000fc400018e0691 */
[----:B------:R0:W-:Y:S04]  /*a530*/  STL.64 [R1+0xe30], R26 ;  /* 0x000e301a01007387 */ /* 0x0001e80000100a00 */
[----:B------:R0:W2:Y:S01]  /*a540*/  @P2 LDG.E.U8 R67, desc[UR20][R26.64] ;  /* 0x000000141a432981 */ /* 0x0000a2000c1e1100 */
[----:B---3--:R-:W-:Y:S02]  /*a550*/  IMAD R22, R25, 0x4c, RZ ;  /* 0x0000004c19167824 */ /* 0x008fe400078e02ff */
[----:B------:R-:W3:Y:S01]  /*a560*/  LDC R25, c[0x0][0x3c4] ;  /* 0x0000f100ff197b82 */ /* 0x000ee20000000800 */
[----:B------:R1:W2:Y:S01]  /*a570*/  @P2 LDG.E.U8 R66, desc[UR20][R28.64] ;  /* 0x000000141c422981 */ /* 0x0002a2000c1e1100 */
[----:B0-----:R-:W-:-:S06]  /*a580*/  IADD3 R26, P3, PT, R23, R146, RZ ;  /* 0x00000092171a7210 */ /* 0x001fcc0007f7e0ff */
[----:B------:R-:W0:Y:S01]  /*a590*/  LDC R23, c[0x0][0x3c4] ;  /* 0x0000f100ff177b82 */ /* 0x000e220000000800 */
[----:B------:R-:W-:Y:S01]  /*a5a0*/  IMAD.X R27, R21, 0x1, R147, P3 ;  /* 0x00000001151b7824 */ /* 0x000fe200018e0693 */
[----:B------:R1:W-:Y:S01]  /*a5b0*/  STL.64 [R1+0xe28], R28 ;  /* 0x000e281c01007387 */ /* 0x0003e20000100a00 */
[----:B------:R-:W-:-:S03]  /*a5c0*/  SHF.R.S32.HI R21, RZ, 0x1f, R22 ;  /* 0x0000001fff157819 */ /* 0x000fc60000011416 */
[----:B------:R4:W-:Y:S04]  /*a5d0*/  STL.64 [R1+0xe20], R26 ;  /* 0x000e201a01007387 */ /* 0x0009e80000100a00 */
[----:B------:R4:W2:Y:S01]  /*a5e0*/  @P2 LDG.E.U8 R65, desc[UR20][R26.64] ;  /* 0x000000141a412981 */ /* 0x0008a2000c1e1100 */
[C---:B-1----:R-:W-:Y:S02]  /*a5f0*/  IADD3 R28, P3, PT, R22.reuse, R144, RZ ;  /* 0x00000090161c7210 */ /* 0x042fe40007f7e0ff */
[----:B----4-:R-:W-:-:S03]  /*a600*/  IADD3 R26, P4, PT, R22, R146, RZ ;  /* 0x00000092161a7210 */ /* 0x010fc60007f9e0ff */
[C---:B------:R-:W-:Y:S02]  /*a610*/  IMAD.X R29, R21.reuse, 0x1, R145, P3 ;  /* 0x00000001151d7824 */ /* 0x040fe400018e0691 */
[----:B------:R-:W-:Y:S02]  /*a620*/  IMAD R22, R24, 0x4d, RZ ;  /* 0x0000004d18167824 */ /* 0x000fe400078e02ff */
[----:B------:R-:W-:Y:S01]  /*a630*/  IMAD.X R27, R21, 0x1, R147, P4 ;  /* 0x00000001151b7824 */ /* 0x000fe200020e0693 */
[----:B------:R1:W-:Y:S01]  /*a640*/  STL.64 [R1+0xe18], R28 ;  /* 0x000e181c01007387 */ /* 0x0003e20000100a00 */
[----:B------:R-:W4:Y:S01]  /*a650*/  LDC R24, c[0x0][0x3c4] ;  /* 0x0000f100ff187b82 */ /* 0x000f220000000800 */
[----:B------:R-:W-:Y:S02]  /*a660*/  SHF.R.S32.HI R21, RZ, 0x1f, R22 ;  /* 0x0000001fff157819 */ /* 0x000fe40000011416 */
[----:B------:R1:W2:Y:S04]  /*a670*/  @P2 LDG.E.U8 R111, desc[UR20][R28.64] ;  /* 0x000000141c6f2981 */ /* 0x0002a8000c1e1100 */
[----:B------:R0:W-:Y:S04]  /*a680*/  STL.64 [R1+0xe10], R26 ;  /* 0x000e101a01007387 */ /* 0x0001e80000100a00 */
[----:B------:R0:W2:Y:S01]  /*a690*/  @P2 LDG.E.U8 R110, desc[UR20][R26.64] ;  /* 0x000000141a6e2981 */ /* 0x0000a2000c1e1100 */
[----:B-1----:R-:W-:-:S02]  /*a6a0*/  IADD3 R28, P3, PT, R22, R144, RZ ;  /* 0x00000090161c7210 */ /* 0x002fc40007f7e0ff */
[----:B0-----:R-:W-:-:S03]  /*a6b0*/  IADD3 R26, P4, PT, R22, R146, RZ ;  /* 0x00000092161a7210 */ /* 0x001fc60007f9e0ff */
[C---:B------:R-:W-:Y:S02]  /*a6c0*/  IMAD.X R29, R21.reuse, 0x1, R145, P3 ;  /* 0x00000001151d7824 */ /* 0x040fe400018e0691 */
[----:B------:R-:W-:-:S03]  /*a6d0*/  IMAD.X R27, R21, 0x1, R147, P4 ;  /* 0x00000001151b7824 */ /* 0x000fc600020e0693 */
[----:B------:R0:W2:Y:S01]  /*a6e0*/  @P2 LDG.E.U8 R136, desc[UR20][R28.64] ;  /* 0x000000141c882981 */ /* 0x0000a2000c1e1100 */
[----:B------:R-:W-:-:S03]  /*a6f0*/  IMAD R21, R23, 0x50, RZ ;  /* 0x0000005017157824 */ /* 0x000fc600078e02ff */
[----:B------:R0:W-:Y:S01]  /*a700*/  STL.64 [R1+0xe08], R28 ;  /* 0x000e081c01007387 */ /* 0x0001e20000100a00 */
[----:B---3--:R-:W-:Y:S01]  /*a710*/  IMAD R23, R25, 0x51, RZ ;  /* 0x0000005119177824 */ /* 0x008fe200078e02ff */
[----:B------:R-:W-:Y:S01]  /*a720*/  SHF.R.S32.HI R22, RZ, 0x1f, R21 ;  /* 0x0000001fff167819 */ /* 0x000fe20000011415 */
[----:B------:R-:W1:Y:S01]  /*a730*/  LDC R25, c[0x0][0x3c4] ;  /* 0x0000f100ff197b82 */ /* 0x000e620000000800 */
[----:B------:R3:W-:Y:S01]  /*a740*/  STL.64 [R1+0xe00], R26 ;  /* 0x000e001a01007387 */ /* 0x0007e20000100a00 */
[----:B------:R-:W-:-:S03]  /*a750*/  IADD3 R98, P3, PT, R21, R144, RZ ;  /* 0x0000009015627210 */ /* 0x000fc60007f7e0ff */
[----:B------:R3:W2:Y:S02]  /*a760*/  @P2 LDG.E.U8 R135, desc[UR20][R26.64] ;  /* 0x000000141a872981 */ /* 0x0006a4000c1e1100 */
[C---:B------:R-:W-:Y:S01]  /*a770*/  IMAD.X R99, R22.reuse, 0x1, R145, P3 ;  /* 0x0000000116637824 */ /* 0x040fe200018e0691 */
[----:B0-----:R-:W-:Y:S02]  /*a780*/  IADD3 R28, P3, PT, R23, R144, RZ ;  /* 0x00000090171c7210 */ /* 0x001fe40007f7e0ff */
[----:B---3--:R-:W-:Y:S02]  /*a790*/  IADD3 R26, P4, PT, R21, R146, RZ ;  /* 0x00000092151a7210 */ /* 0x008fe40007f9e0ff */
[----:B------:R-:W3:Y:S01]  /*a7a0*/  @P2 LDG.E.U8 R64, desc[UR20][R98.64] ;  /* 0x0000001462402981 */ /* 0x000ee2000c1e1100 */
[----:B------:R-:W-:Y:S02]  /*a7b0*/  SHF.R.S32.HI R21, RZ, 0x1f, R23 ;  /* 0x0000001fff157819 */ /* 0x000fe40000011417 */
[----:B------:R-:W-:Y:S01]  /*a7c0*/  IMAD.X R27, R22, 0x1, R147, P4 ;  /* 0x00000001161b7824 */ /* 0x000fe200020e0693 */
[----:B------:R-:W-:Y:S02]  /*a7d0*/  STL.64 [R1+0xdd8], R98 ;  /* 0x000dd86201007387 */ /* 0x000fe40000100a00 */
[----:B------:R-:W-:-:S02]  /*a7e0*/  IMAD.X R29, R21, 0x1, R145, P3 ;  /* 0x00000001151d7824 */ /* 0x000fc400018e0691 */
[----:B------:R0:W-:Y:S04]  /*a7f0*/  STL.64 [R1+0xdd0], R26 ;  /* 0x000dd01a01007387 */ /* 0x0001e80000100a00 */
[----:B------:R0:W2:Y:S01]  /*a800*/  @P2 LDG.E.U8 R63, desc[UR20][R26.64] ;  /* 0x000000141a3f2981 */ /* 0x0000a2000c1e1100 */
[----:B----4-:R-:W-:Y:S02]  /*a810*/  IMAD R22, R24, 0x52, RZ ;  /* 0x0000005218167824 */ /* 0x010fe400078e02ff */
[----:B------:R-:W4:Y:S01]  /*a820*/  LDC R24, c[0x0][0x3c4] ;  /* 0x0000f100ff187b82 */ /* 0x000f220000000800 */
[----:B------:R1:W2:Y:S01]  /*a830*/  @P2 LDG.E.U8 R62, desc[UR20][R28.64] ;  /* 0x000000141c3e2981 */ /* 0x0002a2000c1e1100 */
[----:B0-----:R-:W-:-:S06]  /*a840*/  IADD3 R26, P3, PT, R23, R146, RZ ;  /* 0x00000092171a7210 */ /* 0x001fcc0007f7e0ff */
[----:B------:R-:W0:Y:S01]  /*a850*/  LDC R23, c[0x0][0x3c4] ;  /* 0x0000f100ff177b82 */ /* 0x000e220000000800 */
[----:B------:R-:W-:Y:S01]  /*a860*/  IMAD.X R27, R21, 0x1, R147, P3 ;  /* 0x00000001151b7824 */ /* 0x000fe200018e0693 */
[----:B------:R1:W-:Y:S01]  /*a870*/  STL.64 [R1+0xdc8], R28 ;  /* 0x000dc81c01007387 */ /* 0x0003e20000100a00 */
[----:B------:R-:W-:-:S03]  /*a880*/  SHF.R.S32.HI R21, RZ, 0x1f, R22 ;  /* 0x0000001fff157819 */ /* 0x000fc60000011416 */
[----:B------:R1:W-:Y:S04]  /*a890*/  STL.64 [R1+0xdc0], R26 ;  /* 0x000dc01a01007387 */ /* 0x0003e80000100a00 */
[----:B------:R1:W2:Y:S02]  /*a8a0*/  @P2 LDG.E.U8 R61, desc[UR20][R26.64] ;  /* 0x000000141a3d2981 */ /* 0x0002a4000c1e1100 */
[C---:B-1----:R-:W-:Y:S02]  /*a8b0*/  IADD3 R28, P3, PT, R22.reuse, R144, RZ ;  /* 0x00000090161c7210 */ /* 0x042fe40007f7e0ff */
[----:B------:R-:W-:-:S03]  /*a8c0*/  IADD3 R26, P4, PT, R22, R146, RZ ;  /* 0x00000092161a7210 */ /* 0x000fc60007f9e0ff */
[----:B------:R-:W-:Y:S02]  /*a8d0*/  IMAD.X R29, R21, 0x1, R145, P3 ;  /* 0x00000001151d7824 */ /* 0x000fe400018e0691 */
        /* <DEDUP_REMOVED lines=13> */
[----:B------:R-:W-:Y:S02]  /*a9b0*/  IMAD R21, R23, 0x54, RZ ;  /* 0x0000005417157824 */ /* 0x000fe400078e02ff */
[----:B----4-:R-:W-:Y:S01]  /*a9c0*/  IMAD R23, R24, 0x55, RZ ;  /* 0x0000005518177824 */ /* 0x010fe200078e02ff */
[----:B------:R0:W-:Y:S01]  /*a9d0*/  STL.64 [R1+0xda8], R28 ;  /* 0x000da81c01007387 */ /* 0x0001e20000100a00 */
[----:B------:R-:W1:Y:S01]  /*a9e0*/  LDC R24, c[0x0][0x3c4] ;  /* 0x0000f100ff187b82 */ /* 0x000e620000000800 */
[----:B------:R-:W-:Y:S02]  /*a9f0*/  SHF.R.S32.HI R22, RZ, 0x1f, R21 ;  /* 0x0000001fff167819 */ /* 0x000fe40000011415 */
[C---:B------:R-:W-:Y:S01]  /*aa00*/  IADD3 R122, P3, PT, R21.reuse, R144, RZ ;  /* 0x00000090157a7210 */ /* 0x040fe20007f7e0ff */
[----:B------:R4:W-:Y:S01]  /*aa10*/  STL.64 [R1+0xda0], R26 ;  /* 0x000da01a01007387 */ /* 0x0009e20000100a00 */
[----:B------:R-:W-:-:S03]  /*aa20*/  IADD3 R98, P4, PT, R21, R146, RZ ;  /* 0x0000009215627210 */ /* 0x000fc60007f9e0ff */
[----:B------:R4:W2:Y:S01]  /*aa30*/  @P2 LDG.E.U8 R57, desc[UR20][R26.64] ;  /* 0x000000141a392981 */ /* 0x0008a2000c1e1100 */
[C---:B------:R-:W-:Y:S01]  /*aa40*/  IMAD.X R123, R22.reuse, 0x1, R145, P3 ;  /* 0x00000001167b7824 */ /* 0x040fe200018e0691 */
[----:B------:R-:W-:Y:S01]  /*aa50*/  SHF.R.S32.HI R21, RZ, 0x1f, R23 ;  /* 0x0000001fff157819 */ /* 0x000fe20000011417 */
[----:B------:R-:W-:Y:S01]  /*aa60*/  IMAD.X R99, R22, 0x1, R147, P4 ;  /* 0x0000000116637824 */ /* 0x000fe200020e0693 */
[----:B0-----:R-:W-:Y:S01]  /*aa70*/  IADD3 R28, P3, PT, R23, R144, RZ ;  /* 0x00000090171c7210 */ /* 0x001fe20007f7e0ff */
[----:B----4-:R-:W0:Y:S01]  /*aa80*/  LDC R26, c[0x0][0x3c4] ;  /* 0x0000f100ff1a7b82 */ /* 0x010e220000000800 */
[----:B------:R-:W-:Y:S03]  /*aa90*/  STL.64 [R1+0xd98], R122 ;  /* 0x000d987a01007387 */ /* 0x000fe60000100a00 */
[----:B------:R-:W-:Y:S01]  /*aaa0*/  IMAD.X R29, R21, 0x1, R145, P3 ;  /* 0x00000001151d7824 */ /* 0x000fe200018e0691 */
[----:B------:R4:W-:Y:S04]  /*aab0*/  STL.64 [R1+0xd90], R98 ;  /* 0x000d906201007387 */ /* 0x0009e80000100a00 */
[----:B------:R4:W2:Y:S01]  /*aac0*/  @P2 LDG.E.U8 R108, desc[UR20][R98.64] ;  /* 0x00000014626c2981 */ /* 0x0008a2000c1e1100 */
[----:B------:R-:W-:-:S02]  /*aad0*/  IMAD R22, R25, 0x58, RZ ;  /* 0x0000005819167824 */ /* 0x000fc400078e02ff */
[----:B------:R-:W1:Y:S01]  /*aae0*/  LDC R25, c[0x0][0x3c4] ;  /* 0x0000f100ff197b82 */ /* 0x000e620000000800 */
[----:B------:R4:W2:Y:S04]  /*aaf0*/  @P2 LDG.E.U8 R134, desc[UR20][R28.64] ;  /* 0x000000141c862981 */ /* 0x0008a8000c1e1100 */
[----:B------:R-:W2:Y:S01]  /*ab00*/  @P2 LDG.E.U8 R109, desc[UR20][R122.64] ;  /* 0x000000147a6d2981 */ /* 0x000ea2000c1e1100 */
[----:B----4-:R-:W-:Y:S02]  /*ab10*/  IADD3 R98, P3, PT, R23, R146, RZ ;  /* 0x0000009217627210 */ /* 0x010fe40007f7e0ff */
[----:B------:R-:W4:Y:S01]  /*ab20*/  LDC R23, c[0x0][0x3c4] ;  /* 0x0000f100ff177b82 */ /* 0x000f220000000800 */
[----:B------:R0:W-:Y:S02]  /*ab30*/  STL.64 [R1+0xd88], R28 ;  /* 0x000d881c01007387 */ /* 0x0001e40000100a00 */
[----:B------:R-:W-:Y:S01]  /*ab40*/  IMAD.X R99, R21, 0x1, R147, P3 ;  /* 0x0000000115637824 */ /* 0x000fe200018e0693 */
[----:B------:R-:W-:-:S04]  /*ab50*/  SHF.R.S32.HI R21, RZ, 0x1f, R22 ;  /* 0x0000001fff157819 */ /* 0x000fc80000011416 */
[----:B------:R0:W-:Y:S04]  /*ab60*/  STL.64 [R1+0xd80], R98 ;  /* 0x000d806201007387 */ /* 0x0001e80000100a00 */
[----:B------:R0:W2:Y:S02]  /*ab70*/  @P2 LDG.E.U8 R133, desc[UR20][R98.64] ;  /* 0x0000001462852981 */ /* 0x0000a4000c1e1100 */
[----:B0-----:R-:W-:-:S05]  /*ab80*/  IADD3 R28, P3, PT, R22, R144, RZ ;  /* 0x00000090161c7210 */ /* 0x001fca0007f7e0ff */
[----:B------:R-:W-:Y:S01]  /*ab90*/  IMAD.X R29, R21, 0x1, R145, P3 ;  /* 0x00000001151d7824 */ /* 0x000fe200018e0691 */
[----:B------:R-:W-:Y:S01]  /*aba0*/  IADD3 R98, P4, PT, R22, R146, RZ ;  /* 0x0000009216627210 */ /* 0x000fe20007f9e0ff */
[----:B------:R-:W-:-:S03]  /*abb0*/  IMAD R22, R26, 0x59, RZ ;  /* 0x000000591a167824 */ /* 0x000fc600078e02ff */
[----:B------:R0:W-:Y:S01]  /*abc0*/  STL.64 [R1+0xd58], R28 ;  /* 0x000d581c01007387 */ /* 0x0001e20000100a00 */
[----:B------:R-:W-:-:S03]  /*abd0*/  IMAD.X R99, R21, 0x1, R147, P4 ;  /* 0x0000000115637824 */ /* 0x000fc600020e0693 */
[----:B------:R0:W2:Y:S01]  /*abe0*/  @P2 LDG.E.U8 R56, desc[UR20][R28.64] ;  /* 0x000000141c382981 */ /* 0x0000a2000c1e1100 */
[----:B------:R-:W-:Y:S02]  /*abf0*/  SHF.R.S32.HI R21, RZ, 0x1f, R22 ;  /* 0x0000001fff157819 */ /* 0x000fe40000011416 */
[C---:B------:R-:W-:Y:S01]  /*ac00*/  IADD3 R26, P4, PT, R22.reuse, R146, RZ ;  /* 0x00000092161a7210 */ /* 0x040fe20007f9e0ff */
[----:B------:R1:W2:Y:S01]  /*ac10*/  @P2 LDG.E.U8 R55, desc[UR20][R98.64] ;  /* 0x0000001462372981 */ /* 0x0002a2000c1e1100 */
[----:B0-----:R-:W-:-:S03]  /*ac20*/  IADD3 R28, P3, PT, R22, R144, RZ ;  /* 0x00000090161c7210 */ /* 0x001fc60007f7e0ff */
[C---:B------:R-:W-:Y:S02]  /*ac30*/  IMAD.X R27, R21.reuse, 0x1, R147, P4 ;  /* 0x00000001151b7824 */ /* 0x040fe400020e0693 */
[----:B------:R-:W-:Y:S01]  /*ac40*/  IMAD.X R29, R21, 0x1, R145, P3 ;  /* 0x00000001151d7824 */ /* 0x000fe200018e0691 */
[----:B------:R0:W-:Y:S01]  /*ac50*/  STL.64 [R1+0xd50], R98 ;  /* 0x000d506201007387 */ /* 0x0001e20000100a00 */
[----:B----4-:R-:W-:Y:S02]  /*ac60*/  IMAD R21, R23, 0x5a, RZ ;  /* 0x0000005a17157824 */ /* 0x010fe400078e02ff */
[----:B-1----:R-:W-:Y:S01]  /*ac70*/  IMAD R23, R24, 0x5b, RZ ;  /* 0x0000005b18177824 */ /* 0x002fe200078e02ff */
[----:B------:R-:W-:Y:S01]  /*ac80*/  STL.64 [R1+0xd48], R28 ;  /* 0x000d481c01007387 */ /* 0x000fe20000100a00 */
[----:B------:R-:W1:Y:S01]  /*ac90*/  LDC R24, c[0x0][0x3c4] ;  /* 0x0000f100ff187b82 */ /* 0x000e620000000800 */
[----:B------:R-:W-:Y:S02]  /*aca0*/  SHF.R.S32.HI R22, RZ, 0x1f, R21 ;  /* 0x0000001fff167819 */ /* 0x000fe40000011415 */
[C---:B------:R-:W-:Y:S01]  /*acb0*/  IADD3 R122, P3, PT, R21.reuse, R144, RZ ;  /* 0x00000090157a7210 */ /* 0x040fe20007f7e0ff */
[----:B------:R4:W-:Y:S01]  /*acc0*/  STL.64 [R1+0xd40], R26 ;  /* 0x000d401a01007387 */ /* 0x0009e20000100a00 */
[----:B0-----:R-:W-:-:S03]  /*acd0*/  IADD3 R98, P4, PT, R21, R146, RZ ;  /* 0x0000009215627210 */ /* 0x001fc60007f9e0ff */
[----:B------:R4:W2:Y:S01]  /*ace0*/  @P2 LDG.E.U8 R53, desc[UR20][R26.64] ;  /* 0x000000141a352981 */ /* 0x0008a2000c1e1100 */
[C---:B------:R-:W-:Y:S01]  /*acf0*/  IMAD.X R123, R22.reuse, 0x1, R145, P3 ;  /* 0x00000001167b7824 */ /* 0x040fe200018e0691 */
[----:B------:R-:W-:Y:S02]  /*ad00*/  SHF.R.S32.HI R21, RZ, 0x1f, R23 ;  /* 0x0000001fff157819 */ /* 0x000fe40000011417 */
[----:B------:R0:W2:Y:S01]  /*ad10*/  @P2 LDG.E.U8 R54, desc[UR20][R28.64] ;  /* 0x000000141c362981 */ /* 0x0000a2000c1e1100 */
[----:B------:R-:W-:Y:S01]  /*ad20*/  IMAD.X R99, R22, 0x1, R147, P4 ;  /* 0x0000000116637824 */ /* 0x000fe200020e0693 */
[----:B----4-:R-:W4:Y:S02]  /*ad30*/  LDC R26, c[0x0][0x3c4] ;  /* 0x0000f100ff1a7b82 */ /* 0x010f240000000800 */
[----:B------:R-:W-:Y:S01]  /*ad40*/  STL.64 [R1+0xd38], R122 ;  /* 0x000d387a01007387 */ /* 0x000fe20000100a00 */
[----:B0-----:R-:W-:-:S03]  /*ad50*/  IADD3 R28, P3, PT, R23, R144, RZ ;  /* 0x00000090171c7210 */ /* 0x001fc60007f7e0ff */
[----:B------:R0:W-:Y:S02]  /*ad60*/  STL.64 [R1+0xd30], R98 ;  /* 0x000d306201007387 */ /* 0x0001e40000100a00 */
[----:B------:R-:W-:Y:S02]  /*ad70*/  IMAD.X R29, R21, 0x1, R145, P3 ;  /* 0x00000001151d7824 */ /* 0x000fe400018e0691 */
[----:B------:R0:W2:Y:S01]  /*ad80*/  @P2 LDG.E.U8 R51, desc[UR20][R98.64] ;  /* 0x0000001462332981 */ /* 0x0000a2000c1e1100 */
[----:B------:R-:W-:Y:S02]  /*ad90*/  IMAD R22, R25, 0x5c, RZ ;  /* 0x0000005c19167824 */ /* 0x000fe400078e02ff */
[----:B------:R-:W1:Y:S01]  /*ada0*/  LDC R25, c[0x0][0x3c4] ;  /* 0x0000f100ff197b82 */ /* 0x000e620000000800 */
[----:B------:R5:W2:Y:S04]  /*adb0*/  @P2 LDG.E.U8 R50, desc[UR20][R28.64] ;  /* 0x000000141c322981 */ /* 0x000aa8000c1e1100 */
[----:B------:R-:W2:Y:S01]  /*adc0*/  @P2 LDG.E.U8 R52, desc[UR20][R122.64] ;  /* 0x000000147a342981 */ /* 0x000ea2000c1e1100 */
[----:B0-----:R-:W-:-:S02]  /*add0*/  IADD3 R98, P3, PT, R23, R146, RZ ;  /* 0x0000009217627210 */ /* 0x001fc40007f7e0ff */
[----:B------:R-:W0:Y:S01]  /*ade0*/  LDC R23, c[0x0][0x3c4] ;  /* 0x0000f100ff177b82 */ /* 0x000e220000000800 */
[----:B------:R5:W-:Y:S02]  /*adf0*/  STL.64 [R1+0xd28], R28 ;  /* 0x000d281c01007387 */ /* 0x000be40000100a00 */
[----:B------:R-:W-:Y:S01]  /*ae00*/  IMAD.X R99, R21, 0x1, R147, P3 ;  /* 0x0000000115637824 */ /* 0x000fe200018e0693 */
[----:B------:R-:W-:-:S04]  /*ae10*/  SHF.R.S32.HI R21, RZ, 0x1f, R22 ;  /* 0x0000001fff157819 */ /* 0x000fc80000011416 */
[----:B------:R4:W-:Y:S04]  /*ae20*/  STL.64 [R1+0xd20], R98 ;  /* 0x000d206201007387 */ /* 0x0009e80000100a00 */
[----:B------:R4:W2:Y:S01]  /*ae30*/  @P2 LDG.E.U8 R49, desc[UR20][R98.64] ;  /* 0x0000001462312981 */ /* 0x0008a2000c1e1100 */
[----:B-----5:R-:W-:-:S05]  /*ae40*/  IADD3 R28, P3, PT, R22, R144, RZ ;  /* 0x00000090161c7210 */ /* 0x020fca0007f7e0ff */
[----:B------:R-:W-:Y:S01]  /*ae50*/  IMAD.X R29, R21, 0x1, R145, P3 ;  /* 0x00000001151d7824 */ /* 0x000fe200018e0691 */
[----:B----4-:R-:W-:Y:S01]  /*ae60*/  IADD3 R98, P4, PT, R22, R146, RZ ;  /* 0x0000009216627210 */ /* 0x010fe20007f9e0ff */
[----:B------:R-:W-:-:S03]  /*ae70*/  IMAD R22, R26, 0x5d, RZ ;  /* 0x0000005d1a167824 */ /* 0x000fc600078e02ff */
[----:B------:R4:W-:Y:S01]  /*ae80*/  STL.64 [R1+0xd18], R28 ;  /* 0x000d181c01007387 */ /* 0x0009e20000100a00 */
[----:B------:R-:W-:-:S03]  /*ae90*/  IMAD.X R99, R21, 0x1, R147, P4 ;  /* 0x0000000115637824 */ /* 0x000fc600020e0693 */
[----:B------:R4:W5:Y:S01]  /*aea0*/  @P2 LDG.E.U8 R107, desc[UR20][R28.64] ;  /* 0x000000141c6b2981 */ /* 0x000962000c1e1100 */
[----:B------:R-:W-:Y:S02]  /*aeb0*/  SHF.R.S32.HI R21, RZ, 0x1f, R22 ;  /* 0x0000001fff157819 */ /* 0x000fe40000011416 */
[C---:B------:R-:W-:Y:S01]  /*aec0*/  IADD3 R26, P4, PT, R22.reuse, R146, RZ ;  /* 0x00000092161a7210 */ /* 0x040fe20007f9e0ff */
[----:B------:R0:W2:Y:S01]  /*aed0*/  @P2 LDG.E.U8 R106, desc[UR20][R98.64] ;  /* 0x00000014626a2981 */ /* 0x0000a2000c1e1100 */
[----:B----4-:R-:W-:-:S03]  /*aee0*/  IADD3 R28, P3, PT, R22, R144, RZ ;  /* 0x00000090161c7210 */ /* 0x010fc60007f7e0ff */
[C---:B------:R-:W-:Y:S02]  /*aef0*/  IMAD.X R27, R21.reuse, 0x1, R147, P4 ;  /* 0x00000001151b7824 */ /* 0x040fe400020e0693 */
[----:B------:R-:W-:Y:S01]  /*af00*/  IMAD.X R29, R21, 0x1, R145, P3 ;  /* 0x00000001151d7824 */ /* 0x000fe200018e0691 */
[----:B------:R4:W-:Y:S01]  /*af10*/  STL.64 [R1+0xd10], R98 ;  /* 0x000d106201007387 */ /* 0x0009e20000100a00 */
[----:B0-----:R-:W-:Y:S02]  /*af20*/  IMAD R21, R23, 0x60, RZ ;  /* 0x0000006017157824 */ /* 0x001fe400078e02ff */
[----:B-1----:R-:W-:Y:S01]  /*af30*/  IMAD R23, R24, 0x61, RZ ;  /* 0x0000006118177824 */ /* 0x002fe200078e02ff */
[----:B------:R-:W-:Y:S01]  /*af40*/  STL.64 [R1+0xd08], R28 ;  /* 0x000d081c01007387 */ /* 0x000fe20000100a00 */
[----:B------:R-:W0:Y:S01]  /*af50*/  LDC R24, c[0x0][0x3c4] ;  /* 0x0000f100ff187b82 */ /* 0x000e220000000800 */
[----:B------:R-:W-:Y:S02]  /*af60*/  SHF.R.S32.HI R22, RZ, 0x1f, R21 ;  /* 0x0000001fff167819 */ /* 0x000fe40000011415 */
[C---:B------:R-:W-:Y:S01]  /*af70*/  IADD3 R122, P3, PT, R21.reuse, R144, RZ ;  /* 0x00000090157a7210 */ /* 0x040fe20007f7e0ff */
[----:B------:R1:W-:Y:S01]  /*af80*/  STL.64 [R1+0xd00], R26 ;  /* 0x000d001a01007387 */ /* 0x0003e20000100a00 */
[----:B----4-:R-:W-:-:S03]  /*af90*/  IADD3 R98, P4, PT, R21, R146, RZ ;  /* 0x0000009215627210 */ /* 0x010fc60007f9e0ff */
[----:B------:R1:W4:Y:S01]  /*afa0*/  @P2 LDG.E.U8 R131, desc[UR20][R26.64] ;  /* 0x000000141a832981 */ /* 0x000322000c1e1100 */
[C---:B------:R-:W-:Y:S01]  /*afb0*/  IMAD.X R123, R22.reuse, 0x1, R145, P3 ;  /* 0x00000001167b7824 */ /* 0x040fe200018e0691 */
[----:B------:R-:W-:Y:S02]  /*afc0*/  SHF.R.S32.HI R21, RZ, 0x1f, R23 ;  /* 0x0000001fff157819 */ /* 0x000fe40000011417 */
[----:B------:R3:W2:Y:S01]  /*afd0*/  @P2 LDG.E.U8 R132, desc[UR20][R28.64] ;  /* 0x000000141c842981 */ /* 0x0006a2000c1e1100 */
[----:B------:R-:W-:Y:S01]  /*afe0*/  IMAD.X R99, R22, 0x1, R147, P4 ;  /* 0x0000000116637824 */ /* 0x000fe200020e0693 */
[----:B-1----:R-:W1:Y:S02]  /*aff0*/  LDC R26, c[0x0][0x3c4] ;  /* 0x0000f100ff1a7b82 */ /* 0x002e640000000800 */
[----:B------:R-:W-:Y:S01]  /*b000*/  STL.64 [R1+0xcd8], R122 ;  /* 0x000cd87a01007387 */ /* 0x000fe20000100a00 */
[----:B---3--:R-:W-:-:S03]  /*b010*/  IADD3 R28, P3, PT, R23, R144, RZ ;  /* 0x00000090171c7210 */ /* 0x008fc60007f7e0ff */
[----:B------:R3:W-:Y:S02]  /*b020*/  STL.64 [R1+0xcd0], R98 ;  /* 0x000cd06201007387 */ /* 0x0007e40000100a00 */
[----:B------:R-:W-:Y:S02]  /*b030*/  IMAD.X R29, R21, 0x1, R145, P3 ;  /* 0x00000001151d7824 */ /* 0x000fe400018e0691 */
[----:B------:R3:W2:Y:S01]  /*b040*/  @P2 LDG.E.U8 R47, desc[UR20][R98.64] ;  /* 0x00000014622f2981 */ /* 0x0006a2000c1e1100 */
[----:B------:R-:W-:Y:S02]  /*b050*/  IMAD R22, R25, 0x62, RZ ;  /* 0x0000006219167824 */ /* 0x000fe400078e02ff */
[----:B------:R-:W0:Y:S01]  /*b060*/  LDC R25, c[0x0][0x3c4] ;  /* 0x0000f100ff197b82 */ /* 0x000e220000000800 */
[----:B------:R3:W2:Y:S04]  /*b070*/  @P2 LDG.E.U8 R46, desc[UR20][R28.64] ;  /* 0x000000141c2e2981 */ /* 0x0006a8000c1e1100 */
[----:B------:R-:W2:Y:S01]  /*b080*/  @P2 LDG.E.U8 R48, desc[UR20][R122.64] ;  /* 0x000000147a302981 */ /* 0x000ea2000c1e1100 */
[----:B---3--:R-:W-:-:S02]  /*b090*/  IADD3 R98, P3, PT, R23, R146, RZ ;  /* 0x0000009217627210 */ /* 0x008fc40007f7e0ff */
[----:B------:R-:W3:Y:S01]  /*b0a0*/  LDC R23, c[0x0][0x3c4] ;  /* 0x0000f100ff177b82 */ /* 0x000ee20000000800 */
[----:B------:R1:W-:Y:S02]  /*b0b0*/  STL.64 [R1+0xcc8], R28 ;  /* 0x000cc81c01007387 */ /* 0x0003e40000100a00 */
[----:B------:R-:W-:Y:S01]  /*b0c0*/  IMAD.X R99, R21, 0x1, R147, P3 ;  /* 0x0000000115637824 */ /* 0x000fe200018e0693 */
[----:B------:R-:W-:-:S04]  /*b0d0*/  SHF.R.S32.HI R21, RZ, 0x1f, R22 ;  /* 0x0000001fff157819 */ /* 0x000fc80000011416 */
[----:B------:R1:W-:Y:S04]  /*b0e0*/  STL.64 [R1+0xcc0], R98 ;  /* 0x000cc06201007387 */ /* 0x0003e80000100a00 */
[----:B------:R1:W2:Y:S02]  /*b0f0*/  @P2 LDG.E.U8 R45, desc[UR20][R98.64] ;  /* 0x00000014622d2981 */ /* 0x0002a4000c1e1100 */
[----:B-1----:R-:W-:-:S05]  /*b100*/  IADD3 R28, P3, PT, R22, R144, RZ ;  /* 0x00000090161c7210 */ /* 0x002fca0007f7e0ff */
        /* <DEDUP_REMOVED lines=9> */
[----:B-1----:R-:W-:-:S03]  /*b1a0*/  IADD3 R28, P3, PT, R22, R144, RZ ;  /* 0x00000090161c7210 */ /* 0x002fc60007f7e0ff */
[C---:B------:R-:W-:Y:S02]  /*b1b0*/  IMAD.X R27, R21.reuse, 0x1, R147, P4 ;  /* 0x00000001151b7824 */ /* 0x040fe400020e0693 */
[----:B------:R-:W-:Y:S01]  /*b1c0*/  IMAD.X R29, R21, 0x1, R145, P3 ;  /* 0x00000001151d7824 */ /* 0x000fe200018e0691 */
[----:B------:R1:W-:Y:S01]  /*b1d0*/  STL.64 [R1+0xcb0], R98 ;  /* 0x000cb06201007387 */ /* 0x0003e20000100a00 */
[----:B---3--:R-:W-:Y:S02]  /*b1e0*/  IMAD R21, R23, 0x64, RZ ;  /* 0x0000006417157824 */ /* 0x008fe400078e02ff */
[----:B0-----:R-:W-:Y:S01]  /*b1f0*/  IMAD R23, R24, 0x65, RZ ;  /* 0x0000006518177824 */ /* 0x001fe200078e02ff */
[----:B------:R0:W-:Y:S01]  /*b200*/  STL.64 [R1+0xca8], R28 ;  /* 0x000ca81c01007387 */ /* 0x0001e20000100a00 */
[----:B------:R-:W3:Y:S01]  /*b210*/  LDC R24, c[0x0][0x3c4] ;  /* 0x0000f100ff187b82 */ /* 0x000ee20000000800 */
[----:B------:R-:W-:Y:S02]  /*b220*/  SHF.R.S32.HI R22, RZ, 0x1f, R21 ;  /* 0x0000001fff167819 */ /* 0x000fe40000011415 */
[C---:B------:R-:W-:Y:S01]  /*b230*/  IADD3 R122, P3, PT, R21.reuse, R144, RZ ;  /* 0x00000090157a7210 */ /* 0x040fe20007f7e0ff */
[----:B------:R0:W2:Y:S01]  /*b240*/  @P2 LDG.E.U8 R42, desc[UR20][R28.64] ;  /* 0x000000141c2a2981 */ /* 0x0000a2000c1e1100 */
[----:B-1----:R-:W-:-:S03]  /*b250*/  IADD3 R98, P4, PT, R21, R146, RZ ;  /* 0x0000009215627210 */ /* 0x002fc60007f9e0ff */
[----:B------:R-:W-:Y:S01]  /*b260*/  IMAD.X R123, R22, 0x1, R145, P3 ;  /* 0x00000001167b7824 */ /* 0x000fe200018e0691 */
[----:B------:R-:W-:Y:S01]  /*b270*/  SHF.R.S32.HI R21, RZ, 0x1f, R23 ;  /* 0x0000001fff157819 */ /* 0x000fe20000011417 */
[----:B------:R1:W-:Y:S01]  /*b280*/  STL.64 [R1+0xca0], R26 ;  /* 0x000ca01a01007387 */ /* 0x0003e20000100a00 */
[----:B0-----:R-:W-:-:S03]  /*b290*/  IADD3 R28, P3, PT, R23, R144, RZ ;  /* 0x00000090171c7210 */ /* 0x001fc60007f7e0ff */
[----:B------:R1:W2:Y:S01]  /*b2a0*/  @P2 LDG.E.U8 R41, desc[UR20][R26.64] ;  /* 0x000000141a292981 */ /* 0x0002a2000c1e1100 */
[----:B------:R-:W-:Y:S02]  /*b2b0*/  IMAD.X R99, R22, 0x1, R147, P4 ;  /* 0x0000000116637824 */ /* 0x000fe400020e0693 */
[----:B------:R-:W-:Y:S01]  /*b2c0*/  IMAD.X R29, R21, 0x1, R145, P3 ;  /* 0x00000001151d7824 */ /* 0x000fe200018e0691 */
[----:B------:R-:W-:Y:S01]  /*b2d0*/  STL.64 [R1+0xc98], R122 ;  /* 0x000c987a01007387 */ /* 0x000fe20000100a00 */
[----:B---3--:R-:W-:Y:S01]  /*b2e0*/  IMAD R24, R24, 0x6a, RZ ;  /* 0x0000006a18187824 */ /* 0x008fe200078e02ff */
[----:B-1----:R-:W0:Y:S02]  /*b2f0*/  LDC R26, c[0x0][0x3c4] ;  /* 0x0000f100ff1a7b82 */ /* 0x002e240000000800 */
[----:B------:R-:W-:Y:S04]  /*b300*/  STL.64 [R1+0xc90], R98 ;  /* 0x000c906201007387 */ /* 0x000fe80000100a00 */
[----:B------:R1:W-:Y:S04]  /*b310*/  STL.64 [R1+0xc88], R28 ;  /* 0x000c881c01007387 */ /* 0x0003e80000100a00 */
[----:B------:R1:W3:Y:S01]  /*b320*/  @P2 LDG.E.U8 R130, desc[UR20][R28.64] ;  /* 0x000000141c822981 */ /* 0x0002e2000c1e1100 */
[----:B------:R-:W-:-:S02]  /*b330*/  IMAD R22, R25, 0x68, RZ ;  /* 0x0000006819167824 */ /* 0x000fc400078e02ff */
[----:B------:R-:W0:Y:S01]  /*b340*/  LDC R25, c[0x0][0x3c4] ;  /* 0x0000f100ff197b82 */ /* 0x000e220000000800 */
[----:B------:R1:W2:Y:S04]  /*b350*/  @P2 LDG.E.U8 R104, desc[UR20][R98.64] ;  /* 0x0000001462682981 */ /* 0x0002a8000c1e1100 */
[----:B------:R-:W2:Y:S01]  /*b360*/  @P2 LDG.E.U8 R105, desc[UR20][R122.64] ;  /* 0x000000147a692981 */ /* 0x000ea2000c1e1100 */
[----:B-1----:R-:W-:-:S05]  /*b370*/  IADD3 R28, P3, PT, R23, R146, RZ ;  /* 0x00000092171c7210 */ /* 0x002fca0007f7e0ff */
[----:B------:R-:W-:Y:S01]  /*b380*/  IMAD.X R29, R21, 0x1, R147, P3 ;  /* 0x00000001151d7824 */ /* 0x000fe200018e0693 */
[----:B------:R-:W-:Y:S02]  /*b390*/  SHF.R.S32.HI R23, RZ, 0x1f, R22 ;  /* 0x0000001fff177819 */ /* 0x000fe40000011416 */
[----:B------:R-:W-:Y:S02]  /*b3a0*/  IADD3 R98, P4, PT, R22, R144, RZ ;  /* 0x0000009016627210 */ /* 0x000fe40007f9e0ff */
[----:B------:R1:W-:Y:S04]  /*b3b0*/  STL.64 [R1+0xc80], R28 ;  /* 0x000c801c01007387 */ /* 0x0003e80000100a00 */
[----:B------:R1:W2:Y:S01]  /*b3c0*/  @P2 LDG.E.U8 R129, desc[UR20][R28.64] ;  /* 0x000000141c812981 */ /* 0x0002a2000c1e1100 */
[----:B------:R-:W-:-:S02]  /*b3d0*/  IMAD.X R99, R23, 0x1, R145, P4 ;  /* 0x0000000117637824 */ /* 0x000fc400020e0691 */
[----:B0-----:R-:W-:Y:S02]  /*b3e0*/  IMAD R21, R26, 0x69, RZ ;  /* 0x000000691a157824 */ /* 0x001fe400078e02ff */
[----:B------:R-:W0:Y:S01]  /*b3f0*/  LDC R26, c[0x0][0x3c4] ;  /* 0x0000f100ff1a7b82 */ /* 0x000e220000000800 */
[----:B-1----:R-:W-:Y:S01]  /*b400*/  IADD3 R28, P3, PT, R22, R146, RZ ;  /* 0x00000092161c7210 */ /* 0x002fe20007f7e0ff */
[----:B------:R1:W-:Y:S04]  /*b410*/  STL.64 [R1+0xc58], R98 ;  /* 0x000c586201007387 */ /* 0x0003e80000100a00 */
[----:B------:R-:W-:Y:S01]  /*b420*/  IMAD.X R29, R23, 0x1, R147, P3 ;  /* 0x00000001171d7824 */ /* 0x000fe200018e0693 */
[----:B------:R1:W2:Y:S01]  /*b430*/  @P2 LDG.E.U8 R40, desc[UR20][R98.64] ;  /* 0x0000001462282981 */ /* 0x0002a2000c1e1100 */
[----:B------:R-:W-:-:S03]  /*b440*/  SHF.R.S32.HI R22, RZ, 0x1f, R21 ;  /* 0x0000001fff167819 */ /* 0x000fc60000011415 */
[----:B------:R1:W-:Y:S04]  /*b450*/  STL.64 [R1+0xc50], R28 ;  /* 0x000c501c01007387 */ /* 0x0003e80000100a00 */
[----:B------:R1:W2:Y:S02]  /*b460*/  @P2 LDG.E.U8 R39, desc[UR20][R28.64] ;  /* 0x000000141c272981 */ /* 0x0002a4000c1e1100 */
[C---:B-1----:R-:W-:Y:S02]  /*b470*/  IADD3 R98, P4, PT, R21.reuse, R144, RZ ;  /* 0x0000009015627210 */ /* 0x042fe40007f9e0ff */
[----:B------:R-:W-:-:S03]  /*b480*/  IADD3 R28, P3, PT, R21, R146, RZ ;  /* 0x00000092151c7210 */ /* 0x000fc60007f7e0ff */
[C---:B------:R-:W-:Y:S02]  /*b490*/  IMAD.X R99, R22.reuse, 0x1, R145, P4 ;  /* 0x0000000116637824 */ /* 0x040fe400020e0691 */
[----:B------:R-:W-:Y:S02]  /*b4a0*/  IMAD R21, R25, 0x70, RZ ;  /* 0x0000007019157824 */ /* 0x000fe400078e02ff */
[----:B------:R-:W-:Y:S01]  /*b4b0*/  IMAD.X R29, R22, 0x1, R147, P3 ;  /* 0x00000001161d7824 */ /* 0x000fe200018e0693 */
[----:B------:R-:W-:Y:S01]  /*b4c0*/  STL.64 [R1+0xc48], R98 ;  /* 0x000c486201007387 */ /* 0x000fe20000100a00 */
[----:B------:R-:W-:Y:S02]  /*b4d0*/  SHF.R.S32.HI R27, RZ, 0x1f, R24 ;  /* 0x0000001fff1b7819 */ /* 0x000fe40000011418 */
[----:B------:R-:W-:Y:S01]  /*b4e0*/  IADD3 R122, P3, PT, R24, R144, RZ ;  /* 0x00000090187a7210 */ /* 0x000fe20007f7e0ff */
[----:B------:R1:W-:Y:S01]  /*b4f0*/  STL.64 [R1+0xc40], R28 ;  /* 0x000c401c01007387 */ /* 0x0003e20000100a00 */
[----:B------:R-:W-:-:S03]  /*b500*/  SHF.R.S32.HI R23, RZ, 0x1f, R21 ;  /* 0x0000001fff177819 */ /* 0x000fc60000011415 */
[----:B------:R1:W2:Y:S04]  /*b510*/  @P2 LDG.E.U8 R37, desc[UR20][R28.64] ;  /* 0x000000141c252981 */ /* 0x0002a8000c1e1100 */
[----:B------:R0:W2:Y:S01]  /*b520*/  @P2 LDG.E.U8 R38, desc[UR20][R98.64] ;  /* 0x0000001462262981 */ /* 0x0000a2000c1e1100 */
[----:B------:R-:W-:Y:S01]  /*b530*/  IMAD.X R123, R27, 0x1, R145, P3 ;  /* 0x000000011b7b7824 */ /* 0x000fe200018e0691 */
[----:B-1----:R-:W1:Y:S01]  /*b540*/  LDC R28, c[0x0][0x3c4] ;  /* 0x0000f100ff1c7b82 */ /* 0x002e620000000800 */
[----:B0-----:R-:W-:-:S07]  /*b550*/  IADD3 R98, P4, PT, R21, R144, RZ ;  /* 0x0000009015627210 */ /* 0x001fce0007f9e0ff */
[----:B------:R-:W0:Y:S01]  /*b560*/  LDC R29, c[0x0][0x3c4] ;  /* 0x0000f100ff1d7b82 */ /* 0x000e220000000800 */
[----:B------:R-:W-:Y:S01]  /*b570*/  IMAD.X R99, R23, 0x1, R145, P4 ;  /* 0x0000000117637824 */ /* 0x000fe200020e0691 */
[----:B------:R-:W-:Y:S01]  /*b580*/  STL.64 [R1+0xc38], R122 ;  /* 0x000c387a01007387 */ /* 0x000fe20000100a00 */
[----:B------:R-:W-:Y:S01]  /*b590*/  IMAD R22, R26, 0x78, RZ ;  /* 0x000000781a167824 */ /* 0x000fe200078e02ff */
[----:B------:R-:W-:Y:S02]  /*b5a0*/  IADD3 R142, P3, PT, R21, R146, RZ ;  /* 0x00000092158e7210 */ /* 0x000fe40007f7e0ff */
[----:B------:R5:W-:Y:S04]  /*b5b0*/  STL.64 [R1+0xbd8], R98 ;  /* 0x000bd86201007387 */ /* 0x000be80000100a00 */
[----:B------:R5:W2:Y:S01]  /*b5c0*/  @P2 LDG.E.U8 R32, desc[UR20][R98.64] ;  /* 0x0000001462202981 */ /* 0x000aa2000c1e1100 */
[----:B------:R-:W-:Y:S01]  /*b5d0*/  SHF.R.S32.HI R21, RZ, 0x1f, R22 ;  /* 0x0000001fff157819 */ /* 0x000fe20000011416 */
[----:B------:R-:W-:Y:S01]  /*b5e0*/  IMAD.X R143, R23, 0x1, R147, P3 ;  /* 0x00000001178f7824 */ /* 0x000fe200018e0693 */
[C---:B------:R-:W-:Y:S01]  /*b5f0*/  IADD3 R124, P4, PT, R22.reuse, R144, RZ ;  /* 0x00000090167c7210 */ /* 0x040fe20007f9e0ff */
[----:B------:R5:W2:Y:S02]  /*b600*/  @P2 LDG.E.U8 R36, desc[UR20][R122.64] ;  /* 0x000000147a242981 */ /* 0x000aa4000c1e1100 */
[----:B-----5:R-:W5:Y:S01]  /*b610*/  LDC R98, c[0x0][0x3c4] ;  /* 0x0000f100ff627b82 */ /* 0x020f620000000800 */
[----:B------:R-:W-:Y:S01]  /*b620*/  PRMT R26, RZ, 0x7610, R26 ;  /* 0x00007610ff1a7816 */ /* 0x000fe2000000001a */
[----:B------:R0:W2:Y:S01]  /*b630*/  @P2 LDG.E.U8 R31, desc[UR20][R142.64] ;  /* 0x000000148e1f2981 */ /* 0x0000a2000c1e1100 */
[----:B------:R-:W-:Y:S01]  /*b640*/  IADD3 R122, P5, PT, R22, R146, RZ ;  /* 0x00000092167a7210 */ /* 0x000fe20007fbe0ff */
[C---:B------:R-:W-:Y:S01]  /*b650*/  IMAD.X R125, R21.reuse, 0x1, R145, P4 ;  /* 0x00000001157d7824 */ /* 0x040fe200020e0691 */
[----:B------:R-:W-:Y:S01]  /*b660*/  PRMT R25, RZ, 0x7610, R25 ;  /* 0x00007610ff197816 */ /* 0x000fe20000000019 */
[----:B------:R0:W-:Y:S01]  /*b670*/  STL.64 [R1+0xbd0], R142 ;  /* 0x000bd08e01007387 */ /* 0x0001e20000100a00 */
[----:B-1----:R-:W-:Y:S01]  /*b680*/  IMAD R28, R28, 0x6b, RZ ;  /* 0x0000006b1c1c7824 */ /* 0x002fe200078e02ff */
[----:B------:R-:W1:Y:S01]  /*b690*/  LDC R99, c[0x0][0x3c4] ;  /* 0x0000f100ff637b82 */ /* 0x000e620000000800 */
[----:B------:R-:W-:Y:S01]  /*b6a0*/  IMAD.X R123, R21, 0x1, R147, P5 ;  /* 0x00000001157b7824 */ /* 0x000fe200028e0693 */
[----:B------:R4:W2:Y:S01]  /*b6b0*/  @P2 LDG.E.U8 R26, desc[UR20][R124.64] ;  /* 0x000000147c1a2981 */ /* 0x0008a2000c1e1100 */
[----:B0-----:R-:W-:Y:S01]  /*b6c0*/  IMAD R21, R29, 0x71, RZ ;  /* 0x000000711d157824 */ /* 0x001fe200078e02ff */
[----:B------:R-:W-:-:S02]  /*b6d0*/  SHF.R.S32.HI R33, RZ, 0x1f, R28 ;  /* 0x0000001fff217819 */ /* 0x000fc4000001141c */
[----:B------:R4:W-:Y:S01]  /*b6e0*/  STL.64 [R1+0xb58], R124 ;  /* 0x000b587c01007387 */ /* 0x0009e20000100a00 */
[----:B------:R-:W-:-:S03]  /*b6f0*/  IADD3 R142, P3, PT, R24, R146, RZ ;  /* 0x00000092188e7210 */ /* 0x000fc60007f7e0ff */
[----:B------:R0:W-:Y:S01]  /*b700*/  STL.64 [R1+0xb50], R122 ;  /* 0x000b507a01007387 */ /* 0x0001e20000100a00 */
[----:B------:R-:W-:-:S03]  /*b710*/  SHF.R.S32.HI R22, RZ, 0x1f, R21 ;  /* 0x0000001fff167819 */ /* 0x000fc60000011415 */
[----:B------:R0:W2:Y:S01]  /*b720*/  @P2 LDG.E.U8 R25, desc[UR20][R122.64] ;  /* 0x000000147a192981 */ /* 0x0000a2000c1e1100 */
[----:B------:R-:W-:Y:S01]  /*b730*/  IMAD.X R143, R27, 0x1, R147, P3 ;  /* 0x000000011b8f7824 */ /* 0x000fe200018e0693 */
[-C--:B----4-:R-:W-:Y:S02]  /*b740*/  IADD3 R124, P4, PT, R28, R144.reuse, RZ ;  /* 0x000000901c7c7210 */ /* 0x090fe40007f9e0ff */
[----:B0-----:R-:W-:Y:S02]  /*b750*/  IADD3 R122, P3, PT, R21, R144, RZ ;  /* 0x00000090157a7210 */ /* 0x001fe40007f7e0ff */
[----:B------:R0:W-:Y:S01]  /*b760*/  STL.64 [R1+0xc30], R142 ;  /* 0x000c308e01007387 */ /* 0x0001e20000100a00 */
[----:B------:R-:W-:-:S03]  /*b770*/  IMAD.X R125, R33, 0x1, R145, P4 ;  /* 0x00000001217d7824 */ /* 0x000fc600020e0691 */
[----:B------:R0:W4:Y:S01]  /*b780*/  @P2 LDG.E.U8 R35, desc[UR20][R142.64] ;  /* 0x000000148e232981 */ /* 0x000122000c1e1100 */
[----:B------:R-:W-:Y:S02]  /*b790*/  IMAD.X R123, R22, 0x1, R145, P3 ;  /* 0x00000001167b7824 */ /* 0x000fe400018e0691 */
[----:B-----5:R-:W-:Y:S01]  /*b7a0*/  IMAD R23, R98, 0x79, RZ ;  /* 0x0000007962177824 */ /* 0x020fe200078e02ff */
[----:B------:R5:W-:Y:S01]  /*b7b0*/  STL.64 [R1+0xc28], R124 ;  /* 0x000c287c01007387 */ /* 0x000be20000100a00 */
[----:B------:R-:W-:Y:S01]  /*b7c0*/  PRMT R29, RZ, 0x7610, R29 ;  /* 0x00007610ff1d7816 */ /* 0x000fe2000000001d */
[----:B------:R-:W1:Y:S02]  /*b7d0*/  LDC R98, c[0x0][0x3c4] ;  /* 0x0000f100ff627b82 */ /* 0x000e640000000800 */
[----:B------:R5:W2:Y:S01]  /*b7e0*/  @P2 LDG.E.U8 R34, desc[UR20][R124.64] ;  /* 0x000000147c222981 */ /* 0x000aa2000c1e1100 */
[----:B0-----:R-:W-:-:S03]  /*b7f0*/  IADD3 R142, P3, PT, R21, R146, RZ ;  /* 0x00000092158e7210 */ /* 0x001fc60007f7e0ff */
[----:B------:R0:W-:Y:S01]  /*b800*/  STL.64 [R1+0xbc8], R122 ;  /* 0x000bc87a01007387 */ /* 0x0001e20000100a00 */
[----:B------:R-:W-:Y:S01]  /*b810*/  SHF.R.S32.HI R21, RZ, 0x1f, R23 ;  /* 0x0000001fff157819 */ /* 0x000fe20000011417 */
[----:B------:R-:W-:Y:S02]  /*b820*/  IMAD.X R143, R22, 0x1, R147, P3 ;  /* 0x00000001168f7824 */ /* 0x000fe400018e0693 */
[----:B------:R0:W2:Y:S01]  /*b830*/  @P2 LDG.E.U8 R30, desc[UR20][R122.64] ;  /* 0x000000147a1e2981 */ /* 0x0000a2000c1e1100 */
[----:B-----5:R-:W-:-:S03]  /*b840*/  IADD3 R124, P4, PT, R23, R144, RZ ;  /* 0x00000090177c7210 */ /* 0x020fc60007f9e0ff */
[----:B------:R5:W-:Y:S04]  /*b850*/  STL.64 [R1+0xbc0], R142 ;  /* 0x000bc08e01007387 */ /* 0x000be80000100a00 */
[----:B------:R5:W2:Y:S01]  /*b860*/  @P2 LDG.E.U8 R29, desc[UR20][R142.64] ;  /* 0x000000148e1d2981 */ /* 0x000aa2000c1e1100 */
[----:B0-----:R-:W-:Y:S01]  /*b870*/  IADD3 R122, P3, PT, R23, R146, RZ ;  /* 0x00000092177a7210 */ /* 0x001fe20007f7e0ff */
[----:B------:R-:W-:Y:S01]  /*b880*/  IMAD.X R125, R21, 0x1, R145, P4 ;  /* 0x00000001157d7824 */ /* 0x000fe200020e0691 */
[----:B------:R-:W-:-:S03]  /*b890*/  PRMT R23, RZ, 0x7610, R23 ;  /* 0x00007610ff177816 */ /* 0x000fc60000000017 */
[--C-:B------:R-:W-:Y:S01]  /*b8a0*/  IMAD.X R123, R21, 0x1, R147.reuse, P3 ;  /* 0x00000001157b7824 */ /* 0x100fe200018e0693 */
[----:B-----5:R-:W-:Y:S01]  /*b8b0*/  IADD3 R142, P3, PT, R28, R146, RZ ;  /* 0x000000921c8e7210 */ /* 0x020fe20007f7e0ff */
[----:B------:R-:W-:Y:S01]  /*b8c0*/  STL.64 [R1+0xb48], R124 ;  /* 0x000b487c01007387 */ /* 0x000fe20000100a00 */
[----:B------:R-:W-:Y:S01]  /*b8d0*/  PRMT R24, RZ, 0x7610, R24 ;  /* 0x00007610ff187816 */ /* 0x000fe20000000018 */
[----:B-1----:R-:W-:Y:S02]  /*b8e0*/  IMAD R21, R99, 0x72, RZ ;  /* 0x0000007263157824 */ /* 0x002fe400078e02ff */
[----:B------:R-:W-:Y:S01]  /*b8f0*/  IMAD.X R143, R33, 0x1, R147, P3 ;  /* 0x00000001218f7824 */ /* 0x000fe200018e0693 */
[----:B------:R0:W-:Y:S01]  /*b900*/  STL.64 [R1+0xb40], R122 ;  /* 0x000b407a01007387 */ /* 0x0001e20000100a00 */
[----:B------:R-:W-:Y:S01]  /*b910*/  PRMT R33, RZ, 0x7610, R33 ;  /* 0x00007610ff217816 */ /* 0x000fe20000000021 */
[----:B------:R-:W1:Y:S02]  /*b920*/  LDC R99, c[0x0][0x3c4] ;  /* 0x0000f100ff637b82 */ /* 0x000e640000000800 */
[----:B------:R0:W5:Y:S01]  /*b930*/  @P2 LDG.E.U8 R23, desc[UR20][R122.64] ;  /* 0x000000147a172981 */ /* 0x000162000c1e1100 */
[----:B------:R-:W-:-:S03]  /*b940*/  SHF.R.S32.HI R22, RZ, 0x1f, R21 ;  /* 0x0000001fff167819 */ /* 0x000fc60000011415 */
[----:B------:R0:W2:Y:S04]  /*b950*/  @P2 LDG.E.U8 R24, desc[UR20][R124.64] ;  /* 0x000000147c182981 */ /* 0x0000a8000c1e1100 */
[----:B------:R0:W-:Y:S02]  /*b960*/  STL.64 [R1+0xc20], R142 ;  /* 0x000c208e01007387 */ /* 0x0001e40000100a00 */
[----:B0-----:R-:W0:Y:S02]  /*b970*/  LDC R123, c[0x0][0x3c4] ;  /* 0x0000f100ff7b7b82 */ /* 0x001e240000000800 */
[----:B------:R1:W2:Y:S01]  /*b980*/  @P2 LDG.E.U8 R33, desc[UR20][R142.64] ;  /* 0x000000148e212981 */ /* 0x0002a2000c1e1100 */
[----:B------:R-:W-:Y:S02]  /*b990*/  IADD3 R124, P4, PT, R21, R144, RZ ;  /* 0x00000090157c7210 */ /* 0x000fe40007f9e0ff */
[----:B------:R-:W-:-:S02]  /*b9a0*/  PRMT R28, RZ, 0x7610, R28 ;  /* 0x00007610ff1c7816 */ /* 0x000fc4000000001c */
[----:B------:R-:W-:Y:S02]  /*b9b0*/  PRMT R27, RZ, 0x7610, R27 ;  /* 0x00007610ff1b7816 */ /* 0x000fe4000000001b */
[----:B-1----:R-:W-:Y:S01]  /*b9c0*/  IADD3 R142, P3, PT, R21, R146, RZ ;  /* 0x00000092158e7210 */ /* 0x002fe20007f7e0ff */
[----:B------:R-:W-:Y:S02]  /*b9d0*/  IMAD.X R125, R22, 0x1, R145, P4 ;  /* 0x00000001167d7824 */ /* 0x000fe400020e0691 */
[----:B------:R-:W-:Y:S02]  /*b9e0*/  IMAD R98, R98, 0x7a, RZ ;  /* 0x0000007a62627824 */ /* 0x000fe400078e02ff */
[----:B------:R-:W-:Y:S01]  /*b9f0*/  IMAD.X R143, R22, 0x1, R147, P3 ;  /* 0x00000001168f7824 */ /* 0x000fe200018e0693 */
[----:B------:R1:W-:Y:S02]  /*ba00*/  STL.64 [R1+0xbb8], R124 ;  /* 0x000bb87c01007387 */ /* 0x0003e40000100a00 */
[----:B------:R-:W-:-:S02]  /*ba10*/  SHF.R.S32.HI R21, RZ, 0x1f, R98 ;  /* 0x0000001fff157819 */ /* 0x000fc40000011462 */
[----:B------:R1:W2:Y:S04]  /*ba20*/  @P2 LDG.E.U8 R28, desc[UR20][R124.64] ;  /* 0x000000147c1c2981 */ /* 0x0002a8000c1e1100 */
[----:B------:R1:W-:Y:S04]  /*ba30*/  STL.64 [R1+0xbb0], R142 ;  /* 0x000bb08e01007387 */ /* 0x0003e80000100a00 */
[----:B------:R1:W2:Y:S02]  /*ba40*/  @P2 LDG.E.U8 R27, desc[UR20][R142.64] ;  /* 0x000000148e1b2981 */ /* 0x0002a4000c1e1100 */
[----:B-1----:R-:W-:-:S02]  /*ba50*/  IADD3 R124, P4, PT, R98, R144, RZ ;  /* 0x00000090627c7210 */ /* 0x002fc40007f9e0ff */
[----:B------:R-:W-:Y:S02]  /*ba60*/  PRMT R22, RZ, 0x7610, R22 ;  /* 0x00007610ff167816 */ /* 0x000fe40000000016 */
[----:B------:R-:W-:Y:S01]  /*ba70*/  IADD3 R142, P3, PT, R98, R146, RZ ;  /* 0x00000092628e7210 */ /* 0x000fe20007f7e0ff */
[----:B------:R-:W-:Y:S02]  /*ba80*/  IMAD.X R125, R21, 0x1, R145, P4 ;  /* 0x00000001157d7824 */ /* 0x000fe400020e0691 */
[----:B0-----:R-:W-:Y:S02]  /*ba90*/  IMAD R123, R123, 0x6c, RZ ;  /* 0x0000006c7b7b7824 */ /* 0x001fe400078e02ff */
[----:B------:R-:W-:Y:S01]  /*baa0*/  IMAD.X R143, R21, 0x1, R147, P3 ;  /* 0x00000001158f7824 */ /* 0x000fe200018e0693 */
[----:B------:R-:W-:Y:S01]  /*bab0*/  PRMT R21, RZ, 0x7610, R21 ;  /* 0x00007610ff157816 */ /* 0x000fe20000000015 */
[----:B------:R-:W-:Y:S01]  /*bac0*/  IMAD R98, R99, 0x73, RZ ;  /* 0x0000007363627824 */ /* 0x000fe200078e02ff */
[----:B------:R0:W-:Y:S01]  /*bad0*/  STL.64 [R1+0xb38], R124 ;  /* 0x000b387c01007387 */ /* 0x0001e20000100a00 */
[----:B------:R-:W-:-:S03]  /*bae0*/  IADD3 R150, P3, PT, R123, R144, RZ ;  /* 0x000000907b967210 */ /* 0x000fc60007f7e0ff */
[----:B------:R0:W2:Y:S01]  /*baf0*/  @P2 LDG.E.U8 R22, desc[UR20][R124.64] ;  /* 0x000000147c162981 */ /* 0x0000a2000c1e1100 */
[----:B------:R-:W-:-:S03]  /*bb00*/  SHF.R.S32.HI R99, RZ, 0x1f, R98 ;  /* 0x0000001fff637819 */ /* 0x000fc60000011462 */
[----:B------:R1:W-:Y:S04]  /*bb10*/  STL.64 [R1+0xb30], R142 ;  /* 0x000b308e01007387 */ /* 0x0003e80000100a00 */
[----:B------:R1:W2:Y:S01]  /*bb20*/  @P2 LDG.E.U8 R21, desc[UR20][R142.64] ;  /* 0x000000148e152981 */ /* 0x0002a2000c1e1100 */
[----:B0-----:R-:W-:Y:S01]  /*bb30*/  SHF.R.S32.HI R124, RZ, 0x1f, R123 ;  /* 0x0000001fff7c7819 */ /* 0x001fe2000001147b */
[----:B------:R-:W0:Y:S01]  /*bb40*/  LDC R125, c[0x0][0x3c4] ;  /* 0x0000f100ff7d7b82 */ /* 0x000e220000000800 */
[----:B-1----:R-:W-:-:S03]  /*bb50*/  IADD3 R142, P4, PT, R98, R144, RZ ;  /* 0x00000090628e7210 */ /* 0x002fc60007f9e0ff */
[--C-:B------:R-:W-:Y:S02]  /*bb60*/  IMAD.X R151, R124, 0x1, R145.reuse, P3 ;  /* 0x000000017c977824 */ /* 0x100fe400018e0691 */
[----:B------:R-:W-:-:S03]  /*bb70*/  IMAD.X R143, R99, 0x1, R145, P4 ;  /* 0x00000001638f7824 */ /* 0x000fc600020e0691 */
[----:B------:R-:W-:Y:S01]  /*bb80*/  STL.64 [R1+0xc18], R150 ;  /* 0x000c189601007387 */ /* 0x000fe20000100a00 */
[----:B------:R-:W-:Y:S02]  /*bb90*/  IADD3 R154, P3, PT, R98, R146, RZ ;  /* 0x00000092629a7210 */ /* 0x000fe40007f7e0ff */
[----:B------:R-:W-:Y:S01]  /*bba0*/  SHF.R.S32.HI R122, RZ, 0x1f, R102 ;  /* 0x0000001fff7a7819 */ /* 0x000fe20000011466 */
[----:B------:R1:W-:Y:S04]  /*bbb0*/  STL.64 [R1+0xba8], R142 ;  /* 0x000ba88e01007387 */ /* 0x0003e80000100a00 */
[----:B------:R1:W2:Y:S01]  /*bbc0*/  @P2 LDG.E.U8 R101, desc[UR20][R142.64] ;  /* 0x000000148e652981 */ /* 0x0002a2000c1e1100 */
[----:B------:R-:W-:Y:S01]  /*bbd0*/  IMAD.X R155, R99, 0x1, R147, P3 ;  /* 0x00000001639b7824 */ /* 0x000fe200018e0693 */
[----:B------:R-:W-:-:S02]  /*bbe0*/  PRMT R99, RZ, 0x7610, R99 ;  /* 0x00007610ff637816 */ /* 0x000fc40000000063 */
[----:B------:R3:W2:Y:S01]  /*bbf0*/  @P2 LDG.E.U8 R103, desc[UR20][R150.64] ;  /* 0x0000001496672981 */ /* 0x0006a2000c1e1100 */
[C---:B-1----:R-:W-:Y:S02]  /*bc00*/  IADD3 R142, P4, PT, R102.reuse, R144, RZ ;  /* 0x00000090668e7210 */ /* 0x042fe40007f9e0ff */
[----:B---3--:R-:W-:-:S03]  /*bc10*/  IADD3 R150, P3, PT, R102, R146, RZ ;  /* 0x0000009266967210 */ /* 0x008fc60007f7e0ff */
[C---:B------:R-:W-:Y:S01]  /*bc20*/  IMAD.X R143, R122.reuse, 0x1, R145, P4 ;  /* 0x000000017a8f7824 */ /* 0x040fe200020e0691 */
[----:B------:R-:W-:Y:S01]  /*bc30*/  STL.64 [R1+0xba0], R154 ;  /* 0x000ba09a01007387 */ /* 0x000fe20000100a00 */
[----:B------:R-:W-:-:S03]  /*bc40*/  IMAD.X R151, R122, 0x1, R147, P3 ;  /* 0x000000017a977824 */ /* 0x000fc600018e0693 */
[----:B------:R1:W-:Y:S04]  /*bc50*/  STL.64 [R1+0xb28], R142 ;  /* 0x000b288e01007387 */ /* 0x0003e80000100a00 */
[----:B------:R1:W3:Y:S01]  /*bc60*/  @P2 LDG.E.U8 R99, desc[UR20][R142.64] ;  /* 0x000000148e632981 */ /* 0x0002e2000c1e1100 */
[----:B------:R-:W-:Y:S02]  /*bc70*/  PRMT R100, RZ, 0x7610, R100 ;  /* 0x00007610ff647816 */ /* 0x000fe40000000064 */
[----:B------:R-:W-:Y:S01]  /*bc80*/  PRMT R98, RZ, 0x7610, R98 ;  /* 0x00007610ff627816 */ /* 0x000fe20000000062 */
[----:B0-----:R-:W-:Y:S01]  /*bc90*/  IMAD R122, R125, 0x74, RZ ;  /* 0x000000747d7a7824 */ /* 0x001fe200078e02ff */
[----:B------:R-:W-:Y:S01]  /*bca0*/  PRMT R102, RZ, 0x7610, R102 ;  /* 0x00007610ff667816 */ /* 0x000fe20000000066 */
[----:B------:R0:W-:Y:S01]  /*bcb0*/  STL.64 [R1+0xb20], R150 ;  /* 0x000b209601007387 */ /* 0x0001e20000100a00 */
[----:B-1----:R-:W-:-:S03]  /*bcc0*/  IADD3 R142, P3, PT, R123, R146, RZ ;  /* 0x000000927b8e7210 */ /* 0x002fc60007f7e0ff */
[----:B------:R1:W2:Y:S02]  /*bcd0*/  @P2 LDG.E.U8 R100, desc[UR20][R154.64] ;  /* 0x000000149a642981 */ /* 0x0002a4000c1e1100 */
[----:B------:R-:W-:Y:S02]  /*bce0*/  IMAD.X R143, R124, 0x1, R147, P3 ;  /* 0x000000017c8f7824 */ /* 0x000fe400018e0693 */
[----:B------:R0:W2:Y:S01]  /*bcf0*/  @P2 LDG.E.U8 R98, desc[UR20][R150.64] ;  /* 0x0000001496622981 */ /* 0x0000a2000c1e1100 */
[----:B------:R-:W-:-:S03]  /*bd00*/  SHF.R.S32.HI R123, RZ, 0x1f, R122 ;  /* 0x0000001fff7b7819 */ /* 0x000fc6000001147a */
[----:B------:R0:W-:Y:S01]  /*bd10*/  STL.64 [R1+0xc10], R142 ;  /* 0x000c108e01007387 */ /* 0x0001e20000100a00 */
[----:B-1----:R-:W-:-:S03]  /*bd20*/  IADD3 R154, P3, PT, R122, R144, RZ ;  /* 0x000000907a9a7210 */ /* 0x002fc60007f7e0ff */
[----:B------:R1:W2:Y:S01]  /*bd30*/  @P2 LDG.E.U8 R102, desc[UR20][R142.64] ;  /* 0x000000148e662981 */ /* 0x0002a2000c1e1100 */
[----:B0-----:R-:W0:Y:S01]  /*bd40*/  LDC R150, c[0x0][0x3c4] ;  /* 0x0000f100ff967b82 */ /* 0x001e220000000800 */
[----:B------:R-:W-:Y:S01]  /*bd50*/  PRMT R126, RZ, 0x7610, R126 ;  /* 0x00007610ff7e7816 */ /* 0x000fe2000000007e */
[----:B------:R-:W-:Y:S01]  /*bd60*/  IMAD.X R155, R123, 0x1, R145, P3 ;  /* 0x000000017b9b7824 */ /* 0x000fe200018e0691 */
[----:B------:R-:W-:Y:S02]  /*bd70*/  PRMT R125, RZ, 0x7610, R125 ;  /* 0x00007610ff7d7816 */ /* 0x000fe4000000007d */
[----:B-1----:R-:W-:Y:S01]  /*bd80*/  IADD3 R142, P4, PT, R122, R146, RZ ;  /* 0x000000927a8e7210 */ /* 0x002fe20007f9e0ff */
[----:B------:R-:W-:Y:S01]  /*bd90*/  IMAD R122, R127, 0x7c, RZ ;  /* 0x0000007c7f7a7824 */ /* 0x000fe200078e02ff */
[----:B------:R1:W2:Y:S03]  /*bda0*/  @P2 LDG.E.U8 R126, desc[UR20][R154.64] ;  /* 0x000000149a7e2981 */ /* 0x0002a6000c1e1100 */
[----:B------:R-:W-:Y:S01]  /*bdb0*/  IMAD.X R143, R123, 0x1, R147, P4 ;  /* 0x000000017b8f7824 */ /* 0x000fe200020e0693 */
[----:B------:R1:W-:Y:S01]  /*bdc0*/  STL.64 [R1+0xb98], R154 ;  /* 0x000b989a01007387 */ /* 0x0003e20000100a00 */
[----:B------:R-:W-:-:S03]  /*bdd0*/  SHF.R.S32.HI R124, RZ, 0x1f, R122 ;  /* 0x0000001fff7c7819 */ /* 0x000fc6000001147a */
[----:B------:R1:W-:Y:S04]  /*bde0*/  STL.64 [R1+0xb90], R142 ;  /* 0x000b908e01007387 */ /* 0x0003e80000100a00 */
[----:B------:R1:W2:Y:S02]  /*bdf0*/  @P2 LDG.E.U8 R125, desc[UR20][R142.64] ;  /* 0x000000148e7d2981 */ /* 0x0002a4000c1e1100 */
[C---:B-1----:R-:W-:Y:S02]  /*be00*/  IADD3 R154, P3, PT, R122.reuse, R144, RZ ;  /* 0x000000907a9a7210 */ /* 0x042fe40007f7e0ff */
[----:B------:R-:W-:Y:S02]  /*be10*/  PRMT R86, RZ, 0x7610, R86 ;  /* 0x00007610ff567816 */ /* 0x000fe40000000056 */
[----:B------:R-:W-:Y:S01]  /*be20*/  IADD3 R142, P4, PT, R122, R146, RZ ;  /* 0x000000927a8e7210 */ /* 0x000fe20007f9e0ff */
[----:B------:R-:W-:Y:S01]  /*be30*/  IMAD.X R155, R124, 0x1, R145, P3 ;  /* 0x000000017c9b7824 */ /* 0x000fe200018e0691 */
[----:B------:R-:W-:-:S02]  /*be40*/  PRMT R122, RZ, 0x7610, R122 ;  /* 0x00007610ff7a7816 */ /* 0x000fc4000000007a */
[----:B------:R1:W2:Y:S01]  /*be50*/  @P2 LDG.E.U8 R86, desc[UR20][R162.64] ;  /* 0x00000014a2562981 */ /* 0x0002a2000c1e1100 */
[----:B------:R-:W-:Y:S02]  /*be60*/  IMAD.X R143, R124, 0x1, R147, P4 ;  /* 0x000000017c8f7824 */ /* 0x000fe400020e0693 */
[----:B------:R-:W-:Y:S01]  /*be70*/  IMAD R124, R128, 0x6d, RZ ;  /* 0x0000006d807c7824 */ /* 0x000fe200078e02ff */
[----:B------:R-:W-:Y:S01]  /*be80*/  STL.64 [R1+0xb18], R154 ;  /* 0x000b189a01007387 */ /* 0x000fe20000100a00 */
[----:B------:R-:W-:Y:S02]  /*be90*/  PRMT R117, RZ, 0x7610, R117 ;  /* 0x00007610ff757816 */ /* 0x000fe40000000075 */
[----:B------:R-:W-:Y:S01]  /*bea0*/  PRMT R123, RZ, 0x7610, R123 ;  /* 0x00007610ff7b7816 */ /* 0x000fe2000000007b */
[----:B------:R0:W-:Y:S01]  /*beb0*/  STL.64 [R1+0xb10], R142 ;  /* 0x000b108e01007387 */ /* 0x0001e20000100a00 */
[----:B-1----:R-:W-:Y:S01]  /*bec0*/  SHF.R.S32.HI R163, RZ, 0x1f, R124 ;  /* 0x0000001fffa37819 */ /* 0x002fe2000001147c */
[----:B0-----:R-:W-:-:S02]  /*bed0*/  IMAD R162, R150, 0x75, RZ ;  /* 0x0000007596a27824 */ /* 0x001fc400078e02ff */
[----:B------:R0:W2:Y:S01]  /*bee0*/  @P2 LDG.E.U8 R122, desc[UR20][R142.64] ;  /* 0x000000148e7a2981 */ /* 0x0000a2000c1e1100 */
[----:B------:R-:W-:Y:S02]  /*bef0*/  IADD3 R150, P4, PT, R124, R146, RZ ;  /* 0x000000927c967210 */ /* 0x000fe40007f9e0ff */
[----:B------:R-:W-:Y:S01]  /*bf00*/  PRMT R128, RZ, 0x7610, R128 ;  /* 0x00007610ff807816 */ /* 0x000fe20000000080 */
[----:B------:R1:W2:Y:S01]  /*bf10*/  @P2 LDG.E.U8 R117, desc[UR20][R158.64] ;  /* 0x000000149e752981 */ /* 0x0002a2000c1e1100 */
[----:B------:R-:W-:-:S03]  /*bf20*/  PRMT R127, RZ, 0x7610, R127 ;  /* 0x00007610ff7f7816 */ /* 0x000fc6000000007f */
[----:B------:R1:W2:Y:S01]  /*bf30*/  @P2 LDG.E.U8 R123, desc[UR20][R154.64] ;  /* 0x000000149a7b2981 */ /* 0x0002a2000c1e1100 */
[----:B0-----:R-:W-:Y:S01]  /*bf40*/  IADD3 R142, P3, PT, R124, R144, RZ ;  /* 0x000000907c8e7210 */ /* 0x001fe20007f7e0ff */
[----:B------:R-:W-:Y:S01]  /*bf50*/  IMAD.X R151, R163, 0x1, R147, P4 ;  /* 0x00000001a3977824 */ /* 0x000fe200020e0693 */
[----:B-1----:R-:W-:-:S03]  /*bf60*/  SHF.R.S32.HI R159, RZ, 0x1f, R162 ;  /* 0x0000001fff9f7819 */ /* 0x002fc600000114a2 */
[--C-:B------:R-:W-:Y:S01]  /*bf70*/  IMAD.X R143, R163, 0x1, R145.reuse, P3 ;  /* 0x00000001a38f7824 */ /* 0x100fe200018e0691 */
[----:B------:R-:W-:Y:S01]  /*bf80*/  PRMT R124, RZ, 0x7610, R124 ;  /* 0x00007610ff7c7816 */ /* 0x000fe2000000007c */
[----:B------:R-:W2:Y:S01]  /*bf90*/  @P2 LDG.E.U8 R127, desc[UR20][R150.64] ;  /* 0x00000014967f2981 */ /* 0x000ea2000c1e1100 */
[----:B------:R-:W-:Y:S01]  /*bfa0*/  IADD3 R154, P3, PT, R162, R144, RZ ;  /* 0x00000090a29a7210 */ /* 0x000fe20007f7e0ff */
[----:B------:R-:W0:Y:S02]  /*bfb0*/  LDC R158, c[0x0][0x3c4] ;  /* 0x0000f100ff9e7b82 */ /* 0x000e240000000800 */
[----:B------:R1:W-:Y:S02]  /*bfc0*/  STL.64 [R1+0xc08], R142 ;  /* 0x000c088e01007387 */ /* 0x0003e40000100a00 */
[----:B------:R-:W-:Y:S02]  /*bfd0*/  IMAD.X R155, R159, 0x1, R145, P3 ;  /* 0x000000019f9b7824 */ /* 0x000fe400018e0691 */
[----:B------:R-:W2:Y:S04]  /*bfe0*/  @P2 LDG.E.U8 R128, desc[UR20][R142.64] ;  /* 0x000000148e802981 */ /* 0x000ea8000c1e1100 */
[----:B------:R0:W2:Y:S04]  /*bff0*/  @P2 LDG.E.U8 R124, desc[UR20][R154.64] ;  /* 0x000000149a7c2981 */ /* 0x0000a8000c1e1100 */
[----:B-1----:R-:W2:Y:S04]  /*c000*/  LDL.LU.64 R142, [R1+0x1270] ;  /* 0x00127000018e7983 */ /* 0x002ea80000300a00 */
[----:B------:R1:W-:Y:S01]  /*c010*/  STL.64 [R1+0xc00], R150 ;  /* 0x000c009601007387 */ /* 0x0003e20000100a00 */
[----:B------:R-:W-:-:S03]  /*c020*/  PRMT R15, RZ, 0x7610, R15 ;  /* 0x00007610ff0f7816 */ /* 0x000fc6000000000f */
[----:B-1----:R-:W2:Y:S04]  /*c030*/  LDL.LU.64 R150, [R1+0x1268] ;  /* 0x0012680001967983 */ /* 0x002ea80000300a00 */
[----:B------:R0:W-:Y:S02]  /*c040*/  STL.64 [R1+0xb88], R154 ;  /* 0x000b889a01007387 */ /* 0x0001e40000100a00 */
[----:B0-----:R-:W-:Y:S02]  /*c050*/  IADD3 R154, P3, PT, R162, R146, RZ ;  /* 0x00000092a29a7210 */ /* 0x001fe40007f7e0ff */
[----:B------:R-:W-:-:S05]  /*c060*/  SHF.R.S32.HI R155, RZ, 0x1f, R162 ;  /* 0x0000001fff9b7819 */ /* 0x000fca00000114a2 */
[----:B------:R-:W-:-:S05]  /*c070*/  IMAD.X R155, R155, 0x1, R147, P3 ;  /* 0x000000019b9b7824 */ /* 0x000fca00018e0693 */
[----:B------:R-:W3:Y:S01]  /*c080*/  @P2 LDG.E.U8 R15, desc[UR20][R154.64] ;  /* 0x000000149a0f2981 */ /* 0x000ee2000c1e1100 */
[C---:B------:R-:W-:Y:S02]  /*c090*/  IMAD R159, R158.reuse, 0x7d, RZ ;  /* 0x0000007d9e9f7824 */ /* 0x040fe400078e02ff */
[----:B------:R-:W-:-:S03]  /*c0a0*/  IMAD R163, R158, 0x7d, RZ ;  /* 0x0000007d9ea37824 */ /* 0x000fc600078e02ff */
[----:B------:R-:W-:Y:S02]  /*c0b0*/  IADD3 R162, P4, PT, R159, R144, RZ ;  /* 0x000000909fa27210 */ /* 0x000fe40007f9e0ff */
[----:B------:R-:W-:Y:S02]  /*c0c0*/  SHF.R.S32.HI R159, RZ, 0x1f, R163 ;  /* 0x0000001fff9f7819 */ /* 0x000fe400000114a3 */
[----:B------:R-:W-:-:S03]  /*c0d0*/  IADD3 R158, P5, PT, R163, R146, RZ ;  /* 0x00000092a39e7210 */ /* 0x000fc60007fbe0ff */
[C---:B------:R-:W-:Y:S02]  /*c0e0*/  IMAD.X R163, R159.reuse, 0x1, R145, P4 ;  /* 0x000000019fa37824 */ /* 0x040fe400020e0691 */
[----:B------:R-:W-:Y:S01]  /*c0f0*/  IMAD.X R159, R159, 0x1, R147, P5 ;  /* 0x000000019f9f7824 */ /* 0x000fe200028e0693 */
[----:B------:R0:W-:Y:S04]  /*c100*/  STL.64 [R1+0xb80], R154 ;  /* 0x000b809a01007387 */ /* 0x0001e80000100a00 */
[----:B0-----:R-:W4:Y:S01]  /*c110*/  LDL.LU.64 R154, [R1+0x1260] ;  /* 0x00126000019a7983 */ /* 0x001f220000300a00 */
[----:B--2---:R-:W-:Y:S02]  /*c120*/  PRMT R150, RZ, 0x7610, R150 ;  /* 0x00007610ff967816 */ /* 0x004fe40000000096 */
[----:B------:R-:W-:-:S04]  /*c130*/  PRMT R151, RZ, 0x7610, R151 ;  /* 0x00007610ff977816 */ /* 0x000fc80000000097 */
[----:B------:R-:W2:Y:S04]  /*c140*/  @P2 LDG.E.U8 R150, desc[UR20][R158.64] ;  /* 0x000000149e962981 */ /* 0x000ea8000c1e1100 */
[----:B------:R-:W4:Y:S04]  /*c150*/  @P2 LDG.E.U8 R151, desc[UR20][R162.64] ;  /* 0x00000014a2972981 */ /* 0x000f28000c1e1100 */
[----:B---3--:R0:W-:Y:S04]  /*c160*/  STL [R1+0x30], R15 ;  /* 0x0000300f01007387 */ /* 0x0081e80000100800 */
[----:B0-----:R-:W3:Y:S04]  /*c170*/  LDL.LU R15, [R1+0x1258] ;  /* 0x00125800010f7983 */ /* 0x001ee80000300800 */
[----:B------:R-:W-:Y:S04]  /*c180*/  STL.64 [R1+0xb08], R162 ;  /* 0x000b08a201007387 */ /* 0x000fe80000100a00 */
[----:B------:R-:W-:Y:S04]  /*c190*/  STL.64 [R1+0xb00], R158 ;  /* 0x000b009e01007387 */ /* 0x000fe80000100a00 */
[----:B--2---:R0:W-:Y:S04]  /*c1a0*/  STL [R1+0x28], R150 ;  /* 0x0000289601007387 */ /* 0x0041e80000100800 */
[----:B----4-:R1:W-:Y:S01]  /*c1b0*/  STL [R1+0x2c], R151 ;  /* 0x00002c9701007387 */ /* 0x0103e20000100800 */
[----:B0-----:R-:W-:-:S04]  /*c1c0*/  IADD3 R150, P3, PT, R146, UR42, RZ ;  /* 0x0000002a92967c10 */ /* 0x001fc8000ff7e0ff */
[----:B-1----:R-:W-:Y:S02]  /*c1d0*/  IADD3.X R151, PT, PT, R147, UR59, RZ, P3, !PT ;  /* 0x0000003b93977c10 */ /* 0x002fe40009ffe4ff */
[----:B---3--:R-:W-:-:S06]  /*c1e0*/  PRMT R15, RZ, 0x7610, R15 ;  /* 0x00007610ff0f7816 */ /* 0x008fcc000000000f */
[----:B------:R-:W2:Y:S01]  /*c1f0*/  @P2 LDG.E.U8 R15, desc[UR20][R150.64] ;  /* 0x00000014960f2981 */ /* 0x000ea2000c1e1100 */
[C---:B------:R-:W-:Y:S02]  /*c200*/  IADD3 R158, P5, PT, R146.reuse, UR24, RZ ;  /* 0x00000018929e7c10 */ /* 0x040fe4000ffbe0ff */
[----:B------:R-:W-:Y:S02]  /*c210*/  PRMT R154, RZ, 0x7610, R154 ;  /* 0x00007610ff9a7816 */ /* 0x000fe4000000009a */
[----:B------:R-:W-:Y:S02]  /*c220*/  IADD3 R162, P4, PT, R146, UR12, RZ ;  /* 0x0000000c92a27c10 */ /* 0x000fe4000ff9e0ff */
[C---:B------:R-:W-:Y:S01]  /*c230*/  IADD3.X R159, PT, PT, R147.reuse, UR32, RZ, P5, !PT ;  /* 0x00000020939f7c10 */ /* 0x040fe2000affe4ff */
[----:B------:R0:W-:Y:S01]  /*c240*/  STL.64 [R1+0x298], R150 ;  /* 0x0002989601007387 */ /* 0x0001e20000100a00 */
[----:B------:R-:W-:Y:S02]  /*c250*/  PRMT R155, RZ, 0x7610, R155 ;  /* 0x00007610ff9b7816 */ /* 0x000fe4000000009b */
[----:B------:R-:W-:Y:S01]  /*c260*/  IADD3.X R163, PT, PT, R147, UR69, RZ, P4, !PT ;  /* 0x0000004593a37c10 */ /* 0x000fe2000a7fe4ff */
[----:B------:R-:W3:Y:S04]  /*c270*/  @P2 LDG.E.U8 R154, desc[UR20][R158.64] ;  /* 0x000000149e9a2981 */ /* 0x000ee8000c1e1100 */
[----:B------:R-:W4:Y:S04]  /*c280*/  @P2 LDG.E.U8 R155, desc[UR20][R162.64] ;  /* 0x00000014a29b2981 */ /* 0x000f28000c1e1100 */
[----:B0-----:R-:W3:Y:S04]  /*c290*/  LDL.LU.64 R150, [R1+0x1250] ;  /* 0x0012500001967983 */ /* 0x001ee80000300a00 */
[----:B--2---:R0:W-:Y:S04]  /*c2a0*/  STL [R1+0xe0], R15 ;  /* 0x0000e00f01007387 */ /* 0x0041e80000100800 */
[----:B0-----:R-:W2:Y:S04]  /*c2b0*/  LDL.LU R15, [R1+0x1248] ;  /* 0x00124800010f7983 */ /* 0x001ea80000300800 */
[----:B------:R-:W-:Y:S04]  /*c2c0*/  STL.64 [R1+0x228], R162 ;  /* 0x000228a201007387 */ /* 0x000fe80000100a00 */
[----:B------:R0:W-:Y:S04]  /*c2d0*/  STL.64 [R1+0x218], R158 ;  /* 0x0002189e01007387 */ /* 0x0001e80000100a00 */
[----:B---3--:R1:W-:Y:S01]  /*c2e0*/  STL [R1+0xdc], R154 ;  /* 0x0000dc9a01007387 */ /* 0x0083e20000100800 */
[----:B------:R-:W-:-:S02]  /*c2f0*/  PRMT R142, RZ, 0x7610, R142 ;  /* 0x00007610ff8e7816 */ /* 0x000fc4000000008e */
[C---:B0-----:R-:W-:Y:S02]  /*c300*/  IADD3 R158, P3, PT, R146.reuse, UR11, RZ ;  /* 0x0000000b929e7c10 */ /* 0x041fe4000ff7e0ff */
[C---:B-1----:R-:W-:Y:S02]  /*c310*/  IADD3 R154, P5, PT, R146.reuse, UR70, RZ ;  /* 0x00000046929a7c10 */ /* 0x042fe4000ffbe0ff */
[C---:B------:R-:W-:Y:S01]  /*c320*/  IADD3.X R159, PT, PT, R147.reuse, UR73, RZ, P3, !PT ;  /* 0x00000049939f7c10 */ /* 0x040fe20009ffe4ff */
[----:B----4-:R0:W-:Y:S01]  /*c330*/  STL [R1+0x90], R155 ;  /* 0x0000909b01007387 */ /* 0x0101e20000100800 */
[----:B------:R-:W-:Y:S02]  /*c340*/  IADD3 R162, P4, PT, R146, UR18, RZ ;  /* 0x0000001292a27c10 */ /* 0x000fe4000ff9e0ff */
[----:B------:R-:W-:Y:S02]  /*c350*/  PRMT R143, RZ, 0x7610, R143 ;  /* 0x00007610ff8f7816 */ /* 0x000fe4000000008f */
[----:B------:R-:W-:-:S02]  /*c360*/  IADD3.X R163, PT, PT, R147, UR6, RZ, P4, !PT ;  /* 0x0000000693a37c10 */ /* 0x000fc4000a7fe4ff */
[----:B0-----:R-:W-:Y:S01]  /*c370*/  IADD3.X R155, PT, PT, R147, UR58, RZ, P5, !PT ;  /* 0x0000003a939b7c10 */ /* 0x001fe2000affe4ff */
[----:B------:R0:W-:Y:S01]  /*c380*/  STL.64 [R1+0x1070], R158 ;  /* 0x0010709e01007387 */ /* 0x0001e20000100a00 */
[----:B------:R-:W-:Y:S02]  /*c390*/  PRMT R150, RZ, 0x7610, R150 ;  /* 0x00007610ff967816 */ /* 0x000fe40000000096 */
[----:B------:R-:W-:Y:S01]  /*c3a0*/  PRMT R17, RZ, 0x7610, R17 ;  /* 0x00007610ff117816 */ /* 0x000fe20000000011 */
[----:B------:R-:W3:Y:S01]  /*c3b0*/  @P2 LDG.E.U8 R142, desc[UR20][R154.64] ;  /* 0x000000149a8e2981 */ /* 0x000ee2000c1e1100 */
[----:B------:R-:W-:Y:S02]  /*c3c0*/  PRMT R151, RZ, 0x7610, R151 ;  /* 0x00007610ff977816 */ /* 0x000fe40000000097 */
[----:B------:R-:W-:Y:S01]  /*c3d0*/  PRMT R16, RZ, 0x7610, R16 ;  /* 0x00007610ff107816 */ /* 0x000fe20000000010 */
[----:B------:R1:W4:Y:S01]  /*c3e0*/  @P2 LDG.E.U8 R143, desc[UR20][R162.64] ;  /* 0x00000014a28f2981 */ /* 0x000322000c1e1100 */
[----:B------:R-:W-:-:S04]  /*c3f0*/  @!UP0 UIADD3 UR12, UPT, UPT, -UR4, 0x100000, URZ ;  /* 0x00100000040c8890 */ /* 0x000fc8000fffe1ff */
[----:B------:R-:W-:Y:S02]  /*c400*/  @!UP0 USHF.L.U32 UR13, UR12, 0xb, URZ ;  /* 0x0000000b0c0d8899 */ /* 0x000fe400080006ff */
[----:B------:R-:W-:Y:S01]  /*c410*/  @!UP0 USHF.L.U32 UR12, UR12, 0x1, URZ ;  /* 0x000000010c0c8899 */ /* 0x000fe200080006ff */
[----:B------:R-:W-:Y:S01]  /*c420*/  VOTEU.ALL UP1, P1 ;  /* 0x0000000000ff7886 */ /* 0x000fe20000820000 */
[----:B------:R-:W0:Y:S01]  /*c430*/  LDCU UR6, c[0x0][0x3d4] ;  /* 0x00007a80ff0677ac */ /* 0x000e220008000800 */
[----:B------:R-:W3:Y:S04]  /*c440*/  @P2 LDG.E.U8 R17, desc[UR20][R144.64] ;  /* 0x0000001490112981 */ /* 0x000ee8000c1e1100 */
[----:B------:R-:W3:Y:S05]  /*c450*/  @P2 LDG.E.U8 R16, desc[UR20][R146.64] ;  /* 0x0000001492102981 */ /* 0x000eea000c1e1100 */
[----:B------:R0:W0:Y:S01]  /*c460*/  @!UP1 SYNCS.EXCH.64 URZ, [UR7+0x24008], UR12 ;  /* 0x0240080c07ff95b2 */ /* 0x0000220008000100 */
[----:B--2---:R-:W-:-:S06]  /*c470*/  PRMT R15, RZ, 0x7610, R15 ;  /* 0x00007610ff0f7816 */ /* 0x004fcc000000000f */
[----:B------:R-:W2:Y:S04]  /*c480*/  @P2 LDG.E.U8 R15, desc[UR20][R158.64] ;  /* 0x000000149e0f2981 */ /* 0x000ea8000c1e1100 */
[----:B0-----:R-:W3:Y:S04]  /*c490*/  LDL.LU.64 R158, [R1+0x1240] ;  /* 0x00124000019e7983 */ /* 0x001ee80000300a00 */
[----:B--2---:R0:W-:Y:S04]  /*c4a0*/  STL [R1+0xc8], R15 ;  /* 0x0000c80f01007387 */ /* 0x0041e80000100800 */
[----:B0-----:R-:W2:Y:S04]  /*c4b0*/  LDL.LU R15, [R1+0x1238] ;  /* 0x00123800010f7983 */ /* 0x001ea80000300800 */
[----:B------:R1:W-:Y:S04]  /*c4c0*/  STL.64 [R1+0x1060], R162 ;  /* 0x001060a201007387 */ /* 0x0003e80000100a00 */
[----:B------:R0:W-:Y:S04]  /*c4d0*/  STL.64 [R1+0xff0], R154 ;  /* 0x000ff09a01007387 */ /* 0x0001e80000100a00 */
[----:B---3--:R3:W-:Y:S01]  /*c4e0*/  STL [R1+0xc4], R142 ;  /* 0x0000c48e01007387 */ /* 0x0087e20000100800 */
[----:B------:R-:W-:-:S02]  /*c4f0*/  PRMT R158, RZ, 0x7610, R158 ;  /* 0x00007610ff9e7816 */ /* 0x000fc4000000009e */
[C---:B-1----:R-:W-:Y:S02]  /*c500*/  IADD3 R162, P4, PT, R146.reuse, UR52, RZ ;  /* 0x0000003492a27c10 */ /* 0x042fe4000ff9e0ff */
[C---:B0-----:R-:W-:Y:S02]  /*c510*/  IADD3 R154, P5, PT, R146.reuse, UR22, RZ ;  /* 0x00000016929a7c10 */ /* 0x041fe4000ffbe0ff */
[----:B---3--:R-:W-:Y:S01]  /*c520*/  IADD3 R142, P3, PT, R146, UR62, RZ ;  /* 0x0000003e928e7c10 */ /* 0x008fe2000ff7e0ff */
[----:B----4-:R0:W-:Y:S01]  /*c530*/  STL [R1+0xd8], R143 ;  /* 0x0000d88f01007387 */ /* 0x0101e20000100800 */
[C---:B------:R-:W-:Y:S02]  /*c540*/  IADD3.X R155, PT, PT, R147.reuse, UR67, RZ, P5, !PT ;  /* 0x00000043939b7c10 */ /* 0x040fe4000affe4ff */
[----:B------:R-:W-:-:S03]  /*c550*/  IADD3.X R163, PT, PT, R147, UR14, RZ, P4, !PT ;  /* 0x0000000e93a37c10 */ /* 0x000fc6000a7fe4ff */
[----:B------:R1:W3:Y:S01]  /*c560*/  @P2 LDG.E.U8 R150, desc[UR20][R154.64] ;  /* 0x000000149a962981 */ /* 0x0002e2000c1e1100 */
[----:B0-----:R-:W-:-:S03]  /*c570*/  IADD3.X R143, PT, PT, R147, UR40, RZ, P3, !PT ;  /* 0x00000028938f7c10 */ /* 0x001fc60009ffe4ff */
[----:B------:R0:W4:Y:S04]  /*c580*/  @P2 LDG.E.U8 R151, desc[UR20][R162.64] ;  /* 0x00000014a2972981 */ /* 0x000128000c1e1100 */
[----:B------:R0:W-:Y:S04]  /*c590*/  STL.64 [R1+0xfe0], R142 ;  /* 0x000fe08e01007387 */ /* 0x0001e80000100a00 */
[----:B------:R-:W2:Y:S04]  /*c5a0*/  @P2 LDG.E.U8 R158, desc[UR20][R142.64] ;  /* 0x000000148e9e2981 */ /* 0x000ea8000c1e1100 */
[----:B0-----:R-:W2:Y:S04]  /*c5b0*/  LDL.LU.64 R142, [R1+0x1230] ;  /* 0x00123000018e7983 */ /* 0x001ea80000300a00 */
[----:B------:R0:W-:Y:S04]  /*c5c0*/  STL.64 [R1+0xf70], R162 ;  /* 0x000f70a201007387 */ /* 0x0001e80000100a00 */
[----:B0-----:R-:W2:Y:S04]  /*c5d0*/  LDL.LU R162, [R1+0x1228] ;  /* 0x0012280001a27983 */ /* 0x001ea80000300800 */
[----:B------:R1:W-:Y:S01]  /*c5e0*/  STL.64 [R1+0xf60], R154 ;  /* 0x000f609a01007387 */ /* 0x0003e20000100a00 */
[----:B------:R-:W-:-:S02]  /*c5f0*/  PRMT R159, RZ, 0x7610, R159 ;  /* 0x00007610ff9f7816 */ /* 0x000fc4000000009f */
[----:B-1----:R-:W-:-:S04]  /*c600*/  IADD3 R154, P4, PT, R146, UR54, RZ ;  /* 0x00000036929a7c10 */ /* 0x002fc8000ff9e0ff */
[----:B------:R-:W-:Y:S01]  /*c610*/  IADD3.X R155, PT, PT, R147, UR5, RZ, P4, !PT ;  /* 0x00000005939b7c10 */ /* 0x000fe2000a7fe4ff */
[----:B------:R-:W0:Y:S01]  /*c620*/  S2R R163, SR_TID.X ;  /* 0x0000000000a37919 */ /* 0x000e220000002100 */
[----:B------:R-:W1:Y:S03]  /*c630*/  LDCU UR5, c[0x0][0x3d0] ;  /* 0x00007a00ff0577ac */ /* 0x000e660008000800 */
[----:B------:R-:W5:Y:S04]  /*c640*/  @P2 LDG.E.U8 R159, desc[UR20][R154.64] ;  /* 0x000000149a9f2981 */ /* 0x000f68000c1e1100 */
[----:B---3--:R3:W-:Y:S04]  /*c650*/  STL [R1+0xd0], R150 ;  /* 0x0000d09601007387 */ /* 0x0087e80000100800 */
[----:B----4-:R4:W-:Y:S01]  /*c660*/  STL [R1+0xc0], R151 ;  /* 0x0000c09701007387 */ /* 0x0109e20000100800 */
[----:B---3--:R-:W-:-:S04]  /*c670*/  IADD3 R150, P3, PT, R146, UR43, RZ ;  /* 0x0000002b92967c10 */ /* 0x008fc8000ff7e0ff */
[----:B----4-:R-:W-:Y:S02]  /*c680*/  IADD3.X R151, PT, PT, R147, UR66, RZ, P3, !PT ;  /* 0x0000004293977c10 */ /* 0x010fe40009ffe4ff */
[----:B--2---:R-:W-:-:S06]  /*c690*/  PRMT R162, RZ, 0x7610, R162 ;  /* 0x00007610ffa27816 */ /* 0x004fcc00000000a2 */
[----:B------:R-:W2:Y:S04]  /*c6a0*/  @P2 LDG.E.U8 R162, desc[UR20][R150.64] ;  /* 0x0000001496a22981 */ /* 0x000ea8000c1e1100 */
[----:B------:R3:W-:Y:S04]  /*c6b0*/  STL [R1+0xd4], R158 ;  /* 0x0000d49e01007387 */ /* 0x0007e80000100800 */
[----:B------:R4:W-:Y:S01]  /*c6c0*/  STL.64 [R1+0xef0], R150 ;  /* 0x000ef09601007387 */ /* 0x0009e20000100a00 */
[----:B---3--:R-:W3:Y:S03]  /*c6d0*/  LDC R158, c[0x0][0x3c4] ;  /* 0x0000f100ff9e7b82 */ /* 0x008ee60000000800 */
[----:B----4-:R-:W4:Y:S04]  /*c6e0*/  LDL.LU.64 R150, [R1+0x1220] ;  /* 0x0012200001967983 */ /* 0x010f280000300a00 */
[----:B------:R0:W-:Y:S04]  /*c6f0*/  STL.64 [R1+0xee0], R154 ;  /* 0x000ee09a01007387 */ /* 0x0001e80000100a00 */
[----:B--2---:R2:W-:Y:S04]  /*c700*/  STL [R1+0xbc], R162 ;  /* 0x0000bca201007387 */ /* 0x0045e80000100800 */
[----:B0-----:R-:W4:Y:S01]  /*c710*/  LDL.LU.64 R154, [R1+0x1218] ;  /* 0x00121800019a7983 */ /* 0x001f220000300a00 */
[----:B--2---:R-:W-:-:S05]  /*c720*/  LOP3.LUT R162, R163, 0x7f, RZ, 0xc0, !PT ;  /* 0x0000007fa3a27812 */ /* 0x004fca00078ec0ff */
[----:B------:R-:W-:Y:S04]  /*c730*/  STS.U8 [R162+UR7+0x8400], R15 ;  /* 0x0084000fa2007988 */ /* 0x000fe80008000007 */
[----:B------:R-:W-:Y:S04]  /*c740*/  STS.U8 [R162+UR7+0xc400], R14 ;  /* 0x00c4000ea2007988 */ /* 0x000fe80008000007 */
[----:B------:R0:W-:Y:S02]  /*c750*/  STS.U8 [R162+UR7+0x8800], R13 ;  /* 0x0088000da2007988 */ /* 0x0001e40008000007 */
[----:B0-----:R-:W-:-:S05]  /*c760*/  LOP3.LUT R13, R163, 0x7f, RZ, 0xc0, !PT ;  /* 0x0000007fa30d7812 */ /* 0x001fca00078ec0ff */
[----:B------:R0:W-:Y:S04]  /*c770*/  STS.U8 [R13+UR7+0xc800], R12 ;  /* 0x00c8000c0d007988 */ /* 0x0001e80008000007 */
[----:B------:R-:W-:Y:S04]  /*c780*/  STS.U8 [R13+UR7+0x8000], R17 ;  /* 0x008000110d007988 */ /* 0x000fe80008000007 */
[----:B------:R-:W-:Y:S01]  /*c790*/  STS.U8 [R13+UR7+0xc000], R16 ;  /* 0x00c000100d007988 */ /* 0x000fe20008000007 */
[----:B------:R-:W-:Y:S01]  /*c7a0*/  PRMT R14, RZ, 0x7610, R14 ;  /* 0x00007610ff0e7816 */ /* 0x000fe2000000000e */
[----:B0-----:R-:W0:Y:S02]  /*c7b0*/  LDC R12, c[0x0][0x3c4] ;  /* 0x0000f100ff0c7b82 */ /* 0x001e240000000800 */
[----:B------:R-:W-:Y:S04]  /*c7c0*/  STS.U8 [R13+UR7+0x8c00], R11 ;  /* 0x008c000b0d007988 */ /* 0x000fe80008000007 */
[----:B------:R2:W-:Y:S02]  /*c7d0*/  STS.U8 [R13+UR7+0xcc00], R10 ;  /* 0x00cc000a0d007988 */ /* 0x0005e40008000007 */
[----:B--2---:R-:W-:-:S05]  /*c7e0*/  LOP3.LUT R10, R163, 0x7f, RZ, 0xc0, !PT ;  /* 0x0000007fa30a7812 */ /* 0x004fca00078ec0ff */
[----:B------:R-:W-:Y:S04]  /*c7f0*/  STS.U8 [R10+UR7+0x9000], R9 ;  /* 0x009000090a007988 */ /* 0x000fe80008000007 */
[----:B------:R-:W-:Y:S04]  /*c800*/  STS.U8 [R10+UR7+0xd000], R8 ;  /* 0x00d000080a007988 */ /* 0x000fe80008000007 */
[----:B------:R2:W-:Y:S04]  /*c810*/  STS.U8 [R10+UR7+0x9400], R7 ;  /* 0x009400070a007988 */ /* 0x0005e80008000007 */
[----:B------:R-:W-:Y:S04]  /*c820*/  STS.U8 [R10+UR7+0xd400], R6 ;  /* 0x00d400060a007988 */ /* 0x000fe80008000007 */
[----:B------:R3:W-:Y:S04]  /*c830*/  STS.U8 [R10+UR7+0x9800], R5 ;  /* 0x009800050a007988 */ /* 0x0007e80008000007 */
[----:B-----5:R-:W-:Y:S01]  /*c840*/  STL [R1+0xcc], R159 ;  /* 0x0000cc9f01007387 */ /* 0x020fe20000100800 */
[----:B------:R-:W-:Y:S01]  /*c850*/  PRMT R15, RZ, 0x7610, R15 ;  /* 0x00007610ff0f7816 */ /* 0x000fe2000000000f */
[----:B--2---:R-:W2:Y:S02]  /*c860*/  LDC R7, c[0x0][0x3c4] ;  /* 0x0000f100ff077b82 */ /* 0x004ea40000000800 */
[----:B------:R-:W-:Y:S01]  /*c870*/  STS.U8 [R10+UR7+0xd800], R4 ;  /* 0x00d800040a007988 */ /* 0x000fe20008000007 */
[----:B---3--:R-:W-:-:S03]  /*c880*/  IMAD R5, R158, 0x46, RZ ;  /* 0x000000469e057824 */ /* 0x008fc600078e02ff */
[----:B------:R-:W-:Y:S04]  /*c890*/  STS.U8 [R10+UR7+0x9c00], R3 ;  /* 0x009c00030a007988 */ /* 0x000fe80008000007 */
[----:B------:R-:W-:Y:S01]  /*c8a0*/  STS.U8 [R10+UR7+0xdc00], R2 ;  /* 0x00dc00020a007988 */ /* 0x000fe20008000007 */
[----:B------:R-:W-:-:S03]  /*c8b0*/  IADD3 R158, P4, PT, R5, R146, RZ ;  /* 0x00000092059e7210 */ /* 0x000fc60007f9e0ff */
[----:B------:R3:W-:Y:S01]  /*c8c0*/  STS.U8 [R10+UR7+0xa000], R0 ;  /* 0x00a000000a007988 */ /* 0x0007e20008000007 */
[----:B------:R-:W-:Y:S02]  /*c8d0*/  IADD3 R162, P3, PT, R5, R144, RZ ;  /* 0x0000009005a27210 */ /* 0x000fe40007f7e0ff */
[----:B---3--:R-:W-:Y:S01]  /*c8e0*/  SHF.R.S32.HI R0, RZ, 0x1f, R5 ;  /* 0x0000001fff007819 */ /* 0x008fe20000011405 */
[----:B--2---:R-:W-:Y:S01]  /*c8f0*/  IMAD R3, R7, 0x4e, RZ ;  /* 0x0000004e07037824 */ /* 0x004fe200078e02ff */
[----:B------:R-:W-:Y:S01]  /*c900*/  STS.U8 [R10+UR7+0xe000], R18 ;  /* 0x00e000120a007988 */ /* 0x000fe20008000007 */
[----:B------:R-:W2:Y:S02]  /*c910*/  LDC R5, c[0x0][0x3c4] ;  /* 0x0000f100ff057b82 */ /* 0x000ea40000000800 */
[C---:B------:R-:W-:Y:S02]  /*c920*/  IMAD.X R159, R0.reuse, 0x1, R147, P4 ;  /* 0x00000001009f7824 */ /* 0x040fe400020e0693 */
[----:B------:R-:W-:-:S03]  /*c930*/  IMAD.X R163, R0, 0x1, R145, P3 ;  /* 0x0000000100a37824 */ /* 0x000fc600018e0691 */
[----:B------:R-:W3:Y:S04]  /*c940*/  @P2 LDG.E.U8 R14, desc[UR20][R158.64] ;  /* 0x000000149e0e2981 */ /* 0x000ee8000c1e1100 */
[----:B------:R5:W2:Y:S01]  /*c950*/  @P2 LDG.E.U8 R15, desc[UR20][R162.64] ;  /* 0x00000014a20f2981 */ /* 0x000aa2000c1e1100 */
[----:B0-----:R-:W-:-:S03]  /*c960*/  IMAD R0, R12, 0x47, RZ ;  /* 0x000000470c007824 */ /* 0x001fc600078e02ff */
[----:B------:R5:W-:Y:S02]  /*c970*/  STL.64 [R1+0xe78], R162 ;  /* 0x000e78a201007387 */ /* 0x000be40000100a00 */
[----:B------:R-:W-:Y:S02]  /*c980*/  SHF.R.S32.HI R2, RZ, 0x1f, R0 ;  /* 0x0000001fff027819 */ /* 0x000fe40000011400 */
[----:B------:R0:W-:Y:S01]  /*c990*/  STL.64 [R1+0xe70], R158 ;  /* 0x000e709e01007387 */ /* 0x0001e20000100a00 */
[----:B------:R-:W-:Y:S02]  /*c9a0*/  SHF.R.S32.HI R4, RZ, 0x1f, R3 ;  /* 0x0000001fff047819 */ /* 0x000fe40000011403 */
[----:B-----5:R-:W-:-:S05]  /*c9b0*/  IADD3 R162, P3, PT, R0, R144, RZ ;  /* 0x0000009000a27210 */ /* 0x020fca0007f7e0ff */
[----:B------:R-:W-:Y:S01]  /*c9c0*/  IMAD.X R163, R2, 0x1, R145, P3 ;  /* 0x0000000102a37824 */ /* 0x000fe200018e0691 */
[----:B0-----:R-:W-:Y:S02]  /*c9d0*/  IADD3 R158, P3, PT, R3, R144, RZ ;  /* 0x00000090039e7210 */ /* 0x001fe40007f7e0ff */
[----:B------:R-:W-:-:S03]  /*c9e0*/  PRMT R18, RZ, 0x7610, R18 ;  /* 0x00007610ff127816 */ /* 0x000fc60000000012 */
[----:B------:R-:W-:-:S03]  /*c9f0*/  IMAD.X R159, R4, 0x1, R145, P3 ;  /* 0x00000001049f7824 */ /* 0x000fc600018e0691 */
[----:B------:R-:W5:Y:S04]  /*ca00*/  @P2 LDG.E.U8 R18, desc[UR20][R162.64] ;  /* 0x00000014a2122981 */ /* 0x000f68000c1e1100 */
[----:B---3--:R0:W-:Y:S04]  /*ca10*/  STL [R1+0xac], R14 ;  /* 0x0000ac0e01007387 */ /* 0x0081e80000100800 */
[----:B--2---:R2:W-:Y:S01]  /*ca20*/  STL [R1+0xb0], R15 ;  /* 0x0000b00f01007387 */ /* 0x0045e20000100800 */
[----:B0-----:R-:W-:-:S05]  /*ca30*/  IADD3 R14, P4, PT, R0, R146, RZ ;  /* 0x00000092000e7210 */ /* 0x001fca0007f9e0ff */
[----:B--2---:R-:W-:Y:S01]  /*ca40*/  IMAD.X R15, R2, 0x1, R147, P4 ;  /* 0x00000001020f7824 */ /* 0x004fe200020e0693 */
[----:B------:R-:W-:-:S06]  /*ca50*/  PRMT R2, RZ, 0x7610, R2 ;  /* 0x00007610ff027816 */ /* 0x000fcc0000000002 */
[----:B------:R0:W2:Y:S01]  /*ca60*/  @P2 LDG.E.U8 R2, desc[UR20][R158.64] ;  /* 0x000000149e022981 */ /* 0x0000a2000c1e1100 */
[----:B------:R-:W-:Y:S01]  /*ca70*/  PRMT R12, RZ, 0x7610, R12 ;  /* 0x00007610ff0c7816 */ /* 0x000fe2000000000c */
[----:B------:R-:W-:Y:S02]  /*ca80*/  IMAD R0, R5, 0x4f, RZ ;  /* 0x0000004f05007824 */ /* 0x000fe400078e02ff */
[----:B------:R-:W-:Y:S04]  /*ca90*/  STL.64 [R1+0xe68], R162 ;  /* 0x000e68a201007387 */ /* 0x000fe80000100a00 */
[----:B------:R3:W-:Y:S04]  /*caa0*/  STL.64 [R1+0xe60], R14 ;  /* 0x000e600e01007387 */ /* 0x0007e80000100a00 */
[----:B------:R-:W4:Y:S04]  /*cab0*/  @P2 LDG.E.U8 R12, desc[UR20][R14.64] ;  /* 0x000000140e0c2981 */ /* 0x000f28000c1e1100 */
[----:B---3--:R-:W3:Y:S04]  /*cac0*/  LDL.LU R14, [R1+0x18] ;  /* 0x00001800010e7983 */ /* 0x008ee80000300800 */
[----:B------:R0:W-:Y:S04]  /*cad0*/  STL.64 [R1+0xdf8], R158 ;  /* 0x000df89e01007387 */ /* 0x0001e80000100a00 */
[----:B------:R-:W3:Y:S01]  /*cae0*/  LDL.LU R15, [R1+0x8] ;  /* 0x00000800010f7983 */ /* 0x000ee20000300800 */
[----:B0-----:R-:W-:-:S03]  /*caf0*/  IADD3 R158, P4, PT, R0, R144, RZ ;  /* 0x00000090009e7210 */ /* 0x001fc60007f9e0ff */
[----:B------:R-:W-:Y:S01]  /*cb00*/  STS.U8 [R10+UR7+0xa400], R20 ;  /* 0x00a400140a007988 */ /* 0x000fe20008000007 */
[----:B------:R-:W-:Y:S02]  /*cb10*/  IADD3 R162, P3, PT, R3, R146, RZ ;  /* 0x0000009203a27210 */ /* 0x000fe40007f7e0ff */
[----:B------:R-:W-:Y:S01]  /*cb20*/  PRMT R6, RZ, 0x7610, R6 ;  /* 0x00007610ff067816 */ /* 0x000fe20000000006 */
[----:B------:R-:W-:Y:S04]  /*cb30*/  STS.U8 [R10+UR7+0xe400], R19 ;  /* 0x00e400130a007988 */ /* 0x000fe80008000007 */
[----:B--2---:R0:W-:Y:S04]  /*cb40*/  STL [R1+0xa8], R2 ;  /* 0x0000a80201007387 */ /* 0x0041e80000100800 */
[----:B-----5:R2:W-:Y:S01]  /*cb50*/  STL [R1+0xb8], R18 ;  /* 0x0000b81201007387 */ /* 0x0205e20000100800 */
[----:B0-----:R-:W-:-:S02]  /*cb60*/  SHF.R.S32.HI R2, RZ, 0x1f, R0 ;  /* 0x0000001fff027819 */ /* 0x001fc40000011400 */
[----:B--2---:R-:W-:-:S03]  /*cb70*/  IADD3 R18, P5, PT, R0, R146, RZ ;  /* 0x0000009200127210 */ /* 0x004fc60007fbe0ff */
[C---:B------:R-:W-:Y:S02]  /*cb80*/  IMAD.X R159, R2.reuse, 0x1, R145, P4 ;  /* 0x00000001029f7824 */ /* 0x040fe400020e0691 */
[----:B------:R-:W-:Y:S02]  /*cb90*/  IMAD.X R19, R2, 0x1, R147, P5 ;  /* 0x0000000102137824 */ /* 0x000fe400028e0693 */
[----:B------:R-:W-:Y:S02]  /*cba0*/  IMAD.MOV.U32 R2, RZ, RZ, R158 ;  /* 0x000000ffff027224 */ /* 0x000fe400078e009e */
[----:B------:R-:W-:-:S05]  /*cbb0*/  IMAD.MOV.U32 R3, RZ, RZ, R159 ;  /* 0x000000ffff037224 */ /* 0x000fca00078e009f */
[----:B------:R-:W2:Y:S01]  /*cbc0*/  @P2 LDG.E.U8 R6, desc[UR20][R2.64] ;  /* 0x0000001402062981 */ /* 0x000ea2000c1e1100 */
[----:B------:R-:W-:Y:S01]  /*cbd0*/  IMAD.X R163, R4, 0x1, R147, P3 ;  /* 0x0000000104a37824 */ /* 0x000fe200018e0693 */
[----:B------:R-:W-:Y:S02]  /*cbe0*/  PRMT R11, RZ, 0x7610, R11 ;  /* 0x00007610ff0b7816 */ /* 0x000fe4000000000b */
[----:B------:R-:W-:Y:S04]  /*cbf0*/  STS.U8 [R10+UR7+0xa800], R64 ;  /* 0x00a800400a007988 */ /* 0x000fe80008000007 */
[----:B------:R-:W-:Y:S04]  /*cc00*/  STL.64 [R1+0xdf0], R162 ;  /* 0x000df0a201007387 */ /* 0x000fe80000100a00 */
[----:B------:R0:W-:Y:S04]  /*cc10*/  STL.64 [R1+0xde8], R158 ;  /* 0x000de89e01007387 */ /* 0x0001e80000100a00 */
[----:B------:R-:W-:Y:S04]  /*cc20*/  STS.U8 [R10+UR7+0xe800], R63 ;  /* 0x00e8003f0a007988 */ /* 0x000fe80008000007 */
[----:B------:R-:W5:Y:S04]  /*cc30*/  @P2 LDG.E.U8 R11, desc[UR20][R162.64] ;  /* 0x00000014a20b2981 */ /* 0x000f68000c1e1100 */
[----:B0-----:R-:W3:Y:S04]  /*cc40*/  LDL.LU.64 R158, [R1+0x1210] ;  /* 0x00121000019e7983 */ /* 0x001ee80000300a00 */
[----:B------:R-:W-:Y:S04]  /*cc50*/  STS.U8 [R10+UR7+0xac00], R56 ;  /* 0x00ac00380a007988 */ /* 0x000fe80008000007 */
[----:B------:R-:W5:Y:S04]  /*cc60*/  LDL.LU.64 R162, [R1+0x1208] ;  /* 0x0012080001a27983 */ /* 0x000f680000300a00 */
[----:B------:R-:W-:Y:S01]  /*cc70*/  STS.U8 [R10+UR7+0xec00], R55 ;  /* 0x00ec00370a007988 */ /* 0x000fe20008000007 */
[----:B------:R-:W-:-:S03]  /*cc80*/  PRMT R5, RZ, 0x7610, R5 ;  /* 0x00007610ff057816 */ /* 0x000fc60000000005 */
[----:B------:R-:W-:Y:S04]  /*cc90*/  STL.64 [R1+0xde0], R18 ;  /* 0x000de01201007387 */ /* 0x000fe80000100a00 */
[----:B------:R-:W-:Y:S04]  /*cca0*/  STS.U8 [R10+UR7+0xb000], R48 ;  /* 0x00b000300a007988 */ /* 0x000fe80008000007 */
[----:B----4-:R-:W-:Y:S04]  /*ccb0*/  STL [R1+0xb4], R12 ;  /* 0x0000b40c01007387 */ /* 0x010fe80000100800 */
[----:B------:R-:W-:Y:S04]  /*ccc0*/  STS.U8 [R10+UR7+0xf000], R47 ;  /* 0x00f0002f0a007988 */ /* 0x000fe80008000007 */
[----:B------:R-:W-:Y:S04]  /*ccd0*/  STS.U8 [R10+UR7+0xb400], R40 ;  /* 0x00b400280a007988 */ /* 0x000fe80008000007 */
[----:B------:R-:W-:Y:S04]  /*cce0*/  STS.U8 [R10+UR7+0xf400], R39 ;  /* 0x00f400270a007988 */ /* 0x000fe80008000007 */
[----:B------:R-:W-:Y:S04]  /*ccf0*/  STS.U8 [R10+UR7+0xb800], R32 ;  /* 0x00b800200a007988 */ /* 0x000fe80008000007 */
[----:B------:R-:W-:Y:S04]  /*cd00*/  STS.U8 [R10+UR7+0xf800], R31 ;  /* 0x00f8001f0a007988 */ /* 0x000fe80008000007 */
[----:B------:R0:W-:Y:S04]  /*cd10*/  STS.U8 [R10+UR7+0xbc00], R26 ;  /* 0x00bc001a0a007988 */ /* 0x0001e80008000007 */
[----:B------:R-:W-:Y:S04]  /*cd20*/  STS.U8 [R10+UR7+0xfc00], R25 ;  /* 0x00fc00190a007988 */ /* 0x000fe80008000007 */
[----:B------:R-:W4:Y:S01]  /*cd30*/  @P2 LDG.E.U8 R5, desc[UR20][R18.64] ;  /* 0x0000001412052981 */ /* 0x000f22000c1e1100 */
[----:B------:R-:W-:Y:S01]  /*cd40*/  PRMT R9, RZ, 0x7610, R9 ;  /* 0x00007610ff097816 */ /* 0x000fe20000000009 */
[----:B0-----:R-:W0:Y:S02]  /*cd50*/  LDC R26, c[0x0][0x3c4] ;  /* 0x0000f100ff1a7b82 */ /* 0x001e240000000800 */
[----:B--2---:R2:W-:Y:S02]  /*cd60*/  STL [R1+0xa4], R6 ;  /* 0x0000a40601007387 */ /* 0x0045e40000100800 */
[----:B--2---:R-:W-:-:S02]  /*cd70*/  LOP3.LUT R6, R13, 0x10, RZ, 0x3c, !PT ;  /* 0x000000100d067812 */ /* 0x004fc400078e3cff */
[----:B------:R-:W2:Y:S04]  /*cd80*/  LDL.LU R13, [R1+0x24] ;  /* 0x00002400010d7983 */ /* 0x000ea80000300800 */
[----:B------:R-:W-:Y:S04]  /*cd90*/  STS.U8 [R6+UR7+0x8080], R97 ;  /* 0x0080806106007988 */ /* 0x000fe80008000007 */
[----:B------:R-:W-:Y:S04]  /*cda0*/  STS.U8 [R6+UR7+0xc080], R96 ;  /* 0x00c0806006007988 */ /* 0x000fe80008000007 */
[----:B---3--:R3:W-:Y:S04]  /*cdb0*/  STS.U8 [R6+UR7+0x8480], R14 ;  /* 0x0084800e06007988 */ /* 0x0087e80008000007 */
[----:B------:R-:W-:Y:S04]  /*cdc0*/  STS.U8 [R6+UR7+0xc480], R93 ;  /* 0x00c4805d06007988 */ /* 0x000fe80008000007 */
[----:B------:R0:W-:Y:S04]  /*cdd0*/  STS.U8 [R6+UR7+0x8880], R15 ;  /* 0x0088800f06007988 */ /* 0x0001e80008000007 */
[----:B---3--:R-:W3:Y:S04]  /*cde0*/  LDL.LU R14, [R1+0x14] ;  /* 0x00001400010e7983 */ /* 0x008ee80000300800 */
[----:B0-----:R-:W3:Y:S04]  /*cdf0*/  LDL.LU R15, [R1+0x4] ;  /* 0x00000400010f7983 */ /* 0x001ee80000300800 */
        /* <DEDUP_REMOVED lines=21> */
[----:B-----5:R0:W-:Y:S04]  /*cf50*/  STL [R1+0x9c], R11 ;  /* 0x00009c0b01007387 */ /* 0x0201e80000100800 */
[----:B------:R-:W-:Y:S04]  /*cf60*/  STS.U8 [R6+UR7+0xb480], R38 ;  /* 0x00b4802606007988 */ /* 0x000fe80008000007 */
[----:B------:R-:W-:Y:S01]  /*cf70*/  STS.U8 [R6+UR7+0xf480], R37 ;  /* 0x00f4802506007988 */ /* 0x000fe20008000007 */
[----:B0-----:R-:W-:-:S03]  /*cf80*/  LOP3.LUT R11, R10, 0x20, RZ, 0x3c, !PT ;  /* 0x000000200a0b7812 */ /* 0x001fc600078e3cff */
[----:B------:R-:W-:Y:S04]  /*cf90*/  STS.U8 [R6+UR7+0xb880], R30 ;  /* 0x00b8801e06007988 */ /* 0x000fe80008000007 */
[----:B------:R-:W-:Y:S04]  /*cfa0*/  STS.U8 [R6+UR7+0xf880], R29 ;  /* 0x00f8801d06007988 */ /* 0x000fe80008000007 */
[----:B------:R-:W-:Y:S04]  /*cfb0*/  STS.U8 [R6+UR7+0xbc80], R24 ;  /* 0x00bc801806007988 */ /* 0x000fe80008000007 */
[----:B------:R-:W-:Y:S04]  /*cfc0*/  STS.U8 [R6+UR7+0xfc80], R23 ;  /* 0x00fc801706007988 */ /* 0x000fe80008000007 */
[----:B----4-:R-:W-:Y:S04]  /*cfd0*/  STL [R1+0xa0], R5 ;  /* 0x0000a00501007387 */ /* 0x010fe80000100800 */
[----:B--2---:R0:W-:Y:S04]  /*cfe0*/  STS.U8 [R11+UR7+0x8100], R13 ;  /* 0x0081000d0b007988 */ /* 0x0041e80008000007 */
[----:B------:R-:W-:Y:S04]  /*cff0*/  STS.U8 [R11+UR7+0xc100], R95 ;  /* 0x00c1005f0b007988 */ /* 0x000fe80008000007 */
[----:B0-----:R-:W2:Y:S04]  /*d000*/  LDL.LU R13, [R1+0x20] ;  /* 0x00002000010d7983 */ /* 0x001ea80000300800 */
[----:B---3--:R0:W-:Y:S04]  /*d010*/  STS.U8 [R11+UR7+0x8500], R14 ;  /* 0x0085000e0b007988 */ /* 0x0081e80008000007 */
[----:B------:R-:W-:Y:S04]  /*d020*/  STS.U8 [R11+UR7+0xc500], R92 ;  /* 0x00c5005c0b007988 */ /* 0x000fe80008000007 */
[----:B------:R3:W-:Y:S04]  /*d030*/  STS.U8 [R11+UR7+0x8900], R15 ;  /* 0x0089000f0b007988 */ /* 0x0007e80008000007 */
[----:B0-----:R-:W4:Y:S04]  /*d040*/  LDL.LU R14, [R1+0x10] ;  /* 0x00001000010e7983 */ /* 0x001f280000300800 */
[----:B---3--:R-:W3:Y:S04]  /*d050*/  LDL.LU R15, [R1] ;  /* 0x00000000010f7983 */ /* 0x008ee80000300800 */
        /* <DEDUP_REMOVED lines=18> */
[----:B------:R-:W-:Y:S01]  /*d180*/  STS.U8 [R11+UR7+0xed00], R51 ;  /* 0x00ed00330b007988 */ /* 0x000fe20008000007 */
[----:B------:R-:W-:-:S03]  /*d190*/  LOP3.LUT R5, R10, 0x30, RZ, 0x3c, !PT ;  /* 0x000000300a057812 */ /* 0x000fc600078e3cff */
        /* <DEDUP_REMOVED lines=8> */
[----:B------:R-:W5:Y:S04]  /*d220*/  LDL.LU R19, [R1+0x58] ;  /* 0x0000580001137983 */ /* 0x000f680000300800 */
[----:B------:R-:W5:Y:S04]  /*d230*/  LDL.LU R12, [R1+0x50] ;  /* 0x00005000010c7983 */ /* 0x000f680000300800 */
[----:B------:R-:W5:Y:S04]  /*d240*/  LDL.LU R18, [R1+0x4c] ;  /* 0x00004c0001127983 */ /* 0x000f680000300800 */
[----:B------:R-:W5:Y:S04]  /*d250*/  LDL.LU R6, [R1+0x48] ;  /* 0x0000480001067983 */ /* 0x000f680000300800 */
[----:B------:R-:W5:Y:S04]  /*d260*/  LDL.LU R10, [R1+0x44] ;  /* 0x00004400010a7983 */ /* 0x000f680000300800 */
[----:B0-----:R-:W5:Y:S04]  /*d270*/  LDL.LU R11, [R1+0x40] ;  /* 0x00004000010b7983 */ /* 0x001f680000300800 */
[----:B--2---:R0:W-:Y:S04]  /*d280*/  STS.U8 [R5+UR7+0x8180], R13 ;  /* 0x0081800d05007988 */ /* 0x0041e80008000007 */
[----:B------:R-:W-:Y:S04]  /*d290*/  STS.U8 [R5+UR7+0xc180], R94 ;  /* 0x00c1805e05007988 */ /* 0x000fe80008000007 */
[----:B0-----:R-:W2:Y:S04]  /*d2a0*/  LDL.LU R13, [R1+0x3c] ;  /* 0x00003c00010d7983 */ /* 0x001ea80000300800 */
[----:B----4-:R0:W-:Y:S04]  /*d2b0*/  STS.U8 [R5+UR7+0x8580], R14 ;  /* 0x0085800e05007988 */ /* 0x0101e80008000007 */
[----:B------:R-:W-:Y:S04]  /*d2c0*/  STS.U8 [R5+UR7+0xc580], R91 ;  /* 0x00c5805b05007988 */ /* 0x000fe80008000007 */
[----:B---3--:R3:W-:Y:S04]  /*d2d0*/  STS.U8 [R5+UR7+0x8980], R15 ;  /* 0x0089800f05007988 */ /* 0x0087e80008000007 */
[----:B0-----:R-:W4:Y:S01]  /*d2e0*/  LDL.LU R14, [R1+0x38] ;  /* 0x00003800010e7983 */ /* 0x001f220000300800 */
[----:B---3--:R-:W0:Y:S02]  /*d2f0*/  S2R R15, SR_TID.X ;  /* 0x00000000000f7919 */ /* 0x008e240000002100 */
[----:B0-----:R-:W-:-:S02]  /*d300*/  LOP3.LUT R27, R15, 0x7f, RZ, 0xc0, !PT ;  /* 0x0000007f0f1b7812 */ /* 0x001fc400078ec0ff */
[----:B------:R-:W3:Y:S04]  /*d310*/  LDL.LU R15, [R1+0x34] ;  /* 0x00003400010f7983 */ /* 0x000ee80000300800 */
        /* <DEDUP_REMOVED lines=28> */
[----:B------:R-:W3:Y:S04]  /*d4e0*/  LDL.LU R3, [R1+0x7c] ;  /* 0x00007c0001037983 */ /* 0x000ee80000300800 */
[----:B-----5:R5:W-:Y:S04]  /*d4f0*/  STS.U8 [R2+UR7+0x8200], R19 ;  /* 0x0082001302007988 */ /* 0x020be80008000007 */
[----:B0-----:R-:W3:Y:S04]  /*d500*/  LDL.LU R5, [R1+0x1c] ;  /* 0x00001c0001057983 */ /* 0x001ee80000300800 */
[----:B------:R0:W-:Y:S04]  /*d510*/  STS.U8 [R2+UR7+0x8600], R12 ;  /* 0x0086000c02007988 */ /* 0x0001e80008000007 */
[----:B-----5:R-:W5:Y:S04]  /*d520*/  LDL.LU R19, [R1+0x78] ;  /* 0x0000780001137983 */ /* 0x020f680000300800 */
[----:B------:R1:W-:Y:S04]  /*d530*/  STS.U8 [R2+UR7+0x8a00], R18 ;  /* 0x008a001202007988 */ /* 0x0003e80008000007 */
[----:B0-----:R-:W5:Y:S04]  /*d540*/  LDL.LU R12, [R1+0xc] ;  /* 0x00000c00010c7983 */ /* 0x001f680000300800 */
[----:B------:R0:W-:Y:S04]  /*d550*/  STS.U8 [R2+UR7+0x8e00], R6 ;  /* 0x008e000602007988 */ /* 0x0001e80008000007 */
[----:B-1----:R-:W5:Y:S04]  /*d560*/  LDL.LU R18, [R1+0x74] ;  /* 0x0000740001127983 */ /* 0x002f680000300800 */
[----:B------:R1:W-:Y:S04]  /*d570*/  STS.U8 [R2+UR7+0x9200], R10 ;  /* 0x0092000a02007988 */ /* 0x0003e80008000007 */
[----:B0-----:R-:W5:Y:S04]  /*d580*/  LDL.LU R6, [R1+0x70] ;  /* 0x0000700001067983 */ /* 0x001f680000300800 */
[----:B-1----:R-:W5:Y:S04]  /*d590*/  LDL.LU R10, [R1+0x6c] ;  /* 0x00006c00010a7983 */ /* 0x002f680000300800 */
[----:B------:R0:W-:Y:S04]  /*d5a0*/  STS.U8 [R2+UR7+0x9600], R11 ;  /* 0x0096000b02007988 */ /* 0x0001e80008000007 */
[----:B0-----:R-:W5:Y:S04]  /*d5b0*/  LDL.LU R11, [R1+0x68] ;  /* 0x00006800010b7983 */ /* 0x001f680000300800 */
[----:B--2---:R0:W-:Y:S04]  /*d5c0*/  STS.U8 [R2+UR7+0x9a00], R13 ;  /* 0x009a000d02007988 */ /* 0x0041e80008000007 */
[----:B0-----:R-:W2:Y:S04]  /*d5d0*/  LDL.LU R13, [R1+0x64] ;  /* 0x00006400010d7983 */ /* 0x001ea80000300800 */
[----:B----4-:R0:W-:Y:S04]  /*d5e0*/  STS.U8 [R2+UR7+0x9e00], R14 ;  /* 0x009e000e02007988 */ /* 0x0101e80008000007 */
[----:B0-----:R-:W4:Y:S04]  /*d5f0*/  LDL.LU R14, [R1+0x60] ;  /* 0x00006000010e7983 */ /* 0x001f280000300800 */
[----:B---3--:R0:W-:Y:S04]  /*d600*/  STS.U8 [R2+UR7+0xa200], R15 ;  /* 0x00a2000f02007988 */ /* 0x0081e80008000007 */
[----:B0-----:R-:W3:Y:S01]  /*d610*/  LDL.LU R15, [R1+0x5c] ;  /* 0x00005c00010f7983 */ /* 0x001ee20000300800 */
        /* <DEDUP_REMOVED lines=24> */
[----:B------:R-:W3:Y:S04]  /*d7a0*/  LDL.LU R64, [R1+0x30] ;  /* 0x0000300001407983 */ /* 0x000ee80000300800 */
[----:B------:R-:W3:Y:S04]  /*d7b0*/  LDL.LU R4, [R1+0x2c] ;  /* 0x00002c0001047983 */ /* 0x000ee80000300800 */
[----:B------:R0:W-:Y:S04]  /*d7c0*/  STS.U8 [R0+UR7+0xc280], R5 ;  /* 0x00c2800500007988 */ /* 0x0001e80008000007 */
[----:B-----5:R1:W-:Y:S04]  /*d7d0*/  STS.U8 [R0+UR7+0x8680], R19 ;  /* 0x0086801300007988 */ /* 0x0203e80008000007 */
[----:B0-----:R-:W5:Y:S04]  /*d7e0*/  LDL.LU R5, [R1+0x28] ;  /* 0x0000280001057983 */ /* 0x001f680000300800 */
[----:B-1----:R-:W5:Y:S04]  /*d7f0*/  LDL.LU R19, [R1+0x8c] ;  /* 0x00008c0001137983 */ /* 0x002f680000300800 */
[----:B------:R-:W-:Y:S04]  /*d800*/  STS.U8 [R0+UR7+0xc680], R12 ;  /* 0x00c6800c00007988 */ /* 0x000fe80008000007 */
[----:B------:R-:W-:Y:S04]  /*d810*/  STS.U8 [R0+UR7+0x8a80], R18 ;  /* 0x008a801200007988 */ /* 0x000fe80008000007 */
[----:B------:R0:W-:Y:S04]  /*d820*/  STS.U8 [R0+UR7+0x9280], R10 ;  /* 0x0092800a00007988 */ /* 0x0001e80008000007 */
[----:B0-----:R-:W5:Y:S04]  /*d830*/  LDL.LU R10, [R1+0x54] ;  /* 0x00005400010a7983 */ /* 0x001f680000300800 */
[----:B------:R0:W-:Y:S04]  /*d840*/  STS.U8 [R0+UR7+0x9680], R11 ;  /* 0x0096800b00007988 */ /* 0x0001e80008000007 */
[----:B0-----:R-:W5:Y:S04]  /*d850*/  LDL.LU R11, [R1+0x88] ;  /* 0x00008800010b7983 */ /* 0x001f680000300800 */
[----:B------:R-:W5:Y:S04]  /*d860*/  LDL.LU R12, [R1+0x84] ;  /* 0x00008400010c7983 */ /* 0x000f680000300800 */
[----:B------:R-:W5:Y:S04]  /*d870*/  LDL.LU R18, [R1+0x94] ;  /* 0x0000940001127983 */ /* 0x000f680000300800 */
[----:B--2---:R0:W-:Y:S04]  /*d880*/  STS.U8 [R0+UR7+0x9a80], R13 ;  /* 0x009a800d00007988 */ /* 0x0041e80008000007 */
[----:B0-----:R-:W2:Y:S04]  /*d890*/  LDL.LU R13, [R1+0x80] ;  /* 0x00008000010d7983 */ /* 0x001ea80000300800 */
[----:B----4-:R0:W-:Y:S04]  /*d8a0*/  STS.U8 [R0+UR7+0x9e80], R14 ;  /* 0x009e800e00007988 */ /* 0x0101e80008000007 */
[----:B0-----:R-:W4:Y:S04]  /*d8b0*/  LDL.LU R14, [R1+0x98] ;  /* 0x00009800010e7983 */ /* 0x001f280000300800 */
[----:B---3--:R0:W-:Y:S04]  /*d8c0*/  STS.U8 [R0+UR7+0xa280], R15 ;  /* 0x00a2800f00007988 */ /* 0x0081e80008000007 */
[----:B0-----:R-:W3:Y:S04]  /*d8d0*/  LDL.LU R15, [R1+0x90] ;  /* 0x00009000010f7983 */ /* 0x001ee80000300800 */
[----:B------:R0:W-:Y:S02]  /*d8e0*/  STS.U8 [R0+UR7+0x8280], R3 ;  /* 0x0082800300007988 */ /* 0x0001e40008000007 */
[----:B0-----:R-:W0:Y:S02]  /*d8f0*/  LDC R3, c[0x0][0x3c4] ;  /* 0x0000f100ff037b82 */ /* 0x001e240000000800 */
[----:B------:R1:W-:Y:S01]  /*d900*/  STS.U8 [R0+UR7+0x8e80], R6 ;  /* 0x008e800600007988 */ /* 0x0003e20008000007 */
[----:B------:R-:W-:-:S05]  /*d910*/  LOP3.LUT R2, R27, 0x60, RZ, 0x3c, !PT ;  /* 0x000000601b027812 */ /* 0x000fca00078e3cff */
[----:B-1----:R-:W1:Y:S01]  /*d920*/  LDC R6, c[0x0][0x3c4] ;  /* 0x0000f100ff067b82 */ /* 0x002e620000000800 */
[----:B------:R-:W-:Y:S04]  /*d930*/  STS.U8 [R0+UR7+0xca80], R165 ;  /* 0x00ca80a500007988 */ /* 0x000fe80008000007 */
[----:B------:R-:W-:Y:S04]  /*d940*/  STS.U8 [R0+UR7+0xce80], R161 ;  /* 0x00ce80a100007988 */ /* 0x000fe80008000007 */
[----:B------:R-:W-:Y:S01]  /*d950*/  STS.U8 [R0+UR7+0xd280], R157 ;  /* 0x00d2809d00007988 */ /* 0x000fe20008000007 */
[----:B0-----:R-:W-:-:S03]  /*d960*/  IMAD R3, R3, 0x56, RZ ;  /* 0x0000005603037824 */ /* 0x001fc600078e02ff */
[----:B------:R-:W-:Y:S04]  /*d970*/  STS.U8 [R0+UR7+0xd680], R153 ;  /* 0x00d6809900007988 */ /* 0x000fe80008000007 */
[----:B------:R0:W-:Y:S04]  /*d980*/  STS.U8 [R0+UR7+0xda80], R149 ;  /* 0x00da809500007988 */ /* 0x0001e80008000007 */
[----:B------:R-:W-:Y:S04]  /*d990*/  STS.U8 [R0+UR7+0xde80], R141 ;  /* 0x00de808d00007988 */ /* 0x000fe80008000007 */
[----:B------:R-:W-:Y:S01]  /*d9a0*/  STS.U8 [R0+UR7+0xe280], R137 ;  /* 0x00e2808900007988 */ /* 0x000fe20008000007 */
[----:B------:R-:W-:Y:S01]  /*d9b0*/  PRMT R8, RZ, 0x7610, R8 ;  /* 0x00007610ff087816 */ /* 0x000fe20000000008 */
[----:B0-----:R-:W0:Y:S02]  /*d9c0*/  LDC.64 R148, c[0x0][0x390] ;  /* 0x0000e400ff947b82 */ /* 0x001e240000000a00 */
[----:B------:R-:W-:Y:S04]  /*d9d0*/  STS.U8 [R0+UR7+0xa680], R136 ;  /* 0x00a6808800007988 */ /* 0x000fe80008000007 */
[----:B------:R-:W-:Y:S04]  /*d9e0*/  STS.U8 [R0+UR7+0xe680], R135 ;  /* 0x00e6808700007988 */ /* 0x000fe80008000007 */
[----:B------:R1:W-:Y:S04]  /*d9f0*/  STS.U8 [R0+UR7+0xaa80], R134 ;  /* 0x00aa808600007988 */ /* 0x0003e80008000007 */
[----:B------:R-:W-:Y:S01]  /*da00*/  STS.U8 [R0+UR7+0xea80], R133 ;  /* 0x00ea808500007988 */ /* 0x000fe20008000007 */
[----:B------:R-:W-:Y:S01]  /*da10*/  PRMT R25, RZ, 0x7610, R25 ;  /* 0x00007610ff197816 */ /* 0x000fe20000000019 */
[----:B------:R-:W-:Y:S01]  /*da20*/  UIMAD UR5, UR76, UR5, URZ ;  /* 0x000000054c0572a4 */ /* 0x000fe2000f8e02ff */
[----:B------:R-:W-:Y:S01]  /*da30*/  PRMT R7, RZ, 0x7610, R7 ;  /* 0x00007610ff077816 */ /* 0x000fe20000000007 */
[----:B------:R1:W-:Y:S01]  /*da40*/  STS.U8 [R0+UR7+0xae80], R132 ;  /* 0x00ae808400007988 */ /* 0x0003e20008000007 */
[----:B------:R-:W-:Y:S01]  /*da50*/  PRMT R24, RZ, 0x7610, R24 ;  /* 0x00007610ff187816 */ /* 0x000fe20000000018 */
[----:B-1----:R-:W1:Y:S02]  /*da60*/  LDC R134, c[0x0][0x3d8] ;  /* 0x0000f600ff867b82 */ /* 0x002e640000000800 */
[----:B------:R-:W-:Y:S04]  /*da70*/  STS.U8 [R0+UR7+0xee80], R131 ;  /* 0x00ee808300007988 */ /* 0x000fe80008000007 */
[----:B------:R-:W-:Y:S01]  /*da80*/  STS.U8 [R0+UR7+0xb280], R130 ;  /* 0x00b2808200007988 */ /* 0x000fe20008000007 */
[----:B------:R-:W-:Y:S01]  /*da90*/  PRMT R23, RZ, 0x7610, R23 ;  /* 0x00007610ff177816 */ /* 0x000fe20000000017 */
[----:B------:R-:W0:Y:S02]  /*daa0*/  LDC R132, c[0x0][0x3d8] ;  /* 0x0000f600ff847b82 */ /* 0x000e240000000800 */
        /* <DEDUP_REMOVED lines=9> */
[----:B------:R5:W-:Y:S04]  /*db40*/  STS.U8 [R0+UR7+0xbe80], R4 ;  /* 0x00be800400007988 */ /* 0x000be80008000007 */
[----:B-----5:R5:W-:Y:S01]  /*db50*/  STS.U8 [R0+UR7+0xfe80], R5 ;  /* 0x00fe800500007988 */ /* 0x020be20008000007 */
[----:B------:R-:W-:Y:S01]  /*db60*/  SHF.R.S32.HI R4, RZ, 0x1f, R3 ;  /* 0x0000001fff047819 */ /* 0x000fe20000011403 */
[----:B-----5:R-:W5:Y:S01]  /*db70*/  LDC R5, c[0x0][0x3c4] ;  /* 0x0000f100ff057b82 */ /* 0x020f620000000800 */
[----:B------:R-:W-:Y:S01]  /*db80*/  IMAD R0, R6, 0x57, RZ ;  /* 0x0000005706007824 */ /* 0x000fe200078e02ff */
[----:B------:R1:W-:Y:S02]  /*db90*/  STS.U8 [R2+UR7+0xc300], R10 ;  /* 0x00c3000a02007988 */ /* 0x0003e40008000007 */
[----:B-1----:R-:W-:-:S02]  /*dba0*/  IADD3 R10, P3, PT, R3, R144, RZ ;  /* 0x00000090030a7210 */ /* 0x002fc40007f7e0ff */
[----:B------:R1:W-:Y:S03]  /*dbb0*/  STS.U8 [R2+UR7+0x8700], R11 ;  /* 0x0087000b02007988 */ /* 0x0003e60008000007 */
[----:B-1----:R-:W-:-:S05]  /*dbc0*/  IMAD.X R11, R4, 0x1, R145, P3 ;  /* 0x00000001040b7824 */ /* 0x002fca00018e0691 */
[----:B------:R1:W-:Y:S04]  /*dbd0*/  STL.64 [R1+0xd78], R10 ;  /* 0x000d780a01007387 */ /* 0x0003e80000100a00 */
[----:B------:R1:W5:Y:S04]  /*dbe0*/  @P2 LDG.E.U8 R9, desc[UR20][R10.64] ;  /* 0x000000140a092981 */ /* 0x000368000c1e1100 */
[----:B------:R0:W-:Y:S01]  /*dbf0*/  STS.U8 [R2+UR7+0xc700], R12 ;  /* 0x00c7000c02007988 */ /* 0x0001e20008000007 */
[----:B-1----:R-:W1:Y:S08]  /*dc00*/  LDC R11, c[0x0][0x3c4] ;  /* 0x0000f100ff0b7b82 */ /* 0x002e700000000800 */
[----:B------:R-:W1:Y:S01]  /*dc10*/  LDC R10, c[0x0][0x3c4] ;  /* 0x0000f100ff0a7b82 */ /* 0x000e620000000800 */
[----:B0-----:R-:W-:Y:S01]  /*dc20*/  IADD3 R12, P4, PT, R0, R144, RZ ;  /* 0x00000090000c7210 */ /* 0x001fe20007f9e0ff */
[----:B------:R-:W-:Y:S04]  /*dc30*/  STS.U8 [R2+UR7+0x8b00], R18 ;  /* 0x008b001202007988 */ /* 0x000fe80008000007 */
[----:B------:R-:W-:Y:S01]  /*dc40*/  STS.U8 [R2+UR7+0x8300], R19 ;  /* 0x0083001302007988 */ /* 0x000fe20008000007 */
[----:B------:R-:W-:-:S03]  /*dc50*/  PRMT R6, RZ, 0x7610, R6 ;  /* 0x00007610ff067816 */ /* 0x000fc60000000006 */
[----:B--2---:R-:W-:Y:S04]  /*dc60*/  STS.U8 [R2+UR7+0xcb00], R13 ;  /* 0x00cb000d02007988 */ /* 0x004fe80008000007 */
[----:B----4-:R0:W-:Y:S02]  /*dc70*/  STS.U8 [R2+UR7+0x8f00], R14 ;  /* 0x008f000e02007988 */ /* 0x0101e40008000007 */
[----:B0-----:R-:W-:Y:S02]  /*dc80*/  IADD3 R14, P3, PT, R3, R146, RZ ;  /* 0x00000092030e7210 */ /* 0x001fe40007f7e0ff */
[----:B------:R-:W-:-:S05]  /*dc90*/  SHF.R.S32.HI R3, RZ, 0x1f, R0 ;  /* 0x0000001fff037819 */ /* 0x000fca0000011400 */
[----:B------:R-:W-:-:S05]  /*dca0*/  IMAD.X R13, R3, 0x1, R145, P4 ;  /* 0x00000001030d7824 */ /* 0x000fca00020e0691 */
[----:B------:R-:W2:Y:S04]  /*dcb0*/  @P2 LDG.E.U8 R25, desc[UR20][R12.64] ;  /* 0x000000140c192981 */ /* 0x000ea8000c1e1100 */
[----:B---3--:R0:W-:Y:S02]  /*dcc0*/  STS.U8 [R2+UR7+0xcf00], R15 ;  /* 0x00cf000f02007988 */ /* 0x0081e40008000007 */
[----:B0-----:R-:W-:Y:S02]  /*dcd0*/  IMAD.X R15, R4, 0x1, R147, P3 ;  /* 0x00000001040f7824 */ /* 0x001fe400018e0693 */
[----:B-----5:R-:W-:Y:S01]  /*dce0*/  IMAD R4, R5, 0x5e, RZ ;  /* 0x0000005e05047824 */ /* 0x020fe200078e02ff */
[----:B------:R-:W-:Y:S02]  /*dcf0*/  IADD3 R18, P3, PT, R0, R146, RZ ;  /* 0x0000009200127210 */ /* 0x000fe40007f7e0ff */
[----:B------:R0:W-:Y:S02]  /*dd00*/  STL.64 [R1+0xd70], R14 ;  /* 0x000d700e01007387 */ /* 0x0001e40000100a00 */
[----:B------:R-:W-:-:S02]  /*dd10*/  SHF.R.S32.HI R0, RZ, 0x1f, R4 ;  /* 0x0000001fff007819 */ /* 0x000fc40000011404 */
[----:B------:R0:W3:Y:S01]  /*dd20*/  @P2 LDG.E.U8 R8, desc[UR20][R14.64] ;  /* 0x000000140e082981 */ /* 0x0000e2000c1e1100 */
[----:B------:R-:W-:-:S03]  /*dd30*/  IMAD.X R19, R3, 0x1, R147, P3 ;  /* 0x0000000103137824 */ /* 0x000fc600018e0693 */
[----:B------:R4:W-:Y:S01]  /*dd40*/  STL.64 [R1+0xd68], R12 ;  /* 0x000d680c01007387 */ /* 0x0009e20000100a00 */
[----:B0-----:R-:W-:-:S03]  /*dd50*/  IADD3 R14, P4, PT, R4, R144, RZ ;  /* 0x00000090040e7210 */ /* 0x001fc60007f9e0ff */
[----:B------:R-:W-:Y:S02]  /*dd60*/  STL.64 [R1+0xd60], R18 ;  /* 0x000d601201007387 */ /* 0x000fe40000100a00 */
[----:B------:R-:W-:Y:S01]  /*dd70*/  IMAD.X R15, R0, 0x1, R145, P4 ;  /* 0x00000001000f7824 */ /* 0x000fe200020e0691 */
[----:B----4-:R-:W-:Y:S01]  /*dd80*/  IADD3 R12, P3, PT, R4, R146, RZ ;  /* 0x00000092040c7210 */ /* 0x010fe20007f7e0ff */
[----:B-1----:R-:W-:Y:S01]  /*dd90*/  IMAD R4, R10, 0x66, RZ ;  /* 0x000000660a047824 */ /* 0x002fe200078e02ff */
[----:B------:R-:W4:Y:S03]  /*dda0*/  @P2 LDG.E.U8 R24, desc[UR20][R18.64] ;  /* 0x0000001412182981 */ /* 0x000f26000c1e1100 */
[----:B------:R-:W-:Y:S01]  /*ddb0*/  IMAD.X R13, R0, 0x1, R147, P3 ;  /* 0x00000001000d7824 */ /* 0x000fe200018e0693 */
[----:B------:R0:W-:Y:S01]  /*ddc0*/  STL.64 [R1+0xcf8], R14 ;  /* 0x000cf80e01007387 */ /* 0x0001e20000100a00 */
[----:B------:R-:W-:-:S03]  /*ddd0*/  IMAD R0, R11, 0x5f, RZ ;  /* 0x0000005f0b007824 */ /* 0x000fc600078e02ff */
[----:B------:R0:W5:Y:S01]  /*dde0*/  @P2 LDG.E.U8 R7, desc[UR20][R14.64] ;  /* 0x000000140e072981 */ /* 0x000162000c1e1100 */
[----:B------:R-:W1:Y:S01]  /*ddf0*/  LDC R11, c[0x0][0x3c4] ;  /* 0x0000f100ff0b7b82 */ /* 0x000e620000000800 */
[----:B------:R-:W-:Y:S02]  /*de00*/  SHF.R.S32.HI R3, RZ, 0x1f, R0 ;  /* 0x0000001fff037819 */ /* 0x000fe40000011400 */
[----:B------:R-:W-:Y:S01]  /*de10*/  IADD3 R28, P3, PT, R0, R144, RZ ;  /* 0x00000090001c7210 */ /* 0x000fe20007f7e0ff */
[----:B------:R0:W-:Y:S01]  /*de20*/  STL.64 [R1+0xcf0], R12 ;  /* 0x000cf00c01007387 */ /* 0x0001e20000100a00 */
[----:B------:R-:W-:-:S03]  /*de30*/  SHF.R.S32.HI R10, RZ, 0x1f, R4 ;  /* 0x0000001fff0a7819 */ /* 0x000fc60000011404 */
[----:B------:R0:W2:Y:S02]  /*de40*/  @P2 LDG.E.U8 R6, desc[UR20][R12.64] ;  /* 0x000000140c062981 */ /* 0x0000a4000c1e1100 */
[----:B0-----:R-:W0:Y:S01]  /*de50*/  LDC R15, c[0x0][0x3c4] ;  /* 0x0000f100ff0f7b82 */ /* 0x001e220000000800 */
[----:B------:R-:W-:Y:S01]  /*de60*/  IADD3 R18, P4, PT, R0, R146, RZ ;  /* 0x0000009200127210 */ /* 0x000fe20007f9e0ff */
[C---:B------:R-:W-:Y:S01]  /*de70*/  IMAD.X R29, R3.reuse, 0x1, R145, P3 ;  /* 0x00000001031d7824 */ /* 0x040fe200018e0691 */
[----:B------:R-:W-:Y:S02]  /*de80*/  PRMT R5, RZ, 0x7610, R5 ;  /* 0x00007610ff057816 */ /* 0x000fe40000000005 */
[----:B------:R-:W-:Y:S01]  /*de90*/  IADD3 R12, P5, PT, R4, R144, RZ ;  /* 0x00000090040c7210 */ /* 0x000fe20007fbe0ff */
[----:B------:R-:W-:Y:S01]  /*dea0*/  IMAD.X R19, R3, 0x1, R147, P4 ;  /* 0x0000000103137824 */ /* 0x000fe200020e0693 */
[----:B------:R-:W-:Y:S03]  /*deb0*/  STL.64 [R1+0xce8], R28 ;  /* 0x000ce81c01007387 */ /* 0x000fe60000100a00 */
[----:B------:R-:W-:Y:S01]  /*dec0*/  IMAD.X R13, R10, 0x1, R145, P5 ;  /* 0x000000010a0d7824 */ /* 0x000fe200028e0691 */
[----:B------:R-:W-:Y:S04]  /*ded0*/  STL.64 [R1+0xce0], R18 ;  /* 0x000ce01201007387 */ /* 0x000fe80000100a00 */
[----:B------:R0:W-:Y:S04]  /*dee0*/  STL.64 [R1+0xc78], R12 ;  /* 0x000c780c01007387 */ /* 0x0001e80000100a00 */
[----:B------:R0:W2:Y:S02]  /*def0*/  @P2 LDG.E.U8 R5, desc[UR20][R12.64] ;  /* 0x000000140c052981 */ /* 0x0000a4000c1e1100 */
[----:B0-----:R-:W-:-:S02]  /*df00*/  IMAD R15, R15, 0x67, RZ ;  /* 0x000000670f0f7824 */ /* 0x001fc400078e02ff */
[----:B------:R0:W2:Y:S01]  /*df10*/  @P2 LDG.E.U8 R23, desc[UR20][R28.64] ;  /* 0x000000141c172981 */ /* 0x0000a2000c1e1100 */
[----:B-1----:R-:W-:-:S03]  /*df20*/  IMAD R0, R11, 0x6e, RZ ;  /* 0x0000006e0b007824 */ /* 0x002fc600078e02ff */
[----:B------:R1:W2:Y:S01]  /*df30*/  @P2 LDG.E.U8 R22, desc[UR20][R18.64] ;  /* 0x0000001412162981 */ /* 0x0002a2000c1e1100 */
[----:B------:R-:W1:Y:S01]  /*df40*/  LDC R13, c[0x0][0x3c4] ;  /* 0x0000f100ff0d7b82 */ /* 0x000e620000000800 */
[----:B0-----:R-:W-:Y:S02]  /*df50*/  IADD3 R28, P3, PT, R4, R146, RZ ;  /* 0x00000092041c7210 */ /* 0x001fe40007f7e0ff */
[----:B------:R-:W-:-:S05]  /*df60*/  PRMT R4, RZ, 0x7610, R4 ;  /* 0x00007610ff047816 */ /* 0x000fca0000000004 */
[----:B------:R-:W0:Y:S01]  /*df70*/  LDC R12, c[0x0][0x3c4] ;  /* 0x0000f100ff0c7b82 */ /* 0x000e220000000800 */
[----:B------:R-:W-:Y:S01]  /*df80*/  IMAD.X R29, R10, 0x1, R147, P3 ;  /* 0x000000010a1d7824 */ /* 0x000fe200018e0693 */
[----:B-1----:R-:W-:Y:S02]  /*df90*/  SHF.R.S32.HI R18, RZ, 0x1f, R15 ;  /* 0x0000001fff127819 */ /* 0x002fe4000001140f */
[-C--:B------:R-:W-:Y:S02]  /*dfa0*/  IADD3 R32, P3, PT, R15, R144.reuse, RZ ;  /* 0x000000900f207210 */ /* 0x080fe40007f7e0ff */
[----:B------:R1:W-:Y:S01]  /*dfb0*/  STL.64 [R1+0xc70], R28 ;  /* 0x000c701c01007387 */ /* 0x0003e20000100a00 */
[----:B------:R-:W-:Y:S01]  /*dfc0*/  SHF.R.S32.HI R10, RZ, 0x1f, R0 ;  /* 0x0000001fff0a7819 */ /* 0x000fe20000011400 */
[----:B------:R-:W0:Y:S01]  /*dfd0*/  LDC R19, c[0x0][0x3c4] ;  /* 0x0000f100ff137b82 */ /* 0x000e220000000800 */
[----:B------:R-:W-:Y:S01]  /*dfe0*/  IMAD.X R33, R18, 0x1, R145, P3 ;  /* 0x0000000112217824 */ /* 0x000fe200018e0691 */
[----:B------:R1:W2:Y:S01]  /*dff0*/  @P2 LDG.E.U8 R4, desc[UR20][R28.64] ;  /* 0x000000141c042981 */ /* 0x0002a2000c1e1100 */
[----:B------:R-:W-:-:S02]  /*e000*/  IADD3 R30, P4, PT, R0, R144, RZ ;  /* 0x00000090001e7210 */ /* 0x000fc40007f9e0ff */
[----:B------:R-:W-:Y:S01]  /*e010*/  PRMT R3, RZ, 0x7610, R3 ;  /* 0x00007610ff037816 */ /* 0x000fe20000000003 */
[----:B------:R0:W2:Y:S01]  /*e020*/  @P2 LDG.E.U8 R21, desc[UR20][R32.64] ;  /* 0x0000001420152981 */ /* 0x0000a2000c1e1100 */
[----:B-1----:R-:W-:Y:S01]  /*e030*/  IADD3 R28, P3, PT, R0, R146, RZ ;  /* 0x00000092001c7210 */ /* 0x002fe20007f7e0ff */
[----:B------:R-:W-:-:S04]  /*e040*/  IMAD.X R31, R10, 0x1, R145, P4 ;  /* 0x000000010a1f7824 */ /* 0x000fc800020e0691 */
[----:B------:R-:W-:Y:S01]  /*e050*/  IMAD.X R29, R10, 0x1, R147, P3 ;  /* 0x000000010a1d7824 */ /* 0x000fe200018e0693 */
[----:B------:R1:W-:Y:S01]  /*e060*/  STL.64 [R1+0xc68], R32 ;  /* 0x000c682001007387 */ /* 0x0003e20000100a00 */
[----:B------:R-:W-:Y:S01]  /*e070*/  IMAD R10, R13, 0x76, RZ ;  /* 0x000000760d0a7824 */ /* 0x000fe200078e02ff */
[----:B------:R-:W-:Y:S01]  /*e080*/  PRMT R0, RZ, 0x7610, R0 ;  /* 0x00007610ff007816 */ /* 0x000fe20000000000 */
[----:B0-----:R-:W-:Y:S01]  /*e090*/  IMAD R12, R12, 0x7e, RZ ;  /* 0x0000007e0c0c7824 */ /* 0x001fe200078e02ff */
[----:B------:R0:W2:Y:S02]  /*e0a0*/  @P2 LDG.E.U8 R3, desc[UR20][R30.64] ;  /* 0x000000141e032981 */ /* 0x0000a4000c1e1100 */
[----:B------:R-:W-:Y:S02]  /*e0b0*/  SHF.R.S32.HI R11, RZ, 0x1f, R10 ;  /* 0x0000001fff0b7819 */ /* 0x000fe4000001140a */
[----:B------:R0:W-:Y:S01]  /*e0c0*/  STL.64 [R1+0xbf8], R30 ;  /* 0x000bf81e01007387 */ /* 0x0001e20000100a00 */
[----:B-1----:R-:W-:-:S02]  /*e0d0*/  IADD3 R32, P3, PT, R10, R144, RZ ;  /* 0x000000900a207210 */ /* 0x002fc40007f7e0ff */
[----:B------:R-:W-:Y:S01]  /*e0e0*/  PRMT R17, RZ, 0x7610, R17 ;  /* 0x00007610ff117816 */ /* 0x000fe20000000011 */
[----:B------:R1:W2:Y:S02]  /*e0f0*/  @P2 LDG.E.U8 R0, desc[UR20][R28.64] ;  /* 0x000000141c002981 */ /* 0x0002a4000c1e1100 */
[C---:B------:R-:W-:Y:S01]  /*e100*/  IMAD.X R33, R11.reuse, 0x1, R145, P3 ;  /* 0x000000010b217824 */ /* 0x040fe200018e0691 */
[-C--:B0-----:R-:W-:Y:S01]  /*e110*/  IADD3 R30, P4, PT, R10, R146.reuse, RZ ;  /* 0x000000920a1e7210 */ /* 0x081fe20007f9e0ff */
[----:B------:R1:W-:Y:S01]  /*e120*/  STL.64 [R1+0xbf0], R28 ;  /* 0x000bf01c01007387 */ /* 0x0003e20000100a00 */
[----:B------:R-:W-:Y:S02]  /*e130*/  SHF.R.S32.HI R14, RZ, 0x1f, R12 ;  /* 0x0000001fff0e7819 */ /* 0x000fe4000001140c */
[----:B------:R-:W-:Y:S01]  /*e140*/  PRMT R16, RZ, 0x7610, R16 ;  /* 0x00007610ff107816 */ /* 0x000fe20000000010 */
[----:B------:R-:W-:Y:S01]  /*e150*/  IMAD.X R31, R11, 0x1, R147, P4 ;  /* 0x000000010b1f7824 */ /* 0x000fe200020e0693 */
[----:B------:R0:W-:Y:S01]  /*e160*/  STL.64 [R1+0xb78], R32 ;  /* 0x000b782001007387 */ /* 0x0001e20000100a00 */
[----:B------:R-:W-:Y:S01]  /*e170*/  IADD3 R34, P4, PT, R12, R146, RZ ;  /* 0x000000920c227210 */ /* 0x000fe20007f9e0ff */
[----:B------:R-:W-:-:S02]  /*e180*/  IMAD R11, R19, 0x6f, RZ ;  /* 0x0000006f130b7824 */ /* 0x000fc400078e02ff */
[----:B------:R0:W2:Y:S01]  /*e190*/  @P2 LDG.E.U8 R17, desc[UR20][R32.64] ;  /* 0x0000001420112981 */ /* 0x0000a2000c1e1100 */
[----:B-1----:R-:W-:Y:S01]  /*e1a0*/  IADD3 R28, P5, PT, R12, R144, RZ ;  /* 0x000000900c1c7210 */ /* 0x002fe20007fbe0ff */
[C---:B------:R-:W-:Y:S01]  /*e1b0*/  IMAD.X R35, R14.reuse, 0x1, R147, P4 ;  /* 0x000000010e237824 */ /* 0x040fe200020e0693 */
[----:B------:R-:W-:Y:S01]  /*e1c0*/  PRMT R20, RZ, 0x7610, R20 ;  /* 0x00007610ff147816 */ /* 0x000fe20000000014 */
[----:B------:R1:W2:Y:S01]  /*e1d0*/  @P2 LDG.E.U8 R16, desc[UR20][R30.64] ;  /* 0x000000141e102981 */ /* 0x0002a2000c1e1100 */
[----:B0-----:R-:W-:Y:S01]  /*e1e0*/  IADD3 R32, P3, PT, R15, R146, RZ ;  /* 0x000000920f207210 */ /* 0x001fe20007f7e0ff */
[----:B------:R-:W-:Y:S02]  /*e1f0*/  IMAD.X R29, R14, 0x1, R145, P5 ;  /* 0x000000010e1d7824 */ /* 0x000fe400028e0691 */
[----:B------:R1:W-:Y:S01]  /*e200*/  STL.64 [R1+0xb70], R30 ;  /* 0x000b701e01007387 */ /* 0x0003e20000100a00 */
[----:B------:R-:W-:Y:S01]  /*e210*/  SHF.R.S32.HI R10, RZ, 0x1f, R11 ;  /* 0x0000001fff0a7819 */ /* 0x000fe2000001140b */
[----:B------:R-:W-:-:S02]  /*e220*/  IMAD.X R33, R18, 0x1, R147, P3 ;  /* 0x0000000112217824 */ /* 0x000fc400018e0693 */
[----:B------:R-:W-:Y:S01]  /*e230*/  STL.64 [R1+0xaf8], R28 ;  /* 0x000af81c01007387 */ /* 0x000fe20000100a00 */
[----:B------:R-:W-:-:S03]  /*e240*/  PRMT R19, RZ, 0x7610, R19 ;  /* 0x00007610ff137816 */ /* 0x000fc60000000013 */
[----:B------:R-:W-:Y:S01]  /*e250*/  STL.64 [R1+0xaf0], R34 ;  /* 0x000af02201007387 */ /* 0x000fe20000100a00 */
[----:B-1----:R-:W-:-:S03]  /*e260*/  IADD3 R30, P4, PT, R11, R144, RZ ;  /* 0x000000900b1e7210 */ /* 0x002fc60007f9e0ff */
[----:B------:R0:W-:Y:S04]  /*e270*/  STL.64 [R1+0xc60], R32 ;  /* 0x000c602001007387 */ /* 0x0001e80000100a00 */
[----:B------:R0:W2:Y:S01]  /*e280*/  @P2 LDG.E.U8 R20, desc[UR20][R32.64] ;  /* 0x0000001420142981 */ /* 0x0000a2000c1e1100 */
[----:B------:R-:W-:Y:S01]  /*e290*/  IMAD.X R31, R10, 0x1, R145, P4 ;  /* 0x000000010a1f7824 */ /* 0x000fe200020e0691 */
[----:B0-----:R-:W-:Y:S01]  /*e2a0*/  IADD3 R32, P3, PT, R11, R146, RZ ;  /* 0x000000920b207210 */ /* 0x001fe20007f7e0ff */
[----:B------:R-:W-:-:S03]  /*e2b0*/  IMAD R11, R26, 0x77, RZ ;  /* 0x000000771a0b7824 */ /* 0x000fc600078e02ff */
[----:B------:R0:W-:Y:S01]  /*e2c0*/  STL.64 [R1+0xbe8], R30 ;  /* 0x000be81e01007387 */ /* 0x0001e20000100a00 */
[----:B------:R-:W-:-:S03]  /*e2d0*/  IMAD.X R33, R10, 0x1, R147, P3 ;  /* 0x000000010a217824 */ /* 0x000fc600018e0693 */
[----:B------:R0:W2:Y:S01]  /*e2e0*/  @P2 LDG.E.U8 R19, desc[UR20][R30.64] ;  /* 0x000000141e132981 */ /* 0x0000a2000c1e1100 */
[----:B------:R-:W-:Y:S02]  /*e2f0*/  SHF.R.S32.HI R10, RZ, 0x1f, R11 ;  /* 0x0000001fff0a7819 */ /* 0x000fe4000001140b */
[----:B------:R-:W-:Y:S02]  /*e300*/  PRMT R15, RZ, 0x7610, R15 ;  /* 0x00007610ff0f7816 */ /* 0x000fe4000000000f */
[----:B0-----:R-:W-:Y:S02]  /*e310*/  IADD3 R30, P3, PT, R11, R144, RZ ;  /* 0x000000900b1e7210 */ /* 0x001fe40007f7e0ff */
[----:B------:R-:W-:-:S03]  /*e320*/  PRMT R18, RZ, 0x7610, R18 ;  /* 0x00007610ff127816 */ /* 0x000fc60000000012 */
[----:B------:R-:W-:Y:S01]  /*e330*/  IMAD.X R31, R10, 0x1, R145, P3 ;  /* 0x000000010a1f7824 */ /* 0x000fe200018e0691 */
[----:B------:R-:W-:Y:S04]  /*e340*/  STL.64 [R1+0xbe0], R32 ;  /* 0x000be02001007387 */ /* 0x000fe80000100a00 */
[----:B------:R0:W-:Y:S04]  /*e350*/  STL.64 [R1+0xb68], R30 ;  /* 0x000b681e01007387 */ /* 0x0001e80000100a00 */
[----:B------:R-:W2:Y:S04]  /*e360*/  LDL.LU R96, [R1+0xf8] ;  /* 0x0000f80001607983 */ /* 0x000ea80000300800 */
[----:B------:R-:W3:Y:S04]  /*e370*/  @P2 LDG.E.U8 R15, desc[UR20][R30.64] ;  /* 0x000000141e0f2981 */ /* 0x000ee8000c1e1100 */
[----:B------:R-:W3:Y:S04]  /*e380*/  LDL.LU R97, [R1+0xc8] ;  /* 0x0000c80001617983 */ /* 0x000ee80000300800 */
[----:B------:R-:W4:Y:S04]  /*e390*/  @P2 LDG.E.U8 R18, desc[UR20][R32.64] ;  /* 0x0000001420122981 */ /* 0x000f28000c1e1100 */
[----:B0-----:R-:W4:Y:S04]  /*e3a0*/  LDL.LU R31, [R1+0xf4] ;  /* 0x0000f400011f7983 */ /* 0x001f280000300800 */
[----:B------:R-:W5:Y:S04]  /*e3b0*/  LDL.LU R32, [R1+0xc4] ;  /* 0x0000c40001207983 */ /* 0x000f680000300800 */
[----:B------:R-:W5:Y:S04]  /*e3c0*/  LDL.LU R39, [R1+0xf0] ;  /* 0x0000f00001277983 */ /* 0x000f680000300800 */
[----:B------:R-:W5:Y:S04]  /*e3d0*/  LDL.LU R40, [R1+0xc0] ;  /* 0x0000c00001287983 */ /* 0x000f680000300800 */
[----:B------:R-:W5:Y:S04]  /*e3e0*/  LDL.LU R47, [R1+0xec] ;  /* 0x0000ec00012f7983 */ /* 0x000f680000300800 */
[----:B------:R-:W5:Y:S04]  /*e3f0*/  LDL.LU R48, [R1+0xbc] ;  /* 0x0000bc0001307983 */ /* 0x000f680000300800 */
[----:B------:R-:W5:Y:S04]  /*e400*/  LDL.LU R55, [R1+0xb0] ;  /* 0x0000b00001377983 */ /* 0x000f680000300800 */
[----:B------:R-:W5:Y:S04]  /*e410*/  LDL.LU R56, [R1+0xac] ;  /* 0x0000ac0001387983 */ /* 0x000f680000300800 */
[----:B------:R-:W5:Y:S04]  /*e420*/  LDL.LU R63, [R1+0xa8] ;  /* 0x0000a800013f7983 */ /* 0x000f680000300800 */
[----:B------:R-:W5:Y:S01]  /*e430*/  LDL.LU R64, [R1+0x9c] ;  /* 0x00009c0001407983 */ /* 0x000f620000300800 */
[----:B------:R-:W-:-:S06]  /*e440*/  PRMT R13, RZ, 0x7610, R13 ;  /* 0x00007610ff0d7816 */ /* 0x000fcc000000000d */
[----:B------:R0:W5:Y:S02]  /*e450*/  @P2 LDG.E.U8 R13, desc[UR20][R28.64] ;  /* 0x000000141c0d2981 */ /* 0x000164000c1e1100 */
[----:B0-----:R-:W0:Y:S01]  /*e460*/  LDC R28, c[0x0][0x3c4] ;  /* 0x0000f100ff1c7b82 */ /* 0x001e220000000800 */
[----:B------:R-:W1:Y:S01]  /*e470*/  S2R R29, SR_TID.X ;  /* 0x00000000001d7919 */ /* 0x000e620000002100 */
[----:B------:R-:W-:Y:S02]  /*e480*/  PRMT R12, RZ, 0x7610, R12 ;  /* 0x00007610ff0c7816 */ /* 0x000fe4000000000c */
[----:B------:R-:W-:-:S04]  /*e490*/  IADD3 R42, P3, PT, R11, R146, RZ ;  /* 0x000000920b2a7210 */ /* 0x000fc80007f7e0ff */
[----:B------:R0:W5:Y:S01]  /*e4a0*/  @P2 LDG.E.U8 R12, desc[UR20][R34.64] ;  /* 0x00000014220c2981 */ /* 0x000162000c1e1100 */
[----:B------:R-:W-:Y:S02]  /*e4b0*/  IMAD.X R43, R10, 0x1, R147, P3 ;  /* 0x000000010a2b7824 */ /* 0x000fe400018e0693 */
[----:B0-----:R-:W-:-:S05]  /*e4c0*/  IMAD R26, R28, 0x7f, RZ ;  /* 0x0000007f1c1a7824 */ /* 0x001fca00078e02ff */
[----:B------:R-:W-:Y:S02]  /*e4d0*/  SHF.R.S32.HI R28, RZ, 0x1f, R26 ;  /* 0x0000001fff1c7819 */ /* 0x000fe4000001141a */
[C---:B------:R-:W-:Y:S02]  /*e4e0*/  IADD3 R36, P4, PT, R26.reuse, R144, RZ ;  /* 0x000000901a247210 */ /* 0x040fe40007f9e0ff */
[----:B------:R-:W-:-:S03]  /*e4f0*/  IADD3 R34, P3, PT, R26, R146, RZ ;  /* 0x000000921a227210 */ /* 0x000fc60007f7e0ff */
[C---:B------:R-:W-:Y:S02]  /*e500*/  IMAD.X R37, R28.reuse, 0x1, R145, P4 ;  /* 0x000000011c257824 */ /* 0x040fe400020e0691 */
[----:B------:R-:W-:Y:S01]  /*e510*/  IMAD.X R35, R28, 0x1, R147, P3 ;  /* 0x000000011c237824 */ /* 0x000fe200018e0693 */
[----:B------:R-:W-:Y:S01]  /*e520*/  STL.64 [R1+0xb60], R42 ;  /* 0x000b602a01007387 */ /* 0x000fe20000100a00 */
[----:B-1----:R-:W-:-:S03]  /*e530*/  LOP3.LUT R93, R29, 0x7f, RZ, 0xc0, !PT ;  /* 0x0000007f1d5d7812 */ /* 0x002fc600078ec0ff */
[----:B------:R-:W-:Y:S04]  /*e540*/  STL.64 [R1+0xae8], R36 ;  /* 0x000ae82401007387 */ /* 0x000fe80000100a00 */
[----:B------:R-:W-:Y:S04]  /*e550*/  STL.64 [R1+0xae0], R34 ;  /* 0x000ae02201007387 */ /* 0x000fe80000100a00 */
[----:B------:R-:W5:Y:S04]  /*e560*/  LDL.LU R152, [R1+0x118] ;  /* 0x0001180001987983 */ /* 0x000f680000300800 */
[----:B------:R-:W5:Y:S04]  /*e570*/  LDL.LU R82, [R1+0xe8] ;  /* 0x0000e80001527983 */ /* 0x000f680000300800 */
[----:B------:R-:W5:Y:S01]  /*e580*/  LDL.LU R156, [R1+0x114] ;  /* 0x00011400019c7983 */ /* 0x000f620000300800 */
[----:B------:R-:W-:-:S03]  /*e590*/  IMAD R26, R93, UR6, RZ ;  /* 0x000000065d1a7c24 */ /* 0x000fc6000f8e02ff */
[----:B------:R-:W5:Y:S04]  /*e5a0*/  LDL.LU R85, [R1+0xe4] ;  /* 0x0000e40001557983 */ /* 0x000f680000300800 */
[----:B------:R-:W5:Y:S04]  /*e5b0*/  LDL.LU R160, [R1+0x110] ;  /* 0x0001100001a07983 */ /* 0x000f680000300800 */
[----:B------:R-:W5:Y:S04]  /*e5c0*/  LDL.LU R88, [R1+0xe0] ;  /* 0x0000e00001587983 */ /* 0x000f680000300800 */
[----:B------:R-:W5:Y:S04]  /*e5d0*/  LDL.LU R90, [R1+0x10c] ;  /* 0x00010c00015a7983 */ /* 0x000f680000300800 */
[----:B------:R-:W5:Y:S01]  /*e5e0*/  LDL.LU R93, [R1+0xdc] ;  /* 0x0000dc00015d7983 */ /* 0x000f620000300800 */
[----:B------:R-:W-:-:S02]  /*e5f0*/  PRMT R14, RZ, 0x7610, R14 ;  /* 0x00007610ff0e7816 */ /* 0x000fc4000000000e */
[----:B------:R-:W-:Y:S02]  /*e600*/  PRMT R11, RZ, 0x7610, R11 ;  /* 0x00007610ff0b7816 */ /* 0x000fe4000000000b */
[----:B------:R-:W-:Y:S02]  /*e610*/  PRMT R10, RZ, 0x7610, R10 ;  /* 0x00007610ff0a7816 */ /* 0x000fe4000000000a */
[----:B------:R-:W5:Y:S04]  /*e620*/  @P2 LDG.E.U8 R14, desc[UR20][R42.64] ;  /* 0x000000142a0e2981 */ /* 0x000f68000c1e1100 */
[----:B------:R-:W5:Y:S04]  /*e630*/  @P2 LDG.E.U8 R11, desc[UR20][R36.64] ;  /* 0x00000014240b2981 */ /* 0x000f68000c1e1100 */
[----:B------:R-:W5:Y:S04]  /*e640*/  @P2 LDG.E.U8 R10, desc[UR20][R34.64] ;  /* 0x00000014220a2981 */ /* 0x000f68000c1e1100 */
[----:B--2---:R0:W-:Y:S04]  /*e650*/  STS.U8 [R2+UR7+0x9300], R96 ;  /* 0x0093006002007988 */ /* 0x0041e80008000007 */
[----:B---3--:R1:W-:Y:S04]  /*e660*/  STS.U8 [R2+UR7+0xd300], R97 ;  /* 0x00d3006102007988 */ /* 0x0083e80008000007 */
[----:B0-----:R-:W2:Y:S04]  /*e670*/  LDL.LU R96, [R1+0x108] ;  /* 0x0001080001607983 */ /* 0x001ea80000300800 */
[----:B----4-:R0:W-:Y:S04]  /*e680*/  STS.U8 [R2+UR7+0x9700], R31 ;  /* 0x0097001f02007988 */ /* 0x0101e80008000007 */
[----:B-1----:R-:W3:Y:S04]  /*e690*/  LDL.LU R97, [R1+0xd8] ;  /* 0x0000d80001617983 */ /* 0x002ee80000300800 */
[----:B-----5:R1:W-:Y:S04]  /*e6a0*/  STS.U8 [R2+UR7+0xd700], R32 ;  /* 0x00d7002002007988 */ /* 0x0203e80008000007 */
[----:B0-----:R-:W4:Y:S04]  /*e6b0*/  LDL.LU R31, [R1+0x104] ;  /* 0x00010400011f7983 */ /* 0x001f280000300800 */
[----:B------:R0:W-:Y:S04]  /*e6c0*/  STS.U8 [R2+UR7+0x9b00], R39 ;  /* 0x009b002702007988 */ /* 0x0001e80008000007 */
[----:B-1----:R-:W5:Y:S04]  /*e6d0*/  LDL.LU R32, [R1+0xd4] ;  /* 0x0000d40001207983 */ /* 0x002f680000300800 */
[----:B------:R1:W-:Y:S04]  /*e6e0*/  STS.U8 [R2+UR7+0xdb00], R40 ;  /* 0x00db002802007988 */ /* 0x0003e80008000007 */
[----:B0-----:R-:W5:Y:S04]  /*e6f0*/  LDL.LU R39, [R1+0x100] ;  /* 0x0001000001277983 */ /* 0x001f680000300800 */
        /* <DEDUP_REMOVED lines=12> */
[----:B-1----:R-:W5:Y:S04]  /*e7c0*/  LDL.LU R64, [R1+0xa0] ;  /* 0x0000a00001407983 */ /* 0x002f680000300800 */
        /* <DEDUP_REMOVED lines=8> */
[----:B------:R-:W-:Y:S01]  /*e850*/  STS.U8 [R2+UR7+0xbb00], R17 ;  /* 0x00bb001102007988 */ /* 0x000fe20008000007 */
[----:B0-----:R-:W0:Y:S03]  /*e860*/  LDC R3, c[0x0][0x3d8] ;  /* 0x0000f600ff037b82 */ /* 0x001e260000000800 */
[----:B------:R-:W-:Y:S04]  /*e870*/  STS.U8 [R2+UR7+0xfb00], R16 ;  /* 0x00fb001002007988 */ /* 0x000fe80008000007 */
[----:B------:R-:W-:Y:S04]  /*e880*/  STS.U8 [R2+UR7+0xbf00], R13 ;  /* 0x00bf000d02007988 */ /* 0x000fe80008000007 */
[----:B------:R1:W-:Y:S02]  /*e890*/  STS.U8 [R2+UR7+0xff00], R12 ;  /* 0x00ff000c02007988 */ /* 0x0003e40008000007 */
[----:B-1----:R-:W1:Y:S01]  /*e8a0*/  LDC R2, c[0x0][0x3d8] ;  /* 0x0000f600ff027b82 */ /* 0x002e620000000800 */
[----:B------:R-:W-:Y:S01]  /*e8b0*/  LOP3.LUT R0, R27, 0x70, RZ, 0x3c, !PT ;  /* 0x000000701b007812 */ /* 0x000fe200078e3cff */
[----:B------:R-:W-:-:S02]  /*e8c0*/  USHF.R.S32.HI UR6, URZ, 0x1f, UR5 ;  /* 0x0000001fff067899 */ /* 0x000fc40008011405 */
[----:B------:R-:W-:Y:S02]  /*e8d0*/  IADD3 R148, P3, P4, R26, UR5, R148 ;  /* 0x000000051a947c10 */ /* 0x000fe4000fc7e094 */
[----:B------:R-:W-:Y:S01]  /*e8e0*/  STS.U8 [R0+UR7+0x8380], R152 ;  /* 0x0083809800007988 */ /* 0x000fe20008000007 */
[----:B------:R-:W-:-:S03]  /*e8f0*/  SHF.R.S32.HI R26, RZ, 0x1f, R26 ;  /* 0x0000001fff1a7819 */ /* 0x000fc6000001141a */
        /* <DEDUP_REMOVED lines=19> */
[----:B------:R-:W-:Y:S01]  /*ea30*/  IADD3.X R149, PT, PT, R26, UR6, R149, P3, P4 ;  /* 0x000000061a957c10 */ /* 0x000fe20009fe8495 */
[----:B------:R-:W-:-:S04]  /*ea40*/  @!UP0 UIADD3 UR4, UPT, UPT, -UR4, 0x100000, URZ ;  /* 0x0010000004048890 */ /* 0x000fc8000fffe1ff */
[----:B------:R-:W-:Y:S02]  /*ea50*/  @!UP0 USHF.L.U32 UR5, UR4, 0xb, URZ ;  /* 0x0000000b04058899 */ /* 0x000fe400080006ff */
[----:B------:R-:W-:Y:S01]  /*ea60*/  @!UP0 USHF.L.U32 UR4, UR4, 0x1, URZ ;  /* 0x0000000104048899 */ /* 0x000fe200080006ff */
[----:B------:R-:W-:Y:S01]  /*ea70*/  ISETP.EQ.U32.AND P3, PT, RZ, UR51, P2 ;  /* 0x00000033ff007c0c */ /* 0x000fe20009762070 */
[----:B------:R-:W-:Y:S01]  /*ea80*/  VOTEU.ALL UP1, P1 ;  /* 0x0000000000ff7886 */ /* 0x000fe20000820000 */
[----:B------:R-:W-:Y:S02]  /*ea90*/  UIADD3 UR12, UPT, UPT, UR7, 0x10000, URZ ;  /* 0x00010000070c7890 */ /* 0x000fe4000fffe0ff */
[----:B------:R-:W-:Y:S01]  /*eaa0*/  UIADD3 UR11, UPT, UPT, UR8, 0x100, URZ ;  /* 0x00000100080b7890 */ /* 0x000fe2000fffe0ff */
[----:B------:R-:W-:Y:S02]  /*eab0*/  PRMT R164, RZ, 0x7610, R164 ;  /* 0x00007610ffa47816 */ /* 0x000fe400000000a4 */
[----:B------:R-:W-:Y:S01]  /*eac0*/  PRMT R163, RZ, 0x7610, R163 ;  /* 0x00007610ffa37816 */ /* 0x000fe200000000a3 */
[----:B--2---:R-:W-:Y:S04]  /*ead0*/  STS.U8 [R0+UR7+0x9380], R96 ;  /* 0x0093806000007988 */ /* 0x004fe80008000007 */
[----:B---3--:R-:W-:Y:S04]  /*eae0*/  STS.U8 [R0+UR7+0xd380], R97 ;  /* 0x00d3806100007988 */ /* 0x008fe80008000007 */
[----:B----4-:R-:W-:Y:S04]  /*eaf0*/  STS.U8 [R0+UR7+0x9780], R31 ;  /* 0x0097801f00007988 */ /* 0x010fe80008000007 */
[----:B-----5:R-:W-:Y:S04]  /*eb00*/  STS.U8 [R0+UR7+0xd780], R32 ;  /* 0x00d7802000007988 */ /* 0x020fe80008000007 */
        /* <DEDUP_REMOVED lines=8> */
[----:B------:R2:W-:Y:S06]  /*eb90*/  MEMBAR.ALL.CTA ;  /* 0x0000000000007992 */ /* 0x0005ec0000008000 */
[----:B--2---:R-:W-:Y:S04]  /*eba0*/  FENCE.VIEW.ASYNC.S ;  /* 0x00000000000073c6 */ /* 0x004fe80000000000 */
[----:B------:R-:W2:Y:S02]  /*ebb0*/  FENCE.VIEW.ASYNC.S ;  /* 0x00000000000073c6 */ /* 0x000ea40000000000 */
[----:B--2---:R2:W3:Y:S01]  /*ebc0*/  @!UP1 SYNCS.EXCH.64 URZ, [UR7+0x10000], UR4 ;  /* 0x0100000407ff95b2 */ /* 0x0044e20008000100 */
[----:B-1----:R-:W-:-:S02]  /*ebd0*/  IMAD.SHL.U32 R0, R2, 0x8, RZ ;  /* 0x0000000802007824 */ /* 0x002fc400078e00ff */
[----:B0-----:R-:W-:Y:S01]  /*ebe0*/  IMAD.SHL.U32 R2, R3, 0x10, RZ ;  /* 0x0000001003027824 */ /* 0x001fe200078e00ff */
[----:B---3--:R-:W-:Y:S02]  /*ebf0*/  BAR.SYNC.DEFER_BLOCKING 0x0 ;  /* 0x0000000000007b1d */ /* 0x008fe40000010000 */
[-C--:B------:R-:W-:Y:S02]  /*ec00*/  IADD3 R4, P5, PT, R0, R148.reuse, RZ ;  /* 0x0000009400047210 */ /* 0x080fe40007fbe0ff */
[----:B------:R-:W-:Y:S02]  /*ec10*/  IADD3 R6, P4, PT, R2, R148, RZ ;  /* 0x0000009402067210 */ /* 0x000fe40007f9e0ff */
[----:B------:R-:W-:Y:S01]  /*ec20*/  LEA.HI.X.SX32 R5, R0, R149, 0x1, P5 ;  /* 0x0000009500057211 */ /* 0x000fe200028f0eff */
[----:B------:R2:W-:Y:S04]  /*ec30*/  STL [R1+0xaa8], R4 ;  /* 0x000aa80401007387 */ /* 0x0005e80000100800 */
[----:B------:R2:W-:Y:S04]  /*ec40*/  STL [R1+0xa68], R6 ;  /* 0x000a680601007387 */ /* 0x0005e80000100800 */
[----:B------:R2:W-:Y:S01]  /*ec50*/  STL [R1+0xaac], R5 ;  /* 0x000aac0501007387 */ /* 0x0005e20000100800 */
[----:B------:R-:W-:Y:S05]  /*ec60*/  @!P3 BRA `(.L_x_6) ;  /* 0x0000000000d8b947 */ /* 0x000fea0003800000 */
[----:B------:R-:W-:Y:S02]  /*ec70*/  USHF.R.U32.HI UR14, URZ, 0x4, UR7 ;  /* 0x00000004ff0e7899 */ /* 0x000fe40008011607 */
[----:B--2---:R-:W-:Y:S02]  /*ec80*/  UIADD3 UR5, UPT, UPT, UR7, 0x8000, URZ ;  /* 0x0000800007057890 */ /* 0x004fe4000fffe0ff */
[----:B------:R-:W-:Y:S02]  /*ec90*/  USGXT.U32 UR14, UR14, 0xe ;  /* 0x0000000e0e0e789a */ /* 0x000fe40008000000 */
[----:B------:R-:W-:Y:S02]  /*eca0*/  USHF.R.U32.HI UR5, URZ, 0x4, UR5 ;  /* 0x00000004ff057899 */ /* 0x000fe40008011605 */
[----:B------:R-:W-:Y:S02]  /*ecb0*/  UIADD3 UR26, UP1, UPT, UR14, 0x100, URZ ;  /* 0x000001000e1a7890 */ /* 0x000fe4000ff3e0ff */
[----:B------:R-:W-:Y:S01]  /*ecc0*/  USGXT.U32 UR16, UR5, 0xe ;  /* 0x0000000e0510789a */ /* 0x000fe20008000000 */
[----:B------:R-:W-:Y:S01]  /*ecd0*/  UMOV UR4, URZ ;  /* 0x000000ff00047c82 */ /* 0x000fe20008000000 */
[----:B------:R-:W-:Y:S01]  /*ece0*/  UMOV UR6, URZ ;  /* 0x000000ff00067c82 */ /* 0x000fe20008000000 */
[----:B------:R-:W-:-:S02]  /*ecf0*/  UIADD3.X UR27, UPT, UPT, UR4, 0x40004040, URZ, UP1, !UPT ;  /* 0x40004040041b7890 */ /* 0x000fc40008ffe4ff */
[----:B------:R-:W-:Y:S01]  /*ed00*/  UIADD3 UR60, UP1, UPT, UR16, 0x2, URZ ;  /* 0x00000002103c7890 */ /* 0x000fe2000ff3e0ff */
[----:B------:R-:W-:Y:S01]  /*ed10*/  UMOV UR4, UR12 ;  /* 0x0000000c00047c82 */ /* 0x000fe20008000000 */
[----:B------:R-:W-:Y:S02]  /*ed20*/  UMOV UR5, URZ ;  /* 0x000000ff00057c82 */ /* 0x000fe40008000000 */
[----:B------:R-:W-:Y:S01]  /*ed30*/  UIADD3.X UR61, UPT, UPT, UR6, 0x40004040, URZ, UP1, !UPT ;  /* 0x40004040063d7890 */ /* 0x000fe20008ffe4ff */
[----:B------:R-:W-:Y:S01]  /*ed40*/  UMOV UR13, UR4 ;  /* 0x00000004000d7c82 */ /* 0x000fe20008000000 */
[----:B------:R-:W-:Y:S02]  /*ed50*/  UIADD3.64 UR4, UPT, UPT, UR26, 0x100, URZ ;  /* 0x000001001a047897 */ /* 0x000fe4000fffe0ff */
[----:B------:R-:W-:Y:S02]  /*ed60*/  UIADD3.64 UR36, UPT, UPT, UR60, 0x2, URZ ;  /* 0x000000023c247897 */ /* 0x000fe4000fffe0ff */
[----:B------:R-:W-:-:S02]  /*ed70*/  UIADD3.64 UR38, UPT, UPT, UR26, 0x200, URZ ;  /* 0x000002001a267897 */ /* 0x000fc4000fffe0ff */
[----:B------:R-:W-:Y:S02]  /*ed80*/  UIADD3.64 UR40, UPT, UPT, UR60, 0x4, URZ ;  /* 0x000000043c287897 */ /* 0x000fe4000fffe0ff */
[----:B------:R-:W-:Y:S02]  /*ed90*/  UIADD3.64 UR42, UPT, UPT, UR26, 0x300, URZ ;  /* 0x000003001a2a7897 */ /* 0x000fe4000fffe0ff */
[----:B------:R-:W-:Y:S02]  /*eda0*/  UIADD3.64 UR44, UPT, UPT, UR60, 0x3fe, URZ ;  /* 0x000003fe3c2c7897 */ /* 0x000fe4000fffe0ff */
[----:B------:R-:W-:Y:S02]  /*edb0*/  UIADD3.64 UR46, UPT, UPT, UR26, 0x400, URZ ;  /* 0x000004001a2e7897 */ /* 0x000fe4000fffe0ff */
[----:B------:R-:W-:Y:S02]  /*edc0*/  UIADD3.64 UR48, UPT, UPT, UR60, 0x400, URZ ;  /* 0x000004003c307897 */ /* 0x000fe4000fffe0ff */
[----:B------:R-:W-:-:S02]  /*edd0*/  UIADD3.64 UR52, UPT, UPT, UR26, 0x500, URZ ;  /* 0x000005001a347897 */ /* 0x000fc4000fffe0ff */
[----:B------:R-:W-:Y:S01]  /*ede0*/  UIADD3.64 UR54, UPT, UPT, UR60, 0x402, URZ ;  /* 0x000004023c367897 */ /* 0x000fe2000fffe0ff */
[----:B------:R-:W-:Y:S01]  /*edf0*/  UMOV UR24, 0x0 ;  /* 0x0000000000187882 */ /* 0x000fe20000000000 */
[----:B------:R-:W-:Y:S01]  /*ee00*/  UMOV UR25, 0x8208010 ;  /* 0x0820801000197882 */ /* 0x000fe20000000000 */
[----:B------:R-:W-:Y:S01]  /*ee10*/  UIADD3.64 UR56, UPT, UPT, UR26, 0x600, URZ ;  /* 0x000006001a387897 */ /* 0x000fe2000fffe0ff */
[----:B------:R-:W-:Y:S01]  /*ee20*/  UMOV UR15, 0x40004040 ;  /* 0x40004040000f7882 */ /* 0x000fe20000000000 */
[----:B------:R-:W-:Y:S01]  /*ee30*/  UIADD3.64 UR58, UPT, UPT, UR60, 0x404, URZ ;  /* 0x000004043c3a7897 */ /* 0x000fe2000fffe0ff */
[----:B------:R-:W-:Y:S01]  /*ee40*/  UMOV UR17, 0x40004040 ;  /* 0x4000404000117882 */ /* 0x000fe20000000000 */
[----:B------:R-:W-:Y:S01]  /*ee50*/  UMOV UR22, 0x0 ;  /* 0x0000000000167882 */ /* 0x000fe20000000000 */
[----:B------:R-:W-:Y:S01]  /*ee60*/  UMOV UR23, 0x8208010 ;  /* 0x0820801000177882 */ /* 0x000fe20000000000 */
[----:B------:R-:W-:Y:S01]  /*ee70*/  UMOV UR18, 0x0 ;  /* 0x0000000000127882 */ /* 0x000fe20000000000 */
[----:B------:R-:W-:Y:S01]  /*ee80*/  UMOV UR19, 0x8208010 ;  /* 0x0820801000137882 */ /* 0x000fe20000000000 */
[----:B------:R0:W-:Y:S01]  /*ee90*/  UTCQMMA gdesc[UR14], gdesc[UR16], tmem[UR11], tmem[UR24], idesc[UR25], !UPT ;  /* 0x00ff18100e0075ea */ /* 0x0001e2000f80030b */
[----:B------:R-:W-:Y:S01]  /*eea0*/  UMOV UR28, 0x0 ;  /* 0x00000000001c7882 */ /* 0x000fe20000000000 */
[----:B------:R-:W-:Y:S01]  /*eeb0*/  UMOV UR29, 0x8208010 ;  /* 0x08208010001d7882 */ /* 0x000fe20000000000 */
[----:B------:R0:W-:Y:S01]  /*eec0*/  UTCQMMA gdesc[UR26], gdesc[UR60], tmem[UR11], tmem[UR22], idesc[UR23], UPT ;  /* 0x00ff163c1a0075ea */ /* 0x0001e2000b80030b */
        /* <DEDUP_REMOVED lines=12> */
[----:B------:R0:W-:Y:S01]  /*ef90*/  UTCQMMA gdesc[UR52], gdesc[UR54], tmem[UR11], tmem[UR32], idesc[UR33], UPT ;  /* 0x00ff2036340075ea */ /* 0x0001e2000b80030b */
[----:B------:R0:W-:Y:S01]  /*efa0*/  UTCQMMA gdesc[UR56], gdesc[UR58], tmem[UR11], tmem[UR62], idesc[UR63], UPT ;  /* 0x00ff3e3a380075ea */ /* 0x0001e2000b80030b */
[----:B------:R0:W-:Y:S01]  /*efb0*/  UTCBAR [UR13], URZ ;  /* 0x000000ff0d0073e9 */ /* 0x0001e200080000ff */
[----:B------:R-:W-:Y:S01]  /*efc0*/  NOP ;  /* 0x0000000000007918 */ /* 0x000fe20000000000 */
.L_x_6:
[----:B------:R-:W-:Y:S05]  /*efd0*/  @!P2 BRA `(.L_x_7) ;  /* 0x000000000008a947 */ /* 0x000fea0003800000 */
[----:B------:R-:W1:Y:S02]  /*efe0*/  SYNCS.PHASECHK.TRANS64.TRYWAIT P5, [UR7+0x10000], RZ ;  /* 0x010000ffff0075a7 */ /* 0x000e6400080a1107 */
[----:B-1----:R-:W-:Y:S05]  /*eff0*/  @!P5 BRA `(.L_x_8) ;  /* 0x000002c40054d947 */ /* 0x002fea0003800000 */
.L_x_7:
[----:B------:R-:W-:Y:S01]  /*f000*/  STL [R1+0x1314], R147 ;  /* 0x0013149301007387 */ /* 0x000fe20000100800 */
[----:B------:R-:W-:Y:S01]  /*f010*/  BAR.SYNC.DEFER_BLOCKING 0x0 ;  /* 0x0000000000007b1d */ /* 0x000fe20000010000 */
[----:B------:R-:W-:-:S07]  /*f020*/  IMAD R0, R132, 0x18, RZ ;  /* 0x0000001884007824 */ /* 0x000fce00078e02ff */
[----:B------:R-:W1:Y:S01]  /*f030*/  LDC R3, c[0x0][0x3d8] ;  /* 0x0000f600ff037b82 */ /* 0x000e620000000800 */
[----:B------:R-:W-:Y:S01]  /*f040*/  PRMT R161, RZ, 0x7610, R161 ;  /* 0x00007610ffa17816 */ /* 0x000fe200000000a1 */
[----:B------:R-:W-:Y:S01]  /*f050*/  STL [R1+0x1310], R146 ;  /* 0x0013109201007387 */ /* 0x000fe20000100800 */
[----:B------:R-:W-:Y:S01]  /*f060*/  PRMT R160, RZ, 0x7610, R160 ;  /* 0x00007610ffa07816 */ /* 0x000fe200000000a0 */
[----:B0-2---:R-:W0:Y:S02]  /*f070*/  LDCU UR4, c[0x0][0x3d8] ;  /* 0x00007b00ff0477ac */ /* 0x005e240008000800 */
[----:B------:R-:W-:Y:S02]  /*f080*/  STL.64 [R1+0x13c8], R146 ;  /* 0x0013c89201007387 */ /* 0x000fe40000100a00 */
[----:B------:R-:W2:Y:S01]  /*f090*/  LDC R132, c[0x0][0x3d8] ;  /* 0x0000f600ff847b82 */ /* 0x000ea20000000800 */
[----:B------:R-:W-:Y:S01]  /*f0a0*/  PRMT R159, RZ, 0x7610, R159 ;  /* 0x00007610ff9f7816 */ /* 0x000fe2000000009f */
[----:B------:R-:W-:Y:S01]  /*f0b0*/  STL [R1+0x13e0], R146 ;  /* 0x0013e09201007387 */ /* 0x000fe20000100800 */
[----:B------:R-:W-:Y:S01]  /*f0c0*/  PRMT R158, RZ, 0x7610, R158 ;  /* 0x00007610ff9e7816 */ /* 0x000fe2000000009e */
[----:B------:R-:W3:Y:S02]  /*f0d0*/  LDCU UR5, c[0x0][0x3d8] ;  /* 0x00007b00ff0577ac */ /* 0x000ee40008000800 */
[----:B------:R-:W-:Y:S02]  /*f0e0*/  STL [R1+0x13f0], R147 ;  /* 0x0013f09301007387 */ /* 0x000fe40000100800 */
[----:B------:R-:W4:Y:S02]  /*f0f0*/  LDC R136, c[0x0][0x3d8] ;  /* 0x0000f600ff887b82 */ /* 0x000f240000000800 */
[----:B------:R-:W-:Y:S04]  /*f100*/  STL.64 [R1+0x1408], R146 ;  /* 0x0014089201007387 */ /* 0x000fe80000100a00 */
[----:B------:R-:W-:Y:S01]  /*f110*/  STL [R1+0x1558], R146 ;  /* 0x0015589201007387 */ /* 0x000fe20000100800 */
[----:B------:R-:W0:Y:S03]  /*f120*/  @!P1 SYNCS.CCTL.IV [UR7+0x10000] ;  /* 0x01000000ff0099b1 */ /* 0x000e260008000007 */
[----:B------:R-:W-:Y:S04]  /*f130*/  STL [R1+0x1620], R146 ;  /* 0x0016209201007387 */ /* 0x000fe80000100800 */
[----:B------:R3:W-:Y:S01]  /*f140*/  STL [R1+0x1688], R146 ;  /* 0x0016889201007387 */ /* 0x0007e20000100800 */
[----:B------:R-:W-:Y:S01]  /*f150*/  PRMT R156, RZ, 0x7610, R156 ;  /* 0x00007610ff9c7816 */ /* 0x000fe2000000009c */
[----:B------:R-:W0:Y:S01]  /*f160*/  LDC R165, c[0x0][0x3d8] ;  /* 0x0000f600ffa57b82 */ /* 0x000e220000000800 */
[----:B------:R-:W0:Y:S01]  /*f170*/  LDTM.x128 R4, tmem[UR9+0x100] ;  /* 0x00010009000479ee */ /* 0x000e2200083c0000 */
[----:B------:R-:W-:Y:S01]  /*f180*/  NOP ;  /* 0x0000000000007918 */ /* 0x000fe20000000000 */
[----:B------:R-:W-:Y:S01]  /*f190*/  PRMT R155, RZ, 0x7610, R155 ;  /* 0x00007610ff9b7816 */ /* 0x000fe2000000009b */
[----:B------:R-:W2:Y:S04]  /*f1a0*/  @P2 LDG.E.U8 R164, desc[UR20][R148.64] ;  /* 0x0000001494a42981 */ /* 0x000ea8000c1e1100 */
[----:B---3--:R-:W3:Y:S04]  /*f1b0*/  LDL.64 R146, [R1+0xa68] ;  /* 0x000a680001927983 */ /* 0x008ee80000100a00 */
[----:B---3--:R-:W3:Y:S04]  /*f1c0*/  LDL.64 R146, [R1+0xa68] ;  /* 0x000a680001927983 */ /* 0x008ee80000100a00 */
[----:B------:R-:W-:Y:S04]  /*f1d0*/  STL [R1+0x130c], R145 ;  /* 0x00130c9101007387 */ /* 0x000fe80000100800 */
[----:B------:R-:W-:Y:S04]  /*f1e0*/  STL [R1+0x1438], R145 ;  /* 0x0014389101007387 */ /* 0x000fe80000100800 */
[----:B------:R-:W-:Y:S04]  /*f1f0*/  STL [R1+0x1458], R145 ;  /* 0x0014589101007387 */ /* 0x000fe80000100800 */
[----:B------:R-:W-:Y:S04]  /*f200*/  STL [R1+0x14b0], R145 ;  /* 0x0014b09101007387 */ /* 0x000fe80000100800 */
[----:B------:R-:W-:Y:S04]  /*f210*/  STL [R1+0x14d0], R145 ;  /* 0x0014d09101007387 */ /* 0x000fe80000100800 */
[----:B------:R-:W-:Y:S04]  /*f220*/  STL [R1+0x1308], R144 ;  /* 0x0013089001007387 */ /* 0x000fe80000100800 */
[----:B------:R-:W-:Y:S04]  /*f230*/  STL.64 [R1+0x1548], R144 ;  /* 0x0015489001007387 */ /* 0x000fe80000100a00 */
[----:B------:R-:W-:Y:S04]  /*f240*/  STL [R1+0x1660], R144 ;  /* 0x0016609001007387 */ /* 0x000fe80000100800 */
[----:B0-----:R-:W-:Y:S04]  /*f250*/  STL.64 [R1+0x1600], R4 ;  /* 0x0016000401007387 */ /* 0x001fe80000100a00 */
[----:B------:R-:W-:Y:S01]  /*f260*/  STL.64 [R1+0x1618], R4 ;  /* 0x0016180401007387 */ /* 0x000fe20000100a00 */
[----:B------:R-:W-:-:S02]  /*f270*/  PRMT R154, RZ, 0x7610, R154 ;  /* 0x00007610ff9a7816 */ /* 0x000fc4000000009a */
[----:B------:R-:W-:Y:S01]  /*f280*/  PRMT R153, RZ, 0x7610, R153 ;  /* 0x00007610ff997816 */ /* 0x000fe20000000099 */
[----:B------:R-:W-:Y:S01]  /*f290*/  STL.64 [R1+0x1638], R4 ;  /* 0x0016380401007387 */ /* 0x000fe20000100a00 */
[----:B------:R-:W-:Y:S02]  /*f2a0*/  PRMT R157, RZ, 0x7610, R157 ;  /* 0x00007610ff9d7816 */ /* 0x000fe4000000009d */
[----:B------:R-:W-:Y:S01]  /*f2b0*/  PRMT R152, RZ, 0x7610, R152 ;  /* 0x00007610ff987816 */ /* 0x000fe20000000098 */
[----:B------:R-:W-:Y:S01]  /*f2c0*/  STL.64 [R1+0x1650], R4 ;  /* 0x0016500401007387 */ /* 0x000fe20000100a00 */
[----:B------:R-:W-:Y:S02]  /*f2d0*/  PRMT R151, RZ, 0x7610, R151 ;  /* 0x00007610ff977816 */ /* 0x000fe40000000097 */
[----:B------:R-:W-:Y:S01]  /*f2e0*/  PRMT R143, RZ, 0x7610, R143 ;  /* 0x00007610ff8f7816 */ /* 0x000fe2000000008f */
[----:B------:R0:W-:Y:S01]  /*f2f0*/  STL.64 [R1+0x1670], R4 ;  /* 0x0016700401007387 */ /* 0x0001e20000100a00 */
        /* <DEDUP_REMOVED lines=8> */
[----:B------:R-:W-:Y:S01]  /*f380*/  STL [R1+0x1640], R6 ;  /* 0x0016400601007387 */ /* 0x000fe20000100800 */
[----:B0-----:R-:W0:Y:S03]  /*f390*/  LDC R5, c[0x0][0x3d8] ;  /* 0x0000f600ff057b82 */ /* 0x001e260000000800 */
[----:B------:R1:W-:Y:S01]  /*f3a0*/  STL.64 [R1+0x1678], R6 ;  /* 0x0016780601007387 */ /* 0x0003e20000100a00 */
[----:B------:R-:W-:-:S02]  /*f3b0*/  PRMT R150, RZ, 0x7610, R150 ;  /* 0x00007610ff967816 */ /* 0x000fc40000000096 */
[----:B------:R-:W-:Y:S01]  /*f3c0*/  PRMT R162, RZ, 0x7610, R162 ;  /* 0x00007610ffa27816 */ /* 0x000fe200000000a2 */
[----:B------:R-:W-:Y:S01]  /*f3d0*/  IMAD R165, R165, 0xd8, RZ ;  /* 0x000000d8a5a57824 */ /* 0x000fe200078e02ff */
[----:B------:R-:W0:Y:S01]  /*f3e0*/  LDC R145, c[0x0][0x3d8] ;  /* 0x0000f600ff917b82 */ /* 0x000e220000000800 */
[----:B-1----:R-:W2:Y:S04]  /*f3f0*/  LDL.64 R6, [R1+0xaa8] ;  /* 0x000aa80001067983 */ /* 0x002ea80000100a00 */
[----:B------:R-:W-:Y:S04]  /*f400*/  STL.64 [R1+0x15f0], R8 ;  /* 0x0015f00801007387 */ /* 0x000fe80000100a00 */
[----:B------:R-:W-:Y:S04]  /*f410*/  STL.64 [R1+0x1608], R8 ;  /* 0x0016080801007387 */ /* 0x000fe80000100a00 */
[----:B------:R-:W-:Y:S04]  /*f420*/  STL.64 [R1+0x1630], R8 ;  /* 0x0016300801007387 */ /* 0x000fe80000100a00 */
[----:B------:R1:W-:Y:S04]  /*f430*/  STL.64 [R1+0x1658], R8 ;  /* 0x0016580801007387 */ /* 0x0003e80000100a00 */
[----:B------:R-:W-:Y:S04]  /*f440*/  STL.64 [R1+0x15e8], R10 ;  /* 0x0015e80a01007387 */ /* 0x000fe80000100a00 */
        /* <DEDUP_REMOVED lines=17> */
[----:B------:R-:W-:Y:S04]  /*f560*/  STL [R1+0x1578], R44 ;  /* 0x0015782c01007387 */ /* 0x000fe80000100800 */
[----:B------:R-:W-:Y:S04]  /*f570*/  STL.64 [R1+0x1570], R38 ;  /* 0x0015702601007387 */ /* 0x000fe80000100a00 */
[----:B------:R-:W-:Y:S04]  /*f580*/  STL.64 [R1+0x1568], R40 ;  /* 0x0015682801007387 */ /* 0x000fe80000100a00 */
[----:B------:R-:W-:Y:S04]  /*f590*/  STL.64 [R1+0x1560], R42 ;  /* 0x0015602a01007387 */ /* 0x000fe80000100a00 */
[----:B------:R-:W-:Y:S04]  /*f5a0*/  STL [R1+0x155c], R45 ;  /* 0x00155c2d01007387 */ /* 0x000fe80000100800 */
        /* <DEDUP_REMOVED lines=27> */
[----:B------:R-:W-:Y:S01]  /*f760*/  STL.64 [R1+0x1460], R100 ;  /* 0x0014606401007387 */ /* 0x000fe20000100a00 */
[----:B---3--:R-:W-:Y:S01]  /*f770*/  LEA.HI.X.SX32 R147, R2, R149, 0x1, P4 ;  /* 0x0000009502937211 */ /* 0x008fe200020f0eff */
[----:B------:R-:W-:-:S02]  /*f780*/  IMAD.SHL.U32 R2, R133, 0x20, RZ ;  /* 0x0000002085027824 */ /* 0x000fc400078e00ff */
[----:B------:R-:W-:Y:S01]  /*f790*/  STL.64 [R1+0x1450], R102 ;  /* 0x0014506601007387 */ /* 0x000fe20000100a00 */
[----:B------:R-:W3:Y:S03]  /*f7a0*/  LDC R133, c[0x0][0x3d8] ;  /* 0x0000f600ff857b82 */ /* 0x000ee60000000800 */
[----:B------:R-:W-:Y:S04]  /*f7b0*/  STL.64 [R1+0x1448], R104 ;  /* 0x0014486801007387 */ /* 0x000fe80000100a00 */
[----:B------:R-:W-:Y:S04]  /*f7c0*/  STL.64 [R1+0x1440], R106 ;  /* 0x0014406a01007387 */ /* 0x000fe80000100a00 */
[----:B------:R-:W-:Y:S01]  /*f7d0*/  STL.64 [R1+0x1430], R108 ;  /* 0x0014306c01007387 */ /* 0x000fe20000100a00 */
[----:B-1----:R-:W-:-:S03]  /*f7e0*/  IADD3 R8, P4, PT, R0, R148, RZ ;  /* 0x0000009400087210 */ /* 0x002fc60007f9e0ff */
[----:B------:R-:W-:Y:S04]  /*f7f0*/  STL.64 [R1+0x1428], R110 ;  /* 0x0014286e01007387 */ /* 0x000fe80000100a00 */
[----:B------:R-:W-:Y:S04]  /*f800*/  STL.64 [R1+0x1420], R112 ;  /* 0x0014207001007387 */ /* 0x000fe80000100a00 */
[----:B------:R-:W-:Y:S04]  /*f810*/  STL.64 [R1+0x1418], R114 ;  /* 0x0014187201007387 */ /* 0x000fe80000100a00 */
[----:B------:R-:W-:Y:S01]  /*f820*/  STL.64 [R1+0x1410], R116 ;  /* 0x0014107401007387 */ /* 0x000fe20000100a00 */
[----:B------:R-:W-:-:S03]  /*f830*/  LEA.HI.X.SX32 R9, R0, R149, 0x1, P4 ;  /* 0x0000009500097211 */ /* 0x000fc600020f0eff */
[----:B------:R-:W-:Y:S01]  /*f840*/  STL.64 [R1+0x1400], R118 ;  /* 0x0014007601007387 */ /* 0x000fe20000100a00 */
[----:B------:R-:W-:Y:S02]  /*f850*/  IMAD R0, R134, 0x28, RZ ;  /* 0x0000002886007824 */ /* 0x000fe400078e02ff */
[----:B------:R-:W1:Y:S01]  /*f860*/  LDC R134, c[0x0][0x3d8] ;  /* 0x0000f600ff867b82 */ /* 0x000e620000000800 */
[----:B------:R-:W-:Y:S04]  /*f870*/  STL.64 [R1+0x13f8], R120 ;  /* 0x0013f87801007387 */ /* 0x000fe80000100a00 */
[----:B------:R-:W-:Y:S04]  /*f880*/  STL.64 [R1+0x13e8], R122 ;  /* 0x0013e87a01007387 */ /* 0x000fe80000100a00 */
[----:B------:R-:W-:Y:S04]  /*f890*/  STL.64 [R1+0x13d8], R124 ;  /* 0x0013d87c01007387 */ /* 0x000fe80000100a00 */
[----:B------:R-:W-:Y:S04]  /*f8a0*/  STL.64 [R1+0x13d0], R126 ;  /* 0x0013d07e01007387 */ /* 0x000fe80000100a00 */
[----:B------:R-:W-:Y:S04]  /*f8b0*/  STL.64 [R1+0x13c0], R128 ;  /* 0x0013c08001007387 */ /* 0x000fe80000100a00 */
[----:B------:R-:W-:Y:S04]  /*f8c0*/  STL.64 [R1+0x13b8], R130 ;  /* 0x0013b88201007387 */ /* 0x000fe80000100a00 */
[----:B------:R-:W-:Y:S04]  /*f8d0*/  STL [R1+0xa6c], R147 ;  /* 0x000a6c9301007387 */ /* 0x000fe80000100800 */
[----:B------:R0:W-:Y:S04]  /*f8e0*/  STL.64 [R1+0xa28], R8 ;  /* 0x000a280801007387 */ /* 0x0001e80000100a00 */
[----:B------:R-:W4:Y:S04]  /*f8f0*/  @P2 LDG.E.U8 R161, desc[UR20][R8.64] ;  /* 0x0000001408a12981 */ /* 0x000f28000c1e1100 */
[----:B------:R-:W4:Y:S04]  /*f900*/  @P2 LDG.E.U8 R162, desc[UR20][R146.64] ;  /* 0x0000001492a22981 */ /* 0x000f28000c1e1100 */
[----:B--2---:R2:W4:Y:S02]  /*f910*/  @P2 LDG.E.U8 R163, desc[UR20][R6.64] ;  /* 0x0000001406a32981 */ /* 0x004524000c1e1100 */
[----:B--2---:R-:W-:-:S04]  /*f920*/  IADD3 R6, P5, PT, R2, R148, RZ ;  /* 0x0000009402067210 */ /* 0x004fc80007fbe0ff */
[-C--:B------:R-:W-:Y:S01]  /*f930*/  LEA.HI.X.SX32 R7, R2, R149.reuse, 0x1, P5 ;  /* 0x0000009502077211 */ /* 0x080fe200028f0eff */
[----:B------:R-:W-:Y:S02]  /*f940*/  IMAD R2, R135, 0x30, RZ ;  /* 0x0000003087027824 */ /* 0x000fe400078e02ff */
[----:B------:R-:W2:Y:S01]  /*f950*/  LDC R135, c[0x0][0x3d8] ;  /* 0x0000f600ff877b82 */ /* 0x000ea20000000800 */
[C---:B0-----:R-:W-:Y:S01]  /*f960*/  IADD3 R8, P4, PT, R0.reuse, R148, RZ ;  /* 0x0000009400087210 */ /* 0x041fe20007f9e0ff */
[----:B------:R0:W-:Y:S03]  /*f970*/  STL.64 [R1+0x9e8], R6 ;  /* 0x0009e80601007387 */ /* 0x0001e60000100a00 */
[----:B------:R-:W-:Y:S01]  /*f980*/  LEA.HI.X.SX32 R9, R0, R149, 0x1, P4 ;  /* 0x0000009500097211 */ /* 0x000fe200020f0eff */
[----:B------:R0:W4:Y:S01]  /*f990*/  @P2 LDG.E.U8 R160, desc[UR20][R6.64] ;  /* 0x0000001406a02981 */ /* 0x000122000c1e1100 */
[----:B------:R-:W-:-:S02]  /*f9a0*/  IMAD R0, R3, 0x38, RZ ;  /* 0x0000003803007824 */ /* 0x000fc400078e02ff */
[----:B------:R-:W-:Y:S01]  /*f9b0*/  IMAD.SHL.U32 R3, R132, 0x40, RZ ;  /* 0x0000004084037824 */ /* 0x000fe200078e00ff */
[----:B------:R1:W4:Y:S01]  /*f9c0*/  @P2 LDG.E.U8 R159, desc[UR20][R8.64] ;  /* 0x00000014089f2981 */ /* 0x000322000c1e1100 */
[----:B------:R-:W4:Y:S01]  /*f9d0*/  LDC R132, c[0x0][0x3d8] ;  /* 0x0000f600ff847b82 */ /* 0x000f220000000800 */
[-C--:B0-----:R-:W-:Y:S02]  /*f9e0*/  IADD3 R6, P5, PT, R2, R148.reuse, RZ ;  /* 0x0000009402067210 */ /* 0x081fe40007fbe0ff */
[-C--:B------:R-:W-:Y:S02]  /*f9f0*/  IADD3 R10, P4, PT, R0, R148.reuse, RZ ;  /* 0x00000094000a7210 */ /* 0x080fe40007f9e0ff */
[-C--:B------:R-:W-:Y:S01]  /*fa00*/  LEA.HI.X.SX32 R7, R2, R149.reuse, 0x1, P5 ;  /* 0x0000009502077211 */ /* 0x080fe200028f0eff */
[----:B---3--:R-:W-:Y:S01]  /*fa10*/  IMAD R2, R133, 0x48, RZ ;  /* 0x0000004885027824 */ /* 0x008fe200078e02ff */
[----:B------:R1:W-:Y:S01]  /*fa20*/  STL.64 [R1+0x9a8], R8 ;  /* 0x0009a80801007387 */ /* 0x0003e20000100a00 */
[----:B------:R-:W-:Y:S01]  /*fa30*/  LEA.HI.X.SX32 R11, R0, R149, 0x1, P4 ;  /* 0x00000095000b7211 */ /* 0x000fe200020f0eff */
[----:B------:R-:W0:Y:S02]  /*fa40*/  LDC R133, c[0x0][0x3d8] ;  /* 0x0000f600ff857b82 */ /* 0x000e240000000800 */
[----:B------:R3:W-:Y:S04]  /*fa50*/  STL.64 [R1+0x968], R6 ;  /* 0x0009680601007387 */ /* 0x0007e80000100a00 */
[----:B------:R3:W4:Y:S01]  /*fa60*/  @P2 LDG.E.U8 R158, desc[UR20][R6.64] ;  /* 0x00000014069e2981 */ /* 0x000722000c1e1100 */
[----:B-1----:R-:W-:Y:S01]  /*fa70*/  IADD3 R8, P5, PT, R3, R148, RZ ;  /* 0x0000009403087210 */ /* 0x002fe20007fbe0ff */
[----:B--2---:R-:W-:-:S02]  /*fa80*/  IMAD R0, R135, 0x50, RZ ;  /* 0x0000005087007824 */ /* 0x004fc400078e02ff */
[----:B------:R-:W-:Y:S01]  /*fa90*/  STL.64 [R1+0x928], R10 ;  /* 0x0009280a01007387 */ /* 0x000fe20000100a00 */
[----:B------:R-:W1:Y:S01]  /*faa0*/  LDC R135, c[0x0][0x3d8] ;  /* 0x0000f600ff877b82 */ /* 0x000e620000000800 */
[CC--:B---3--:R-:W-:Y:S02]  /*fab0*/  IADD3 R6, P4, PT, R2.reuse, R148.reuse, RZ ;  /* 0x0000009402067210 */ /* 0x0c8fe40007f9e0ff */
[----:B------:R-:W2:Y:S01]  /*fac0*/  @P2 LDG.E.U8 R157, desc[UR20][R10.64] ;  /* 0x000000140a9d2981 */ /* 0x000ea2000c1e1100 */
[-C--:B------:R-:W-:Y:S02]  /*fad0*/  LEA.HI.X.SX32 R9, R3, R149.reuse, 0x1, P5 ;  /* 0x0000009503097211 */ /* 0x080fe400028f0eff */
[----:B------:R-:W-:Y:S01]  /*fae0*/  LEA.HI.X.SX32 R7, R2, R149, 0x1, P4 ;  /* 0x0000009502077211 */ /* 0x000fe200020f0eff */
[----:B------:R-:W-:Y:S01]  /*faf0*/  IMAD R2, R134, 0x58, RZ ;  /* 0x0000005886027824 */ /* 0x000fe200078e02ff */
[----:B------:R-:W3:Y:S01]  /*fb00*/  LDC R3, c[0x0][0x3d8] ;  /* 0x0000f600ff037b82 */ /* 0x000ee20000000800 */
[----:B------:R0:W-:Y:S04]  /*fb10*/  STL.64 [R1+0x8e8], R8 ;  /* 0x0008e80801007387 */ /* 0x0001e80000100a00 */
[----:B------:R0:W2:Y:S03]  /*fb20*/  @P2 LDG.E.U8 R156, desc[UR20][R8.64] ;  /* 0x00000014089c2981 */ /* 0x0000a6000c1e1100 */
[----:B------:R-:W1:Y:S01]  /*fb30*/  LDC R134, c[0x0][0x3d8] ;  /* 0x0000f600ff867b82 */ /* 0x000e620000000800 */
[----:B------:R4:W-:Y:S04]  /*fb40*/  STL.64 [R1+0x8a8], R6 ;  /* 0x0008a80601007387 */ /* 0x0009e80000100a00 */
[----:B------:R4:W2:Y:S01]  /*fb50*/  @P2 LDG.E.U8 R155, desc[UR20][R6.64] ;  /* 0x00000014069b2981 */ /* 0x0008a2000c1e1100 */
[----:B0-----:R-:W-:-:S04]  /*fb60*/  IADD3 R8, P4, PT, R0, R148, RZ ;  /* 0x0000009400087210 */ /* 0x001fc80007f9e0ff */
[-C--:B------:R-:W-:Y:S02]  /*fb70*/  LEA.HI.X.SX32 R9, R0, R149.reuse, 0x1, P4 ;  /* 0x0000009500097211 */ /* 0x080fe400020f0eff */
[-C--:B----4-:R-:W-:Y:S01]  /*fb80*/  IADD3 R6, P5, PT, R2, R148.reuse, RZ ;  /* 0x0000009402067210 */ /* 0x090fe20007fbe0ff */
[----:B------:R-:W-:Y:S02]  /*fb90*/  IMAD R0, R136, 0x60, RZ ;  /* 0x0000006088007824 */ /* 0x000fe400078e02ff */
[----:B------:R0:W-:Y:S01]  /*fba0*/  STL.64 [R1+0x868], R8 ;  /* 0x0008680801007387 */ /* 0x0001e20000100a00 */
[----:B------:R-:W4:Y:S01]  /*fbb0*/  LDC R136, c[0x0][0x3d8] ;  /* 0x0000f600ff887b82 */ /* 0x000f220000000800 */
[----:B------:R-:W-:Y:S01]  /*fbc0*/  LEA.HI.X.SX32 R7, R2, R149, 0x1, P5 ;  /* 0x0000009502077211 */ /* 0x000fe200028f0eff */
[----:B------:R-:W-:Y:S01]  /*fbd0*/  IMAD R2, R132, 0x68, RZ ;  /* 0x0000006884027824 */ /* 0x000fe200078e02ff */
[----:B------:R0:W2:Y:S04]  /*fbe0*/  @P2 LDG.E.U8 R154, desc[UR20][R8.64] ;  /* 0x00000014089a2981 */ /* 0x0000a8000c1e1100 */
[----:B------:R3:W2:Y:S01]  /*fbf0*/  @P2 LDG.E.U8 R153, desc[UR20][R6.64] ;  /* 0x0000001406992981 */ /* 0x0006a2000c1e1100 */
[----:B------:R-:W1:Y:S01]  /*fc00*/  LDC R132, c[0x0][0x3d8] ;  /* 0x0000f600ff847b82 */ /* 0x000e620000000800 */
[----:B0-----:R-:W-:-:S02]  /*fc10*/  IADD3 R8, P4, PT, R0, R148, RZ ;  /* 0x0000009400087210 */ /* 0x001fc40007f9e0ff */
[----:B------:R3:W-:Y:S02]  /*fc20*/  STL.64 [R1+0x838], R6 ;  /* 0x0008380601007387 */ /* 0x0007e40000100a00 */
[----:B------:R-:W-:Y:S01]  /*fc30*/  LEA.HI.X.SX32 R9, R0, R149, 0x1, P4 ;  /* 0x0000009500097211 */ /* 0x000fe200020f0eff */
[----:B------:R-:W-:Y:S02]  /*fc40*/  IMAD R0, R133, 0x70, RZ ;  /* 0x0000007085007824 */ /* 0x000fe400078e02ff */
[----:B------:R-:W0:Y:S02]  /*fc50*/  LDC R133, c[0x0][0x3d8] ;  /* 0x0000f600ff857b82 */ /* 0x000e240000000800 */
[----:B------:R1:W2:Y:S01]  /*fc60*/  @P2 LDG.E.U8 R152, desc[UR20][R8.64] ;  /* 0x0000001408982981 */ /* 0x0002a2000c1e1100 */
[-C--:B---3--:R-:W-:Y:S02]  /*fc70*/  IADD3 R6, P5, PT, R2, R148.reuse, RZ ;  /* 0x0000009402067210 */ /* 0x088fe40007fbe0ff */
[----:B------:R-:W-:-:S02]  /*fc80*/  IADD3 R10, P4, PT, R0, R148, RZ ;  /* 0x00000094000a7210 */ /* 0x000fc40007f9e0ff */
[-C--:B------:R-:W-:Y:S01]  /*fc90*/  LEA.HI.X.SX32 R7, R2, R149.reuse, 0x1, P5 ;  /* 0x0000009502077211 */ /* 0x080fe200028f0eff */
[----:B------:R-:W-:Y:S02]  /*fca0*/  IMAD R2, R3, 0x78, RZ ;  /* 0x0000007803027824 */ /* 0x000fe400078e02ff */
[----:B-1----:R-:W-:Y:S01]  /*fcb0*/  IMAD.SHL.U32 R3, R134, 0x80, RZ ;  /* 0x0000008086037824 */ /* 0x002fe200078e00ff */
[----:B------:R1:W-:Y:S01]  /*fcc0*/  STL.64 [R1+0x808], R8 ;  /* 0x0008080801007387 */ /* 0x0003e20000100a00 */
[----:B------:R-:W-:Y:S01]  /*fcd0*/  LEA.HI.X.SX32 R11, R0, R149, 0x1, P4 ;  /* 0x00000095000b7211 */ /* 0x000fe200020f0eff */
[----:B------:R-:W3:Y:S02]  /*fce0*/  LDC R134, c[0x0][0x3d8] ;  /* 0x0000f600ff867b82 */ /* 0x000ee40000000800 */
[----:B------:R1:W-:Y:S04]  /*fcf0*/  STL.64 [R1+0x7d8], R6 ;  /* 0x0007d80601007387 */ /* 0x0003e80000100a00 */
[----:B------:R1:W2:Y:S02]  /*fd00*/  @P2 LDG.E.U8 R151, desc[UR20][R6.64] ;  /* 0x0000001406972981 */ /* 0x0002a4000c1e1100 */
[-C--:B-1----:R-:W-:Y:S01]  /*fd10*/  IADD3 R8, P5, PT, R2, R148.reuse, RZ ;  /* 0x0000009402087210 */ /* 0x082fe20007fbe0ff */
[----:B------:R-:W-:Y:S01]  /*fd20*/  IMAD R0, R135, 0x88, RZ ;  /* 0x0000008887007824 */ /* 0x000fe200078e02ff */
[----:B------:R-:W-:Y:S01]  /*fd30*/  STL.64 [R1+0x7a8], R10 ;  /* 0x0007a80a01007387 */ /* 0x000fe20000100a00 */
[----:B------:R-:W1:Y:S01]  /*fd40*/  LDC R135, c[0x0][0x3d8] ;  /* 0x0000f600ff877b82 */ /* 0x000e620000000800 */
[----:B------:R-:W-:-:S02]  /*fd50*/  IADD3 R6, P4, PT, R3, R148, RZ ;  /* 0x0000009403067210 */ /* 0x000fc40007f9e0ff */
[----:B------:R-:W2:Y:S01]  /*fd60*/  @P2 LDG.E.U8 R150, desc[UR20][R10.64] ;  /* 0x000000140a962981 */ /* 0x000ea2000c1e1100 */
[-C--:B------:R-:W-:Y:S01]  /*fd70*/  LEA.HI.X.SX32 R9, R2, R149.reuse, 0x1, P5 ;  /* 0x0000009502097211 */ /* 0x080fe200028f0eff */
[----:B------:R-:W-:Y:S01]  /*fd80*/  IMAD R2, R132, 0x90, RZ ;  /* 0x0000009084027824 */ /* 0x000fe200078e02ff */
[----:B------:R-:W-:Y:S02]  /*fd90*/  LEA.HI.X.SX32 R7, R3, R149, 0x1, P4 ;  /* 0x0000009503077211 */ /* 0x000fe400020f0eff */
[----:B------:R-:W1:Y:S01]  /*fda0*/  LDC R132, c[0x0][0x3d8] ;  /* 0x0000f600ff847b82 */ /* 0x000e620000000800 */
[----:B------:R0:W-:Y:S04]  /*fdb0*/  STL.64 [R1+0x778], R8 ;  /* 0x0007780801007387 */ /* 0x0001e80000100a00 */
[----:B------:R0:W2:Y:S04]  /*fdc0*/  @P2 LDG.E.U8 R143, desc[UR20][R8.64] ;  /* 0x00000014088f2981 */ /* 0x0000a8000c1e1100 */
[----:B------:R4:W-:Y:S04]  /*fdd0*/  STL.64 [R1+0x748], R6 ;  /* 0x0007480601007387 */ /* 0x0009e80000100a00 */
[----:B------:R4:W2:Y:S01]  /*fde0*/  @P2 LDG.E.U8 R142, desc[UR20][R6.64] ;  /* 0x00000014068e2981 */ /* 0x0008a2000c1e1100 */
[----:B0-----:R-:W-:Y:S01]  /*fdf0*/  IADD3 R8, P4, PT, R0, R148, RZ ;  /* 0x0000009400087210 */ /* 0x001fe20007f9e0ff */
[----:B------:R-:W-:-:S02]  /*fe00*/  IMAD R3, R133, 0x98, RZ ;  /* 0x0000009885037824 */ /* 0x000fc400078e02ff */
[----:B------:R-:W0:Y:S01]  /*fe10*/  LDC R133, c[0x0][0x3d8] ;  /* 0x0000f600ff857b82 */ /* 0x000e220000000800 */
[-C--:B------:R-:W-:Y:S02]  /*fe20*/  LEA.HI.X.SX32 R9, R0, R149.reuse, 0x1, P4 ;  /* 0x0000009500097211 */ /* 0x080fe400020f0eff */
[----:B----4-:R-:W-:Y:S01]  /*fe30*/  IADD3 R6, P5, PT, R2, R148, RZ ;  /* 0x0000009402067210 */ /* 0x010fe20007fbe0ff */
[----:B------:R-:W-:Y:S02]  /*fe40*/  IMAD R0, R136, 0xa0, RZ ;  /* 0x000000a088007824 */ /* 0x000fe400078e02ff */
[----:B------:R4:W2:Y:S01]  /*fe50*/  @P2 LDG.E.U8 R141, desc[UR20][R8.64] ;  /* 0x00000014088d2981 */ /* 0x0008a2000c1e1100 */
[----:B------:R-:W-:-:S03]  /*fe60*/  LEA.HI.X.SX32 R7, R2, R149, 0x1, P5 ;  /* 0x0000009502077211 */ /* 0x000fc600028f0eff */
[----:B------:R4:W-:Y:S04]  /*fe70*/  STL.64 [R1+0x718], R8 ;  /* 0x0007180801007387 */ /* 0x0009e80000100a00 */
[----:B------:R1:W-:Y:S04]  /*fe80*/  STL.64 [R1+0x6e8], R6 ;  /* 0x0006e80601007387 */ /* 0x0003e80000100a00 */
[----:B------:R1:W2:Y:S01]  /*fe90*/  @P2 LDG.E.U8 R140, desc[UR20][R6.64] ;  /* 0x00000014068c2981 */ /* 0x0002a2000c1e1100 */
[-C--:B----4-:R-:W-:Y:S02]  /*fea0*/  IADD3 R8, P4, PT, R3, R148.reuse, RZ ;  /* 0x0000009403087210 */ /* 0x090fe40007f9e0ff */
[----:B-1----:R-:W-:-:S02]  /*feb0*/  IADD3 R6, P5, PT, R0, R148, RZ ;  /* 0x0000009400067210 */ /* 0x002fc40007fbe0ff */
[-C--:B------:R-:W-:Y:S02]  /*fec0*/  LEA.HI.X.SX32 R9, R3, R149.reuse, 0x1, P4 ;  /* 0x0000009503097211 */ /* 0x080fe400020f0eff */
[----:B------:R-:W-:Y:S01]  /*fed0*/  LEA.HI.X.SX32 R7, R0, R149, 0x1, P5 ;  /* 0x0000009500077211 */ /* 0x000fe200028f0eff */
[----:B---3--:R-:W-:Y:S01]  /*fee0*/  IMAD R0, R134, 0xa8, RZ ;  /* 0x000000a886007824 */ /* 0x008fe200078e02ff */
[----:B------:R-:W1:Y:S01]  /*fef0*/  LDC R3, c[0x0][0x3d8] ;  /* 0x0000f600ff037b82 */ /* 0x000e620000000800 */
[----:B------:R-:W-:Y:S01]  /*ff00*/  STL.64 [R1+0x6b8], R8 ;  /* 0x0006b80801007387 */ /* 0x000fe20000100a00 */
[----:B------:R-:W-:-:S03]  /*ff10*/  IMAD R2, R132, 0xb0, RZ ;  /* 0x000000b084027824 */ /* 0x000fc600078e02ff */
[----:B------:R3:W-:Y:S04]  /*ff20*/  STL.64 [R1+0x688], R6 ;  /* 0x0006880601007387 */ /* 0x0007e80000100a00 */
[----:B------:R3:W4:Y:S04]  /*ff30*/  @P2 LDG.E.U8 R138, desc[UR20][R6.64] ;  /* 0x00000014068a2981 */ /* 0x000728000c1e1100 */
[----:B------:R0:W2:Y:S01]  /*ff40*/  @P2 LDG.E.U8 R139, desc[UR20][R8.64] ;  /* 0x00000014088b2981 */ /* 0x0000a2000c1e1100 */
[----:B---3--:R-:W-:-:S04]  /*ff50*/  IADD3 R6, P4, PT, R0, R148, RZ ;  /* 0x0000009400067210 */ /* 0x008fc80007f9e0ff */
[-C--:B------:R-:W-:Y:S01]  /*ff60*/  LEA.HI.X.SX32 R7, R0, R149.reuse, 0x1, P4 ;  /* 0x0000009500077211 */ /* 0x080fe200020f0eff */
[----:B------:R-:W-:Y:S01]  /*ff70*/  IMAD R0, R135, 0xb8, RZ ;  /* 0x000000b887007824 */ /* 0x000fe200078e02ff */
[C---:B0-----:R-:W-:Y:S02]  /*ff80*/  IADD3 R8, P4, PT, R2.reuse, R148, RZ ;  /* 0x0000009402087210 */ /* 0x041fe40007f9e0ff */
[----:B------:R-:W-:Y:S01]  /*ff90*/  PRMT R136, RZ, 0x7610, R136 ;  /* 0x00007610ff887816 */ /* 0x000fe20000000088 */
[----:B------:R0:W-:Y:S01]  /*ffa0*/  STL.64 [R1+0x658], R6 ;  /* 0x0006580601007387 */ /* 0x0001e20000100a00 */
[----:B------:R-:W-:-:S03]  /*ffb0*/  LEA.HI.X.SX32 R9, R2, R149, 0x1, P4 ;  /* 0x0000009502097211 */ /* 0x000fc600020f0eff */
[----:B------:R0:W3:Y:S01]  /*ffc0*/  @P2 LDG.E.U8 R137, desc[UR20][R6.64] ;  /* 0x0000001406892981 */ /* 0x0000e2000c1e1100 */
[----:B------:R-:W-:-:S03]  /*ffd0*/  PRMT R135, RZ, 0x7610, R135 ;  /* 0x00007610ff877816 */ /* 0x000fc60000000087 */
[----:B------:R1:W-:Y:S04]  /*ffe0*/  STL.64 [R1+0x628], R8 ;  /* 0x0006280801007387 */ /* 0x0003e80000100a00 */
[----:B------:R1:W2:Y:S01]  /*fff0*/  @P2 LDG.E.U8 R136, desc[UR20][R8.64] ;  /* 0x0000001408882981 */ /* 0x0002a2000c1e1100 */
[----:B0-----:R-:W-:-:S04]  /*10000*/  IADD3 R6, P5, PT, R0, R148, RZ ;  /* 0x0000009400067210 */ /* 0x001fc80007fbe0ff */
[-C--:B------:R-:W-:Y:S01]  /*10010*/  LEA.HI.X.SX32 R7, R0, R149.reuse, 0x1, P5 ;  /* 0x0000009500077211 */ /* 0x080fe200028f0eff */
[----:B------:R-:W-:Y:S01]  /*10020*/  IMAD R2, R133, 0xc0, RZ ;  /* 0x000000c085027824 */ /* 0x000fe200078e02ff */
[----:B-1----:R-:W0:Y:S03]  /*10030*/  LDC R8, c[0x0][0x3d8] ;  /* 0x0000f600ff087b82 */ /* 0x002e260000000800 */
[----:B------:R1:W-:Y:S04]  /*10040*/  STL.64 [R1+0x5f8], R6 ;  /* 0x0005f80601007387 */ /* 0x0003e80000100a00 */
[----:B------:R1:W2:Y:S01]  /*10050*/  @P2 LDG.E.U8 R135, desc[UR20][R6.64] ;  /* 0x0000001406872981 */ /* 0x0002a2000c1e1100 */
[CC--:B------:R-:W-:Y:S01]  /*10060*/  IADD3 R10, P4, PT, R2.reuse, R148.reuse, RZ ;  /* 0x00000094020a7210 */ /* 0x0c0fe20007f9e0ff */
[----:B------:R-:W-:Y:S01]  /*10070*/  IMAD R0, R3, 0xc8, RZ ;  /* 0x000000c803007824 */ /* 0x000fe200078e02ff */
[----:B------:R-:W-:Y:S01]  /*10080*/  PRMT R134, RZ, 0x7610, R134 ;  /* 0x00007610ff867816 */ /* 0x000fe20000000086 */
[----:B-1----:R-:W1:Y:S01]  /*10090*/  LDC R6, c[0x0][0x3d8] ;  /* 0x0000f600ff067b82 */ /* 0x002e620000000800 */
[----:B------:R-:W-:Y:S01]  /*100a0*/  LEA.HI.X.SX32 R11, R2, R149, 0x1, P4 ;  /* 0x00000095020b7211 */ /* 0x000fe200020f0eff */
[----:B------:R-:W-:Y:S01]  /*100b0*/  IMAD R2, R5, 0xd0, RZ ;  /* 0x000000d005027824 */ /* 0x000fe200078e02ff */
[----:B------:R-:W-:-:S02]  /*100c0*/  IADD3 R146, P4, PT, R0, R148, RZ ;  /* 0x0000009400927210 */ /* 0x000fc40007f9e0ff */
[----:B------:R-:W-:Y:S01]  /*100d0*/  PRMT R133, RZ, 0x7610, R133 ;  /* 0x00007610ff857816 */ /* 0x000fe20000000085 */
[----:B------:R0:W-:Y:S01]  /*100e0*/  STL.64 [R1+0x5c8], R10 ;  /* 0x0005c80a01007387 */ /* 0x0001e20000100a00 */
[-C--:B------:R-:W-:Y:S01]  /*100f0*/  IADD3 R14, P5, PT, R2, R148.reuse, RZ ;  /* 0x00000094020e7210 */ /* 0x080fe20007fbe0ff */
[----:B------:R-:W1:Y:S01]  /*10100*/  LDC R7, c[0x0][0x3d8] ;  /* 0x0000f600ff077b82 */ /* 0x000e620000000800 */
[-C--:B------:R-:W-:Y:S01]  /*10110*/  LEA.HI.X.SX32 R147, R0, R149.reuse, 0x1, P4 ;  /* 0x0000009500937211 */ /* 0x080fe200020f0eff */
[----:B------:R0:W2:Y:S01]  /*10120*/  @P2 LDG.E.U8 R134, desc[UR20][R10.64] ;  /* 0x000000140a862981 */ /* 0x0000a2000c1e1100 */
[-C--:B------:R-:W-:Y:S02]  /*10130*/  LEA.HI.X.SX32 R15, R2, R149.reuse, 0x1, P5 ;  /* 0x00000095020f7211 */ /* 0x080fe400028f0eff */
[----:B------:R-:W-:Y:S01]  /*10140*/  PRMT R3, RZ, 0x7610, R3 ;  /* 0x00007610ff037816 */ /* 0x000fe20000000003 */
[----:B0-----:R-:W-:Y:S01]  /*10150*/  IMAD R0, R8, 0xe0, RZ ;  /* 0x000000e008007824 */ /* 0x001fe200078e02ff */
[----:B------:R0:W2:Y:S01]  /*10160*/  @P2 LDG.E.U8 R133, desc[UR20][R146.64] ;  /* 0x0000001492852981 */ /* 0x0000a2000c1e1100 */
[----:B------:R-:W-:Y:S01]  /*10170*/  PRMT R4, RZ, 0x7610, R4 ;  /* 0x00007610ff047816 */ /* 0x000fe20000000004 */
[----:B------:R-:W0:Y:S01]  /*10180*/  LDC R5, c[0x0][0x3d8] ;  /* 0x0000f600ff057b82 */ /* 0x000e220000000800 */
[C---:B------:R-:W-:Y:S01]  /*10190*/  IADD3 R10, P4, PT, R165.reuse, R148, RZ ;  /* 0x00000094a50a7210 */ /* 0x040fe20007f9e0ff */
[----:B------:R1:W-:Y:S03]  /*101a0*/  STL.64 [R1+0x598], R146 ;  /* 0x0005989201007387 */ /* 0x0003e60000100a00 */
[----:B------:R-:W-:Y:S01]  /*101b0*/  LEA.HI.X.SX32 R11, R165, R149, 0x1, P4 ;  /* 0x00000095a50b7211 */ /* 0x000fe200020f0eff */
[----:B-1----:R-:W-:-:S04]  /*101c0*/  IMAD R165, R6, 0xf0, RZ ;  /* 0x000000f006a57824 */ /* 0x002fc800078e02ff */
[----:B------:R1:W2:Y:S04]  /*101d0*/  @P2 LDG.E.U8 R3, desc[UR20][R10.64] ;  /* 0x000000140a032981 */ /* 0x0002a8000c1e1100 */
[----:B------:R-:W2:Y:S01]  /*101e0*/  LDL.LU R146, [R1+0x1688] ;  /* 0x0016880001927983 */ /* 0x000ea20000300800 */
[----:B------:R-:W-:Y:S01]  /*101f0*/  IMAD R13, R7, 0xe8, RZ ;  /* 0x000000e8070d7824 */ /* 0x000fe200078e02ff */
[----:B------:R-:W-:Y:S01]  /*10200*/  PRMT R2, RZ, 0x7610, R2 ;  /* 0x00007610ff027816 */ /* 0x000fe20000000002 */
[----:B0-----:R-:W0:Y:S01]  /*10210*/  LDC R147, c[0x0][0x3d8] ;  /* 0x0000f600ff937b82 */ /* 0x001e220000000800 */
[----:B------:R-:W-:Y:S04]  /*10220*/  STL.64 [R1+0x568], R14 ;  /* 0x0005680e01007387 */ /* 0x000fe80000100a00 */
[----:B------:R1:W-:Y:S02]  /*10230*/  STL.64 [R1+0x538], R10 ;  /* 0x0005380a01007387 */ /* 0x0003e40000100a00 */
[----:B-1----:R-:W-:-:S04]  /*10240*/  IADD3 R10, P4, PT, R0, R148, RZ ;  /* 0x00000094000a7210 */ /* 0x002fc80007f9e0ff */
[-C--:B------:R-:W-:Y:S02]  /*10250*/  LEA.HI.X.SX32 R11, R0, R149.reuse, 0x1, P4 ;  /* 0x00000095000b7211 */ /* 0x080fe400020f0eff */
[-C--:B------:R-:W-:Y:S02]  /*10260*/  IADD3 R8, P4, PT, R165, R148.reuse, RZ ;  /* 0x00000094a5087210 */ /* 0x080fe40007f9e0ff */
[----:B------:R-:W-:Y:S01]  /*10270*/  IADD3 R6, P5, PT, R13, R148, RZ ;  /* 0x000000940d067210 */ /* 0x000fe20007fbe0ff */
[----:B------:R-:W2:Y:S01]  /*10280*/  @P2 LDG.E.U8 R2, desc[UR20][R10.64] ;  /* 0x000000140a022981 */ /* 0x000ea2000c1e1100 */
[----:B------:R-:W-:-:S05]  /*10290*/  LEA.HI.X.SX32 R9, R165, R149, 0x1, P4 ;  /* 0x00000095a5097211 */ /* 0x000fca00020f0eff */
[----:B------:R1:W2:Y:S01]  /*102a0*/  @P2 LDG.E.U8 R4, desc[UR20][R8.64] ;  /* 0x0000001408042981 */ /* 0x0002a2000c1e1100 */
[----:B------:R-:W-:Y:S02]  /*102b0*/  PRMT R0, RZ, 0x7610, R0 ;  /* 0x00007610ff007816 */ /* 0x000fe40000000000 */
[----:B------:R-:W-:Y:S01]  /*102c0*/  LEA.HI.X.SX32 R7, R13, R149, 0x1, P5 ;  /* 0x000000950d077211 */ /* 0x000fe200028f0eff */
[----:B------:R0:W-:Y:S01]  /*102d0*/  STL.64 [R1+0x508], R10 ;  /* 0x0005080a01007387 */ /* 0x0001e20000100a00 */
[----:B------:R-:W-:Y:S01]  /*102e0*/  IMAD R165, R5, 0xf8, RZ ;  /* 0x000000f805a57824 */ /* 0x000fe200078e02ff */
[----:B------:R-:W-:Y:S01]  /*102f0*/  PRMT R144, RZ, 0x7610, R144 ;  /* 0x00007610ff907816 */ /* 0x000fe20000000090 */
[----:B------:R-:W1:Y:S01]  /*10300*/  LDC R13, c[0x0][0x3d8] ;  /* 0x0000f600ff0d7b82 */ /* 0x000e620000000800 */
[----:B------:R-:W3:Y:S04]  /*10310*/  @P2 LDG.E.U8 R0, desc[UR20][R6.64] ;  /* 0x0000001406002981 */ /* 0x000ee8000c1e1100 */
[----:B0-----:R-:W3:Y:S04]  /*10320*/  LDL.LU.64 R10, [R1+0x1680] ;  /* 0x00168000010a7983 */ /* 0x001ee80000300a00 */
[----:B------:R0:W-:Y:S04]  /*10330*/  STL.64 [R1+0x4d8], R6 ;  /* 0x0004d80601007387 */ /* 0x0001e80000100a00 */
[----:B0-----:R-:W3:Y:S04]  /*10340*/  LDL.LU.64 R6, [R1+0x1678] ;  /* 0x0016780001067983 */ /* 0x001ee80000300a00 */
[----:B------:R0:W-:Y:S01]  /*10350*/  STL.64 [R1+0x4a8], R8 ;  /* 0x0004a80801007387 */ /* 0x0001e20000100a00 */
[----:B------:R-:W-:-:S06]  /*10360*/  PRMT R132, RZ, 0x7610, R132 ;  /* 0x00007610ff847816 */ /* 0x000fcc0000000084 */
[----:B------:R0:W4:Y:S01]  /*10370*/  @P2 LDG.E.U8 R132, desc[UR20][R14.64] ;  /* 0x000000140e842981 */ /* 0x000122000c1e1100 */
[----:B------:R-:W-:Y:S01]  /*10380*/  IADD3 RZ, P4, PT, R148, UR4, RZ ;  /* 0x0000000494ff7c10 */ /* 0x000fe2000ff9e0ff */
[----:B-1----:R-:W-:Y:S01]  /*10390*/  IMAD R13, R13, 0x29, RZ ;  /* 0x000000290d0d7824 */ /* 0x002fe200078e02ff */
[----:B------:R-:W-:Y:S01]  /*103a0*/  PRMT R12, RZ, 0x7610, R12 ;  /* 0x00007610ff0c7816 */ /* 0x000fe2000000000c */
[----:B------:R-:W1:Y:S01]  /*103b0*/  LDCU UR4, c[0x0][0x3a8] ;  /* 0x00007500ff0477ac */ /* 0x000e620008000800 */
[----:B0-----:R-:W0:Y:S08]  /*103c0*/  LDC R9, c[0x0][0x3d8] ;  /* 0x0000f600ff097b82 */ /* 0x001e300000000800 */
[----:B------:R-:W0:Y:S08]  /*103d0*/  LDC R14, c[0x0][0x3d8] ;  /* 0x0000f600ff0e7b82 */ /* 0x000e300000000800 */
[----:B------:R-:W0:Y:S01]  /*103e0*/  LDC R8, c[0x0][0x3d8] ;  /* 0x0000f600ff087b82 */ /* 0x000e220000000800 */
[----:B--2---:R2:W-:Y:S02]  /*103f0*/  STL [R1+0x10], R4 ;  /* 0x0000100401007387 */ /* 0x0045e40000100800 */
[----:B--2---:R-:W-:-:S04]  /*10400*/  IADD3 R4, P5, PT, R165, R148, RZ ;  /* 0x00000094a5047210 */ /* 0x004fc80007fbe0ff */
[----:B------:R-:W-:-:S05]  /*10410*/  LEA.HI.X.SX32 R5, R165, R149, 0x1, P5 ;  /* 0x00000095a5057211 */ /* 0x000fca00028f0eff */
[----:B------:R-:W2:Y:S04]  /*10420*/  @P2 LDG.E.U8 R144, desc[UR20][R4.64] ;  /* 0x0000001404902981 */ /* 0x000ea8000c1e1100 */
[----:B------:R0:W-:Y:S04]  /*10430*/  STL.64 [R1+0x478], R4 ;  /* 0x0004780401007387 */ /* 0x0001e80000100a00 */
[----:B0-----:R-:W4:Y:S01]  /*10440*/  LDL.LU.64 R4, [R1+0x1670] ;  /* 0x0016700001047983 */ /* 0x001f220000300a00 */
[----:B------:R-:W-:Y:S01]  /*10450*/  IMAD R165, R14, 0x9, RZ ;  /* 0x000000090ea57824 */ /* 0x000fe200078e02ff */
[----:B------:R-:W-:Y:S01]  /*10460*/  LEA.HI.X.SX32 R15, R147, R149, 0x1, P4 ;  /* 0x00000095930f7211 */ /* 0x000fe200020f0eff */
[----:B------:R-:W-:Y:S01]  /*10470*/  VIADD R14, R148, UR5 ;  /* 0x00000005940e7c36 */ /* 0x000fe20008000000 */
[----:B---3--:R-:W-:Y:S01]  /*10480*/  PRMT R10, RZ, 0x7610, R10 ;  /* 0x00007610ff0a7816 */ /* 0x008fe2000000000a */
[----:B------:R-:W-:Y:S01]  /*10490*/  IMAD R147, R145, 0x11, RZ ;  /* 0x0000001191937824 */ /* 0x000fe200078e02ff */
[----:B------:R-:W-:Y:S01]  /*104a0*/  PRMT R7, RZ, 0x7610, R7 ;  /* 0x00007610ff077816 */ /* 0x000fe20000000007 */
[----:B------:R-:W0:Y:S03]  /*104b0*/  LDCU UR5, c[0x0][0x3a8] ;  /* 0x00007500ff0577ac */ /* 0x000e260008000800 */
[----:B------:R-:W3:Y:S04]  /*104c0*/  @P2 LDG.E.U8 R10, desc[UR20][R14.64] ;  /* 0x000000140e0a2981 */ /* 0x000ee8000c1e1100 */
[----:B--2---:R2:W-:Y:S02]  /*104d0*/  STL [R1+0x4], R144 ;  /* 0x0000049001007387 */ /* 0x0045e40000100800 */
[----:B--2---:R-:W-:-:S04]  /*104e0*/  IADD3 R144, P4, PT, R165, R148, RZ ;  /* 0x00000094a5907210 */ /* 0x004fc80007f9e0ff */
[----:B------:R-:W-:Y:S02]  /*104f0*/  LEA.HI.X.SX32 R145, R165, R149, 0x1, P4 ;  /* 0x00000095a5917211 */ /* 0x000fe400020f0eff */
[----:B----4-:R-:W-:-:S06]  /*10500*/  PRMT R4, RZ, 0x7610, R4 ;  /* 0x00007610ff047816 */ /* 0x010fcc0000000004 */
[----:B------:R-:W2:Y:S04]  /*10510*/  @P2 LDG.E.U8 R4, desc[UR20][R144.64] ;  /* 0x0000001490042981 */ /* 0x000ea8000c1e1100 */
[----:B------:R4:W-:Y:S01]  /*10520*/  STL.64 [R1+0x10d8], R14 ;  /* 0x0010d80e01007387 */ /* 0x0009e20000100a00 */
[----:B------:R-:W-:-:S03]  /*10530*/  IMAD R165, R9, 0x19, RZ ;  /* 0x0000001909a57824 */ /* 0x000fc600078e02ff */
[----:B---3--:R3:W-:Y:S01]  /*10540*/  STL [R1+0x170], R10 ;  /* 0x0001700a01007387 */ /* 0x0087e20000100800 */
[----:B----4-:R-:W-:-:S03]  /*10550*/  IADD3 R14, P5, PT, R147, R148, RZ ;  /* 0x00000094930e7210 */ /* 0x010fc60007fbe0ff */
[----:B------:R4:W-:Y:S01]  /*10560*/  STL.64 [R1+0xaa0], R144 ;  /* 0x000aa09001007387 */ /* 0x0009e20000100a00 */
[----:B---3--:R-:W3:Y:S01]  /*10570*/  LDC R10, c[0x0][0x3d8] ;  /* 0x0000f600ff0a7b82 */ /* 0x008ee20000000800 */
[----:B------:R-:W-:-:S05]  /*10580*/  LEA.HI.X.SX32 R15, R147, R149, 0x1, P5 ;  /* 0x00000095930f7211 */ /* 0x000fca00028f0eff */
[----:B------:R0:W3:Y:S01]  /*10590*/  @P2 LDG.E.U8 R7, desc[UR20][R14.64] ;  /* 0x000000140e072981 */ /* 0x0000e2000c1e1100 */
[C---:B------:R-:W-:Y:S01]  /*105a0*/  IMAD R9, R8.reuse, 0x21, RZ ;  /* 0x0000002108097824 */ /* 0x040fe200078e02ff */
[----:B------:R-:W-:Y:S01]  /*105b0*/  PRMT R5, RZ, 0x7610, R5 ;  /* 0x00007610ff057816 */ /* 0x000fe20000000005 */
[----:B------:R-:W0:Y:S01]  /*105c0*/  LDC R147, c[0x0][0x3d8] ;  /* 0x0000f600ff937b82 */ /* 0x000e220000000800 */
[----:B--2---:R2:W-:Y:S04]  /*105d0*/  STL [R1+0x164], R4 ;  /* 0x0001640401007387 */ /* 0x0045e80000100800 */
[----:B------:R0:W-:Y:S01]  /*105e0*/  STL.64 [R1+0xa60], R14 ;  /* 0x000a600e01007387 */ /* 0x0001e20000100a00 */
[----:B----4-:R-:W-:Y:S01]  /*105f0*/  IMAD R145, R8, 0x21, RZ ;  /* 0x0000002108917824 */ /* 0x010fe200078e02ff */
[----:B------:R-:W-:-:S02]  /*10600*/  IADD3 R144, P5, PT, R9, R148, RZ ;  /* 0x0000009409907210 */ /* 0x000fc40007fbe0ff */
[----:B------:R-:W-:Y:S01]  /*10610*/  PRMT R146, RZ, 0x7610, R146 ;  /* 0x00007610ff927816 */ /* 0x000fe20000000092 */
[----:B--2---:R-:W2:Y:S01]  /*10620*/  LDC R4, c[0x0][0x3d8] ;  /* 0x0000f600ff047b82 */ /* 0x004ea20000000800 */
[----:B0-----:R-:W-:-:S04]  /*10630*/  IADD3 R14, P4, PT, R165, R148, RZ ;  /* 0x00000094a50e7210 */ /* 0x001fc80007f9e0ff */
[----:B------:R-:W-:Y:S02]  /*10640*/  LEA.HI.X.SX32 R15, R165, R149, 0x1, P4 ;  /* 0x00000095a50f7211 */ /* 0x000fe400020f0eff */
[----:B------:R-:W-:-:S06]  /*10650*/  PRMT R165, RZ, 0x7610, R165 ;  /* 0x00007610ffa57816 */ /* 0x000fcc00000000a5 */
[----:B------:R-:W4:Y:S01]  /*10660*/  @P2 LDG.E.U8 R165, desc[UR20][R14.64] ;  /* 0x000000140ea52981 */ /* 0x000f22000c1e1100 */
[-C--:B------:R-:W-:Y:S02]  /*10670*/  LEA.HI.X.SX32 R145, R145, R149.reuse, 0x1, P5 ;  /* 0x0000009591917211 */ /* 0x080fe400028f0eff */
[C---:B------:R-:W-:Y:S01]  /*10680*/  IADD3 R8, P4, PT, R13.reuse, R148, RZ ;  /* 0x000000940d087210 */ /* 0x040fe20007f9e0ff */
[----:B---3--:R-:W-:Y:S04]  /*10690*/  STL [R1+0x158], R7 ;  /* 0x0001580701007387 */ /* 0x008fe80000100800 */
[----:B------:R0:W-:Y:S01]  /*106a0*/  STL.64 [R1+0xa20], R14 ;  /* 0x000a200e01007387 */ /* 0x0001e20000100a00 */
[----:B------:R-:W-:Y:S02]  /*106b0*/  LEA.HI.X.SX32 R9, R13, R149, 0x1, P4 ;  /* 0x000000950d097211 */ /* 0x000fe400020f0eff */
[----:B------:R-:W-:Y:S01]  /*106c0*/  PRMT R11, RZ, 0x7610, R11 ;  /* 0x00007610ff0b7816 */ /* 0x000fe2000000000b */
[----:B------:R3:W2:Y:S01]  /*106d0*/  @P2 LDG.E.U8 R12, desc[UR20][R144.64] ;  /* 0x00000014900c2981 */ /* 0x0006a2000c1e1100 */
[----:B------:R-:W1:Y:S03]  /*106e0*/  LDC R13, c[0x0][0x3d8] ;  /* 0x0000f600ff0d7b82 */ /* 0x000e660000000800 */
[----:B------:R1:W2:Y:S04]  /*106f0*/  @P2 LDG.E.U8 R5, desc[UR20][R8.64] ;  /* 0x0000001408052981 */ /* 0x0002a8000c1e1100 */
[----:B0-----:R-:W2:Y:S01]  /*10700*/  LDL.LU.64 R14, [R1+0x1668] ;  /* 0x00166800010e7983 */ /* 0x001ea20000300a00 */
[----:B------:R-:W0:Y:S03]  /*10710*/  LDC R7, c[0x0][0x3d8] ;  /* 0x0000f600ff077b82 */ /* 0x000e260000000800 */
[----:B------:R3:W-:Y:S04]  /*10720*/  STL.64 [R1+0x9e0], R144 ;  /* 0x0009e09001007387 */ /* 0x0007e80000100a00 */
[----:B---3--:R-:W3:Y:S01]  /*10730*/  LDL.LU R144, [R1+0x1660] ;  /* 0x0016600001907983 */ /* 0x008ee20000300800 */
[----:B------:R-:W0:Y:S03]  /*10740*/  LDC R145, c[0x0][0x3d8] ;  /* 0x0000f600ff917b82 */ /* 0x000e260000000800 */
[----:B----4-:R4:W-:Y:S04]  /*10750*/  STL [R1+0x14c], R165 ;  /* 0x00014ca501007387 */ /* 0x0109e80000100800 */
[----:B------:R1:W-:Y:S01]  /*10760*/  STL.64 [R1+0x9a0], R8 ;  /* 0x0009a00801007387 */ /* 0x0003e20000100a00 */
[----:B----4-:R-:W-:-:S05]  /*10770*/  IMAD R165, R10, 0x31, RZ ;  /* 0x000000310aa57824 */ /* 0x010fca00078e02ff */
[----:B-1----:R-:W-:-:S04]  /*10780*/  IADD3 R8, P4, PT, R165, R148, RZ ;  /* 0x00000094a5087210 */ /* 0x002fc80007f9e0ff */
[----:B------:R-:W-:-:S05]  /*10790*/  LEA.HI.X.SX32 R9, R165, R149, 0x1, P4 ;  /* 0x00000095a5097211 */ /* 0x000fca00020f0eff */
[----:B------:R-:W4:Y:S01]  /*107a0*/  @P2 LDG.E.U8 R146, desc[UR20][R8.64] ;  /* 0x0000001408922981 */ /* 0x000f22000c1e1100 */
[----:B--2---:R-:W-:-:S03]  /*107b0*/  IMAD R10, R4, 0x39, RZ ;  /* 0x00000039040a7824 */ /* 0x004fc600078e02ff */
[----:B------:R1:W-:Y:S02]  /*107c0*/  STL [R1+0x140], R12 ;  /* 0x0001400c01007387 */ /* 0x0003e40000100800 */
[C---:B------:R-:W-:Y:S02]  /*107d0*/  IADD3 R4, P5, PT, R10.reuse, R148, RZ ;  /* 0x000000940a047210 */ /* 0x040fe40007fbe0ff */
[----:B------:R2:W-:Y:S04]  /*107e0*/  STL [R1+0x134], R5 ;  /* 0x0001340501007387 */ /* 0x0005e80000100800 */
[----:B------:R0:W-:Y:S01]  /*107f0*/  STL.64 [R1+0x960], R8 ;  /* 0x0009600801007387 */ /* 0x0001e20000100a00 */
[----:B------:R-:W-:Y:S01]  /*10800*/  IMAD R165, R147, 0x41, RZ ;  /* 0x0000004193a57824 */ /* 0x000fe200078e02ff */
[----:B-1----:R-:W1:Y:S01]  /*10810*/  LDC R12, c[0x0][0x3d8] ;  /* 0x0000f600ff0c7b82 */ /* 0x002e620000000800 */
[----:B--2---:R-:W-:-:S05]  /*10820*/  LEA.HI.X.SX32 R5, R10, R149, 0x1, P5 ;  /* 0x000000950a057211 */ /* 0x004fca00028f0eff */
[----:B------:R2:W2:Y:S04]  /*10830*/  @P2 LDG.E.U8 R11, desc[UR20][R4.64] ;  /* 0x00000014040b2981 */ /* 0x0004a8000c1e1100 */
[----:B0-----:R-:W2:Y:S04]  /*10840*/  LDL.LU.64 R8, [R1+0x1658] ;  /* 0x0016580001087983 */ /* 0x001ea80000300a00 */
[----:B----4-:R-:W-:Y:S04]  /*10850*/  STL [R1+0x128], R146 ;  /* 0x0001289201007387 */ /* 0x010fe80000100800 */
[----:B------:R0:W-:Y:S04]  /*10860*/  STL.64 [R1+0x920], R4 ;  /* 0x0009200401007387 */ /* 0x0001e80000100a00 */
[----:B0-----:R-:W2:Y:S01]  /*10870*/  LDL.LU.64 R4, [R1+0x1650] ;  /* 0x0016500001047983 */ /* 0x001ea20000300a00 */
[----:B------:R-:W-:-:S04]  /*10880*/  IADD3 R146, P4, PT, R165, R148, RZ ;  /* 0x00000094a5927210 */ /* 0x000fc80007f9e0ff */
[----:B------:R-:W-:Y:S01]  /*10890*/  LEA.HI.X.SX32 R147, R165, R149, 0x1, P4 ;  /* 0x00000095a5937211 */ /* 0x000fe200020f0eff */
[----:B------:R-:W-:Y:S01]  /*108a0*/  IMAD R10, R7, 0x49, RZ ;  /* 0x00000049070a7824 */ /* 0x000fe200078e02ff */
[----:B--2---:R-:W-:-:S06]  /*108b0*/  PRMT R4, RZ, 0x7610, R4 ;  /* 0x00007610ff047816 */ /* 0x004fcc0000000004 */
[----:B------:R1:W2:Y:S01]  /*108c0*/  @P2 LDG.E.U8 R4, desc[UR20][R146.64] ;  /* 0x0000001492042981 */ /* 0x0002a2000c1e1100 */
[----:B------:R-:W-:-:S03]  /*108d0*/  IADD3 R10, P5, PT, R10, R148, RZ ;  /* 0x000000940a0a7210 */ /* 0x000fc60007fbe0ff */
[----:B------:R0:W-:Y:S01]  /*108e0*/  STL [R1+0x11c], R11 ;  /* 0x00011c0b01007387 */ /* 0x0001e20000100800 */
[----:B------:R-:W-:Y:S01]  /*108f0*/  PRMT R9, RZ, 0x7610, R9 ;  /* 0x00007610ff097816 */ /* 0x000fe20000000009 */
[----:B------:R-:W-:Y:S02]  /*10900*/  IMAD R165, R145, 0x51, RZ ;  /* 0x0000005191a57824 */ /* 0x000fe400078e02ff */
[----:B0-----:R-:W-:Y:S01]  /*10910*/  IMAD R11, R7, 0x49, RZ ;  /* 0x00000049070b7824 */ /* 0x001fe200078e02ff */
[----:B------:R1:W-:Y:S01]  /*10920*/  STL.64 [R1+0x8e0], R146 ;  /* 0x0008e09201007387 */ /* 0x0003e20000100a00 */
[----:B------:R-:W-:Y:S01]  /*10930*/  PRMT R6, RZ, 0x7610, R6 ;  /* 0x00007610ff067816 */ /* 0x000fe20000000006 */
[----:B------:R-:W0:Y:S02]  /*10940*/  LDC R7, c[0x0][0x3d8] ;  /* 0x0000f600ff077b82 */ /* 0x000e240000000800 */
[----:B------:R-:W-:-:S05]  /*10950*/  LEA.HI.X.SX32 R11, R11, R149, 0x1, P5 ;  /* 0x000000950b0b7211 */ /* 0x000fca00028f0eff */
[----:B------:R4:W4:Y:S01]  /*10960*/  @P2 LDG.E.U8 R9, desc[UR20][R10.64] ;  /* 0x000000140a092981 */ /* 0x000922000c1e1100 */
[----:B------:R-:W-:Y:S01]  /*10970*/  PRMT R5, RZ, 0x7610, R5 ;  /* 0x00007610ff057816 */ /* 0x000fe20000000005 */
[----:B------:R-:W0:Y:S01]  /*10980*/  LDC R145, c[0x0][0x3d8] ;  /* 0x0000f600ff917b82 */ /* 0x000e220000000800 */
[C---:B-1----:R-:W-:Y:S02]  /*10990*/  IMAD R146, R12.reuse, 0x59, RZ ;  /* 0x000000590c927824 */ /* 0x042fe400078e02ff */
[----:B------:R-:W-:-:S03]  /*109a0*/  IMAD R147, R12, 0x59, RZ ;  /* 0x000000590c937824 */ /* 0x000fc600078e02ff */
[----:B------:R-:W-:Y:S02]  /*109b0*/  IADD3 R146, P5, PT, R146, R148, RZ ;  /* 0x0000009492927210 */ /* 0x000fe40007fbe0ff */
[----:B---3--:R-:W-:Y:S02]  /*109c0*/  PRMT R144, RZ, 0x7610, R144 ;  /* 0x00007610ff907816 */ /* 0x008fe40000000090 */
[----:B------:R-:W-:-:S05]  /*109d0*/  LEA.HI.X.SX32 R147, R147, R149, 0x1, P5 ;  /* 0x0000009593937211 */ /* 0x000fca00028f0eff */
[----:B------:R-:W3:Y:S04]  /*109e0*/  @P2 LDG.E.U8 R144, desc[UR20][R146.64] ;  /* 0x0000001492902981 */ /* 0x000ee8000c1e1100 */
[----:B--2---:R1:W-:Y:S04]  /*109f0*/  STL [R1+0x110], R4 ;  /* 0x0001100401007387 */ /* 0x0043e80000100800 */
[----:B------:R4:W-:Y:S01]  /*10a00*/  STL.64 [R1+0x8a0], R10 ;  /* 0x0008a00a01007387 */ /* 0x0009e20000100a00 */
[----:B-1----:R-:W1:Y:S01]  /*10a10*/  LDC R4, c[0x0][0x3d8] ;  /* 0x0000f600ff047b82 */ /* 0x002e620000000800 */
[----:B----4-:R-:W-:-:S04]  /*10a20*/  IADD3 R10, P4, PT, R165, R148, RZ ;  /* 0x00000094a50a7210 */ /* 0x010fc80007f9e0ff */
[----:B------:R-:W-:Y:S01]  /*10a30*/  LEA.HI.X.SX32 R11, R165, R149, 0x1, P4 ;  /* 0x00000095a50b7211 */ /* 0x000fe200020f0eff */
[----:B------:R-:W-:-:S04]  /*10a40*/  IMAD R165, R13, 0x61, RZ ;  /* 0x000000610da57824 */ /* 0x000fc800078e02ff */
[----:B------:R-:W2:Y:S01]  /*10a50*/  @P2 LDG.E.U8 R6, desc[UR20][R10.64] ;  /* 0x000000140a062981 */ /* 0x000ea2000c1e1100 */
[----:B------:R-:W-:-:S04]  /*10a60*/  IADD3 R12, P4, PT, R165, R148, RZ ;  /* 0x00000094a50c7210 */ /* 0x000fc80007f9e0ff */
[----:B------:R-:W-:-:S05]  /*10a70*/  LEA.HI.X.SX32 R13, R165, R149, 0x1, P4 ;  /* 0x00000095a50d7211 */ /* 0x000fca00020f0eff */
[----:B------:R-:W4:Y:S01]  /*10a80*/  @P2 LDG.E.U8 R5, desc[UR20][R12.64] ;  /* 0x000000140c052981 */ /* 0x000f22000c1e1100 */
[----:B0-----:R-:W-:Y:S01]  /*10a90*/  IMAD R165, R7, 0x69, RZ ;  /* 0x0000006907a57824 */ /* 0x001fe200078e02ff */
[----:B------:R-:W-:Y:S01]  /*10aa0*/  PRMT R8, RZ, 0x7610, R8 ;  /* 0x00007610ff087816 */ /* 0x000fe20000000008 */
[----:B------:R-:W0:Y:S01]  /*10ab0*/  LDC R7, c[0x0][0x3d8] ;  /* 0x0000f600ff077b82 */ /* 0x000e220000000800 */
[----:B------:R3:W-:Y:S04]  /*10ac0*/  STL [R1+0x104], R9 ;  /* 0x0001040901007387 */ /* 0x0007e80000100800 */
[----:B------:R1:W-:Y:S03]  /*10ad0*/  STL.64 [R1+0x860], R10 ;  /* 0x0008600a01007387 */ /* 0x0003e60000100a00 */
[----:B---3--:R-:W3:Y:S01]  /*10ae0*/  LDC R9, c[0x0][0x3d8] ;  /* 0x0000f600ff097b82 */ /* 0x008ee20000000800 */
[----:B-1----:R-:W3:Y:S04]  /*10af0*/  LDL.LU.64 R10, [R1+0x1648] ;  /* 0x00164800010a7983 */ /* 0x002ee80000300a00 */
[----:B--2---:R1:W-:Y:S04]  /*10b00*/  STL [R1+0xf8], R6 ;  /* 0x0000f80601007387 */ /* 0x0043e80000100800 */
[----:B-1----:R-:W2:Y:S04]  /*10b10*/  LDL.LU R6, [R1+0x1640] ;  /* 0x0016400001067983 */ /* 0x002ea80000300800 */
[----:B------:R-:W-:Y:S04]  /*10b20*/  STL.64 [R1+0x830], R146 ;  /* 0x0008309201007387 */ /* 0x000fe80000100a00 */
[----:B------:R1:W-:Y:S04]  /*10b30*/  STL.64 [R1+0x800], R12 ;  /* 0x0008000c01007387 */ /* 0x0003e80000100a00 */
[----:B----4-:R4:W-:Y:S01]  /*10b40*/  STL [R1+0xe0], R5 ;  /* 0x0000e00501007387 */ /* 0x0109e20000100800 */
[----:B-1----:R-:W-:Y:S01]  /*10b50*/  IMAD R13, R4, 0x71, RZ ;  /* 0x00000071040d7824 */ /* 0x002fe200078e02ff */
[CC--:B------:R-:W-:Y:S01]  /*10b60*/  IADD3 R4, P4, PT, R165.reuse, R148.reuse, RZ ;  /* 0x00000094a5047210 */ /* 0x0c0fe20007f9e0ff */
[----:B------:R-:W1:Y:S03]  /*10b70*/  LDC R12, c[0x0][0x3d8] ;  /* 0x0000f600ff0c7b82 */ /* 0x000e660000000800 */
[-C--:B----4-:R-:W-:Y:S01]  /*10b80*/  LEA.HI.X.SX32 R5, R165, R149.reuse, 0x1, P4 ;  /* 0x00000095a5057211 */ /* 0x090fe200020f0eff */
[----:B------:R4:W-:Y:S04]  /*10b90*/  STL [R1+0xec], R144 ;  /* 0x0000ec9001007387 */ /* 0x0009e80000100800 */
[----:B------:R-:W2:Y:S04]  /*10ba0*/  @P2 LDG.E.U8 R8, desc[UR20][R4.64] ;  /* 0x0000001404082981 */ /* 0x000ea8000c1e1100 */
[----:B------:R0:W-:Y:S01]  /*10bb0*/  STL.64 [R1+0x7d0], R4 ;  /* 0x0007d00401007387 */ /* 0x0001e20000100a00 */
[----:B------:R-:W-:Y:S01]  /*10bc0*/  IADD3 R146, P5, PT, R13, R148, RZ ;  /* 0x000000940d927210 */ /* 0x000fe20007fbe0ff */
[----:B------:R-:W-:Y:S01]  /*10bd0*/  IMAD R165, R145, 0x79, RZ ;  /* 0x0000007991a57824 */ /* 0x000fe200078e02ff */
[----:B------:R-:W-:Y:S01]  /*10be0*/  PRMT R43, RZ, 0x7610, R43 ;  /* 0x00007610ff2b7816 */ /* 0x000fe2000000002b */
[----:B----4-:R-:W4:Y:S01]  /*10bf0*/  LDC R144, c[0x0][0x3d8] ;  /* 0x0000f600ff907b82 */ /* 0x010f220000000800 */
[----:B0-----:R-:W4:Y:S01]  /*10c00*/  LDL.LU.64 R4, [R1+0x1638] ;  /* 0x0016380001047983 */ /* 0x001f220000300a00 */
[----:B------:R-:W-:Y:S01]  /*10c10*/  LEA.HI.X.SX32 R147, R13, R149, 0x1, P5 ;  /* 0x000000950d937211 */ /* 0x000fe200028f0eff */
[----:B---3--:R-:W-:Y:S01]  /*10c20*/  IMAD R13, R9, 0x81, RZ ;  /* 0x00000081090d7824 */ /* 0x008fe200078e02ff */
[----:B------:R-:W-:-:S04]  /*10c30*/  PRMT R55, RZ, 0x7610, R55 ;  /* 0x00007610ff377816 */ /* 0x000fc80000000037 */
[----:B------:R-:W0:Y:S01]  /*10c40*/  LDC R145, c[0x0][0x3d8] ;  /* 0x0000f600ff917b82 */ /* 0x000e220000000800 */
[----:B------:R3:W4:Y:S01]  /*10c50*/  @P2 LDG.E.U8 R43, desc[UR20][R146.64] ;  /* 0x00000014922b2981 */ /* 0x000722000c1e1100 */
[----:B--2---:R-:W-:-:S03]  /*10c60*/  PRMT R6, RZ, 0x7610, R6 ;  /* 0x00007610ff067816 */ /* 0x004fc60000000006 */
[----:B------:R2:W-:Y:S04]  /*10c70*/  STL [R1+0xd4], R8 ;  /* 0x0000d40801007387 */ /* 0x0005e80000100800 */
[----:B------:R3:W-:Y:S01]  /*10c80*/  STL.64 [R1+0x7a0], R146 ;  /* 0x0007a09201007387 */ /* 0x0007e20000100a00 */
[----:B--2---:R-:W-:-:S04]  /*10c90*/  IADD3 R8, P4, PT, R165, R148, RZ ;  /* 0x00000094a5087210 */ /* 0x004fc80007f9e0ff */
[-C--:B------:R-:W-:Y:S02]  /*10ca0*/  LEA.HI.X.SX32 R9, R165, R149.reuse, 0x1, P4 ;  /* 0x00000095a5097211 */ /* 0x080fe400020f0eff */
[C---:B---3--:R-:W-:Y:S02]  /*10cb0*/  IADD3 R146, P5, PT, R13.reuse, R148, RZ ;  /* 0x000000940d927210 */ /* 0x048fe40007fbe0ff */
[----:B----4-:R-:W-:Y:S02]  /*10cc0*/  PRMT R4, RZ, 0x7610, R4 ;  /* 0x00007610ff047816 */ /* 0x010fe40000000004 */
[----:B------:R-:W-:-:S04]  /*10cd0*/  LEA.HI.X.SX32 R147, R13, R149, 0x1, P5 ;  /* 0x000000950d937211 */ /* 0x000fc800028f0eff */
[----:B------:R-:W2:Y:S04]  /*10ce0*/  @P2 LDG.E.U8 R4, desc[UR20][R8.64] ;  /* 0x0000001408042981 */ /* 0x000ea8000c1e1100 */
[----:B------:R-:W3:Y:S01]  /*10cf0*/  @P2 LDG.E.U8 R6, desc[UR20][R146.64] ;  /* 0x0000001492062981 */ /* 0x000ee2000c1e1100 */
[----:B------:R-:W-:-:S03]  /*10d00*/  IMAD R165, R7, 0x89, RZ ;  /* 0x0000008907a57824 */ /* 0x000fc600078e02ff */
[----:B------:R4:W-:Y:S04]  /*10d10*/  STL [R1+0xc8], R43 ;  /* 0x0000c82b01007387 */ /* 0x0009e80000100800 */
[----:B------:R0:W-:Y:S01]  /*10d20*/  STL.64 [R1+0x770], R8 ;  /* 0x0007700801007387 */ /* 0x0001e20000100a00 */
[----:B-1----:R-:W-:Y:S02]  /*10d30*/  IMAD R13, R12, 0x91, RZ ;  /* 0x000000910c0d7824 */ /* 0x002fe400078e02ff */
[----:B------:R-:W-:Y:S01]  /*10d40*/  IMAD R144, R144, 0x99, RZ ;  /* 0x0000009990907824 */ /* 0x000fe200078e02ff */
[----:B------:R-:W-:Y:S01]  /*10d50*/  PRMT R5, RZ, 0x7610, R5 ;  /* 0x00007610ff057816 */ /* 0x000fe20000000005 */
[----:B----4-:R-:W1:Y:S01]  /*10d60*/  LDC R43, c[0x0][0x3d8] ;  /* 0x0000f600ff2b7b82 */ /* 0x010e620000000800 */
[----:B0-----:R-:W4:Y:S04]  /*10d70*/  LDL.LU.64 R8, [R1+0x1630] ;  /* 0x0016300001087983 */ /* 0x001f280000300a00 */
[----:B--2---:R0:W-:Y:S04]  /*10d80*/  STL [R1+0xbc], R4 ;  /* 0x0000bc0401007387 */ /* 0x0041e80000100800 */
[----:B------:R-:W-:Y:S04]  /*10d90*/  STL.64 [R1+0x740], R146 ;  /* 0x0007409201007387 */ /* 0x000fe80000100a00 */
[----:B---3--:R2:W-:Y:S01]  /*10da0*/  STL [R1+0xb0], R6 ;  /* 0x0000b00601007387 */ /* 0x0085e20000100800 */
[----:B0-----:R-:W0:Y:S01]  /*10db0*/  LDC R4, c[0x0][0x3d8] ;  /* 0x0000f600ff047b82 */ /* 0x001e220000000800 */
[----:B--2---:R-:W-:-:S04]  /*10dc0*/  IADD3 R6, P4, PT, R165, R148, RZ ;  /* 0x00000094a5067210 */ /* 0x004fc80007f9e0ff */
[-C--:B------:R-:W-:Y:S02]  /*10dd0*/  LEA.HI.X.SX32 R7, R165, R149.reuse, 0x1, P4 ;  /* 0x00000095a5077211 */ /* 0x080fe400020f0eff */
[----:B------:R-:W-:Y:S01]  /*10de0*/  PRMT R165, RZ, 0x7610, R165 ;  /* 0x00007610ffa57816 */ /* 0x000fe200000000a5 */
[----:B------:R-:W-:Y:S01]  /*10df0*/  IMAD R147, R12, 0x91, RZ ;  /* 0x000000910c937824 */ /* 0x000fe200078e02ff */
[-C--:B------:R-:W-:Y:S02]  /*10e00*/  IADD3 R146, P5, PT, R13, R148.reuse, RZ ;  /* 0x000000940d927210 */ /* 0x080fe40007fbe0ff */
[C---:B------:R-:W-:Y:S02]  /*10e10*/  IADD3 R12, P4, PT, R144.reuse, R148, RZ ;  /* 0x00000094900c7210 */ /* 0x040fe40007f9e0ff */
[----:B------:R-:W2:Y:S01]  /*10e20*/  @P2 LDG.E.U8 R165, desc[UR20][R6.64] ;  /* 0x0000001406a52981 */ /* 0x000ea2000c1e1100 */
[-C--:B------:R-:W-:Y:S02]  /*10e30*/  LEA.HI.X.SX32 R147, R147, R149.reuse, 0x1, P5 ;  /* 0x0000009593937211 */ /* 0x080fe400028f0eff */
[----:B------:R-:W-:Y:S01]  /*10e40*/  LEA.HI.X.SX32 R13, R144, R149, 0x1, P4 ;  /* 0x00000095900d7211 */ /* 0x000fe200020f0eff */
[----:B------:R3:W-:Y:S01]  /*10e50*/  STL.64 [R1+0x710], R6 ;  /* 0x0007100601007387 */ /* 0x0007e20000100a00 */
[----:B----4-:R-:W-:Y:S01]  /*10e60*/  PRMT R9, RZ, 0x7610, R9 ;  /* 0x00007610ff097816 */ /* 0x010fe20000000009 */
[----:B------:R-:W4:Y:S02]  /*10e70*/  LDC R144, c[0x0][0x3d8] ;  /* 0x0000f600ff907b82 */ /* 0x000f240000000800 */
[----:B------:R0:W4:Y:S04]  /*10e80*/  @P2 LDG.E.U8 R55, desc[UR20][R146.64] ;  /* 0x0000001492372981 */ /* 0x000128000c1e1100 */
[----:B------:R-:W4:Y:S04]  /*10e90*/  @P2 LDG.E.U8 R5, desc[UR20][R12.64] ;  /* 0x000000140c052981 */ /* 0x000f28000c1e1100 */
[----:B---3--:R-:W3:Y:S04]  /*10ea0*/  LDL.LU.64 R6, [R1+0x1628] ;  /* 0x0016280001067983 */ /* 0x008ee80000300a00 */
[----:B------:R0:W-:Y:S04]  /*10eb0*/  STL.64 [R1+0x6e0], R146 ;  /* 0x0006e09201007387 */ /* 0x0001e80000100a00 */
[----:B0-----:R-:W3:Y:S01]  /*10ec0*/  LDL.LU R146, [R1+0x1620] ;  /* 0x0016200001927983 */ /* 0x001ee20000300800 */
[----:B------:R-:W-:-:S03]  /*10ed0*/  IMAD R147, R4, 0xa9, RZ ;  /* 0x000000a904937824 */ /* 0x000fc600078e02ff */
[----:B--2---:R1:W-:Y:S02]  /*10ee0*/  STL [R1+0xa4], R165 ;  /* 0x0000a4a501007387 */ /* 0x0043e40000100800 */
[----:B-1----:R-:W-:Y:S02]  /*10ef0*/  IMAD R165, R43, 0xa1, RZ ;  /* 0x000000a12ba57824 */ /* 0x002fe400078e02ff */
[----:B------:R0:W-:Y:S01]  /*10f00*/  STL.64 [R1+0x6b0], R12 ;  /* 0x0006b00c01007387 */ /* 0x0001e20000100a00 */
[----:B------:R-:W1:Y:S02]  /*10f10*/  LDC R43, c[0x0][0x3d8] ;  /* 0x0000f600ff2b7b82 */ /* 0x000e640000000800 */
[C---:B------:R-:W-:Y:S01]  /*10f20*/  IADD3 R4, P4, PT, R165.reuse, R148, RZ ;  /* 0x00000094a5047210 */ /* 0x040fe20007f9e0ff */
[----:B----4-:R2:W-:Y:S05]  /*10f30*/  STL [R1+0x8c], R5 ;  /* 0x00008c0501007387 */ /* 0x0105ea0000100800 */
[----:B0-----:R-:W0:Y:S01]  /*10f40*/  LDC R13, c[0x0][0x3d8] ;  /* 0x0000f600ff0d7b82 */ /* 0x001e220000000800 */
[----:B--2---:R-:W-:-:S02]  /*10f50*/  LEA.HI.X.SX32 R5, R165, R149, 0x1, P4 ;  /* 0x00000095a5057211 */ /* 0x004fc400020f0eff */
[----:B---3--:R-:W-:-:S06]  /*10f60*/  PRMT R146, RZ, 0x7610, R146 ;  /* 0x00007610ff927816 */ /* 0x008fcc0000000092 */
[----:B------:R-:W2:Y:S01]  /*10f70*/  @P2 LDG.E.U8 R146, desc[UR20][R4.64] ;  /* 0x0000001404922981 */ /* 0x000ea2000c1e1100 */
[----:B------:R-:W-:-:S03]  /*10f80*/  IADD3 R12, P5, PT, R147, R148, RZ ;  /* 0x00000094930c7210 */ /* 0x000fc60007fbe0ff */
[----:B------:R3:W-:Y:S01]  /*10f90*/  STL [R1+0x98], R55 ;  /* 0x0000983701007387 */ /* 0x0007e20000100800 */
[----:B0-----:R-:W-:-:S03]  /*10fa0*/  IMAD R165, R13, 0xb1, RZ ;  /* 0x000000b10da57824 */ /* 0x001fc600078e02ff */
[----:B------:R0:W-:Y:S01]  /*10fb0*/  STL.64 [R1+0x680], R4 ;  /* 0x0006800401007387 */ /* 0x0001e20000100a00 */
[----:B------:R-:W-:Y:S02]  /*10fc0*/  LEA.HI.X.SX32 R13, R147, R149, 0x1, P5 ;  /* 0x00000095930d7211 */ /* 0x000fe400028f0eff */
[----:B------:R-:W-:Y:S01]  /*10fd0*/  PRMT R7, RZ, 0x7610, R7 ;  /* 0x00007610ff077816 */ /* 0x000fe20000000007 */
[----:B---3--:R-:W3:Y:S02]  /*10fe0*/  LDC R55, c[0x0][0x3d8] ;  /* 0x0000f600ff377b82 */ /* 0x008ee40000000800 */
[----:B------:R-:W4:Y:S04]  /*10ff0*/  @P2 LDG.E.U8 R9, desc[UR20][R12.64] ;  /* 0x000000140c092981 */ /* 0x000f28000c1e1100 */
[----:B0-----:R-:W3:Y:S04]  /*11000*/  LDL.LU.64 R4, [R1+0x1618] ;  /* 0x0016180001047983 */ /* 0x001ee80000300a00 */
[----:B--2---:R0:W-:Y:S02]  /*11010*/  STL [R1+0x80], R146 ;  /* 0x0000809201007387 */ /* 0x0041e40000100800 */
[----:B0-----:R-:W-:-:S04]  /*11020*/  IADD3 R146, P4, PT, R165, R148, RZ ;  /* 0x00000094a5927210 */ /* 0x001fc80007f9e0ff */
[----:B------:R-:W-:-:S05]  /*11030*/  LEA.HI.X.SX32 R147, R165, R149, 0x1, P4 ;  /* 0x00000095a5937211 */ /* 0x000fca00020f0eff */
[----:B------:R0:W2:Y:S01]  /*11040*/  @P2 LDG.E.U8 R7, desc[UR20][R146.64] ;  /* 0x0000001492072981 */ /* 0x0000a2000c1e1100 */
[----:B------:R-:W-:-:S03]  /*11050*/  IMAD R145, R145, 0xb9, RZ ;  /* 0x000000b991917824 */ /* 0x000fc600078e02ff */
[----:B------:R0:W-:Y:S01]  /*11060*/  STL.64 [R1+0x650], R12 ;  /* 0x0006500c01007387 */ /* 0x0001e20000100a00 */
[----:B---3--:R-:W-:Y:S01]  /*11070*/  PRMT R5, RZ, 0x7610, R5 ;  /* 0x00007610ff057816 */ /* 0x008fe20000000005 */
[----:B-1----:R-:W-:Y:S02]  /*11080*/  IMAD R165, R43, 0xc1, RZ ;  /* 0x000000c12ba57824 */ /* 0x002fe400078e02ff */
[----:B----4-:R1:W-:Y:S01]  /*11090*/  STL [R1+0x74], R9 ;  /* 0x0000740901007387 */ /* 0x0103e20000100800 */
[----:B------:R-:W-:Y:S01]  /*110a0*/  IMAD R55, R55, 0xd1, RZ ;  /* 0x000000d137377824 */ /* 0x000fe200078e02ff */
[----:B------:R-:W-:Y:S01]  /*110b0*/  PRMT R11, RZ, 0x7610, R11 ;  /* 0x00007610ff0b7816 */ /* 0x000fe2000000000b */
[----:B------:R-:W3:Y:S01]  /*110c0*/  LDC R43, c[0x0][0x3d8] ;  /* 0x0000f600ff2b7b82 */ /* 0x000ee20000000800 */
[----:B0-----:R-:W-:Y:S01]  /*110d0*/  IADD3 R12, P5, PT, R145, R148, RZ ;  /* 0x00000094910c7210 */ /* 0x001fe20007fbe0ff */
[----:B------:R0:W-:Y:S01]  /*110e0*/  STL.64 [R1+0x620], R146 ;  /* 0x0006209201007387 */ /* 0x0001e20000100a00 */
[----:B------:R-:W-:-:S05]  /*110f0*/  PRMT R8, RZ, 0x7610, R8 ;  /* 0x00007610ff087816 */ /* 0x000fca0000000008 */
[----:B-1----:R-:W1:Y:S01]  /*11100*/  LDC R9, c[0x0][0x3d8] ;  /* 0x0000f600ff097b82 */ /* 0x002e620000000800 */
[----:B------:R-:W-:Y:S01]  /*11110*/  LEA.HI.X.SX32 R13, R145, R149, 0x1, P5 ;  /* 0x00000095910d7211 */ /* 0x000fe200028f0eff */
[----:B------:R-:W-:-:S04]  /*11120*/  IMAD R145, R144, 0xc9, RZ ;  /* 0x000000c990917824 */ /* 0x000fc800078e02ff */
[----:B------:R4:W3:Y:S01]  /*11130*/  @P2 LDG.E.U8 R5, desc[UR20][R12.64] ;  /* 0x000000140c052981 */ /* 0x0008e2000c1e1100 */
[----:B0-----:R-:W-:Y:S01]  /*11140*/  IMAD R147, R144, 0xc9, RZ ;  /* 0x000000c990937824 */ /* 0x001fe200078e02ff */
[----:B------:R-:W-:-:S04]  /*11150*/  IADD3 R146, P5, PT, R145, R148, RZ ;  /* 0x0000009491927210 */ /* 0x000fc80007fbe0ff */
[----:B------:R-:W-:-:S05]  /*11160*/  LEA.HI.X.SX32 R147, R147, R149, 0x1, P5 ;  /* 0x0000009593937211 */ /* 0x000fca00028f0eff */
[----:B------:R-:W3:Y:S04]  /*11170*/  @P2 LDG.E.U8 R11, desc[UR20][R146.64] ;  /* 0x00000014920b2981 */ /* 0x000ee8000c1e1100 */
[----:B--2---:R0:W-:Y:S04]  /*11180*/  STL [R1+0x68], R7 ;  /* 0x0000680701007387 */ /* 0x0041e80000100800 */
[----:B------:R4:W-:Y:S01]  /*11190*/  STL.64 [R1+0x5f0], R12 ;  /* 0x0005f00c01007387 */ /* 0x0009e20000100a00 */
[----:B------:R-:W-:Y:S01]  /*111a0*/  PRMT R4, RZ, 0x7610, R4 ;  /* 0x00007610ff047816 */ /* 0x000fe20000000004 */
[----:B0-----:R-:W0:Y:S01]  /*111b0*/  LDC R7, c[0x0][0x3d8] ;  /* 0x0000f600ff077b82 */ /* 0x001e220000000800 */
[----:B----4-:R-:W-:-:S04]  /*111c0*/  IADD3 R12, P4, PT, R165, R148, RZ ;  /* 0x00000094a50c7210 */ /* 0x010fc80007f9e0ff */
[----:B------:R-:W-:Y:S02]  /*111d0*/  LEA.HI.X.SX32 R13, R165, R149, 0x1, P4 ;  /* 0x00000095a50d7211 */ /* 0x000fe400020f0eff */
[----:B------:R-:W-:Y:S02]  /*111e0*/  PRMT R165, RZ, 0x7610, R165 ;  /* 0x00007610ffa57816 */ /* 0x000fe400000000a5 */
[----:B------:R-:W-:-:S04]  /*111f0*/  IADD3 R144, P4, PT, R55, R148, RZ ;  /* 0x0000009437907210 */ /* 0x000fc80007f9e0ff */
[----:B------:R-:W2:Y:S01]  /*11200*/  @P2 LDG.E.U8 R165, desc[UR20][R12.64] ;  /* 0x000000140ca52981 */ /* 0x000ea2000c1e1100 */
[----:B------:R-:W-:Y:S02]  /*11210*/  LEA.HI.X.SX32 R145, R55, R149, 0x1, P4 ;  /* 0x0000009537917211 */ /* 0x000fe400020f0eff */
[----:B------:R-:W-:Y:S01]  /*11220*/  PRMT R6, RZ, 0x7610, R6 ;  /* 0x00007610ff067816 */ /* 0x000fe20000000006 */
[----:B---3--:R3:W-:Y:S01]  /*11230*/  STL [R1+0x5c], R5 ;  /* 0x00005c0501007387 */ /* 0x0087e20000100800 */
[----:B------:R-:W4:Y:S03]  /*11240*/  LDC R55, c[0x0][0x3d8] ;  /* 0x0000f600ff377b82 */ /* 0x000f260000000800 */
[----:B------:R-:W4:Y:S04]  /*11250*/  @P2 LDG.E.U8 R8, desc[UR20][R144.64] ;  /* 0x0000001490082981 */ /* 0x000f28000c1e1100 */
[----:B------:R0:W-:Y:S01]  /*11260*/  STL.64 [R1+0x5c0], R12 ;  /* 0x0005c00c01007387 */ /* 0x0001e20000100a00 */
[----:B---3--:R-:W3:Y:S03]  /*11270*/  LDC R5, c[0x0][0x3d8] ;  /* 0x0000f600ff057b82 */ /* 0x008ee60000000800 */
[----:B0-----:R-:W3:Y:S04]  /*11280*/  LDL.LU.64 R12, [R1+0x1610] ;  /* 0x00161000010c7983 */ /* 0x001ee80000300a00 */
[----:B------:R-:W-:Y:S04]  /*11290*/  STL.64 [R1+0x590], R146 ;  /* 0x0005909201007387 */ /* 0x000fe80000100a00 */
[----:B--2---:R1:W-:Y:S04]  /*112a0*/  STL [R1+0x50], R165 ;  /* 0x000050a501007387 */ /* 0x0043e80000100800 */
[----:B------:R0:W-:Y:S01]  /*112b0*/  STL.64 [R1+0x560], R144 ;  /* 0x0005609001007387 */ /* 0x0001e20000100a00 */
[----:B-1----:R-:W-:-:S03]  /*112c0*/  IMAD R165, R9, 0xd9, RZ ;  /* 0x000000d909a57824 */ /* 0x002fc600078e02ff */
[----:B------:R-:W-:Y:S04]  /*112d0*/  STL [R1+0x44], R11 ;  /* 0x0000440b01007387 */ /* 0x000fe80000100800 */
[----:B----4-:R1:W-:Y:S01]  /*112e0*/  STL [R1+0x38], R8 ;  /* 0x0000380801007387 */ /* 0x0103e20000100800 */
[----:B0-----:R-:W0:Y:S01]  /*112f0*/  LDC R144, c[0x0][0x3d8] ;  /* 0x0000f600ff907b82 */ /* 0x001e220000000800 */
[----:B-1----:R-:W-:-:S04]  /*11300*/  IADD3 R8, P4, PT, R165, R148, RZ ;  /* 0x00000094a5087210 */ /* 0x002fc80007f9e0ff */
[----:B------:R-:W-:-:S05]  /*11310*/  LEA.HI.X.SX32 R9, R165, R149, 0x1, P4 ;  /* 0x00000095a5097211 */ /* 0x000fca00020f0eff */
[----:B------:R-:W2:Y:S04]  /*11320*/  @P2 LDG.E.U8 R4, desc[UR20][R8.64] ;  /* 0x0000001408042981 */ /* 0x000ea8000c1e1100 */
[----:B------:R1:W-:Y:S04]  /*11330*/  STL.64 [R1+0x530], R8 ;  /* 0x0005300801007387 */ /* 0x0003e80000100a00 */
[----:B-1----:R-:W4:Y:S01]  /*11340*/  LDL.LU.64 R8, [R1+0x1608] ;  /* 0x0016080001087983 */ /* 0x002f220000300a00 */
[----:B------:R-:W-:Y:S01]  /*11350*/  IMAD R11, R7, 0xe1, RZ ;  /* 0x000000e1070b7824 */ /* 0x000fe200078e02ff */
[----:B---3--:R-:W-:Y:S01]  /*11360*/  PRMT R13, RZ, 0x7610, R13 ;  /* 0x00007610ff0d7816 */ /* 0x008fe2000000000d */
[----:B------:R-:W-:Y:S01]  /*11370*/  IMAD R165, R43, 0xe9, RZ ;  /* 0x000000e92ba57824 */ /* 0x000fe200078e02ff */
[----:B------:R-:W1:Y:S02]  /*11380*/  LDC R7, c[0x0][0x3d8] ;  /* 0x0000f600ff077b82 */ /* 0x000e640000000800 */
[----:B------:R-:W-:-:S04]  /*11390*/  IADD3 R146, P5, PT, R11, R148, RZ ;  /* 0x000000940b927210 */ /* 0x000fc80007fbe0ff */
[----:B------:R-:W-:Y:S01]  /*113a0*/  LEA.HI.X.SX32 R147, R11, R149, 0x1, P5 ;  /* 0x000000950b937211 */ /* 0x000fe200028f0eff */
[----:B------:R-:W-:Y:S01]  /*113b0*/  IMAD R11, R5, 0xf1, RZ ;  /* 0x000000f1050b7824 */ /* 0x000fe200078e02ff */
[----:B------:R-:W-:Y:S01]  /*113c0*/  PRMT R17, RZ, 0x7610, R17 ;  /* 0x00007610ff117816 */ /* 0x000fe20000000011 */
[----:B0-----:R-:W-:Y:S01]  /*113d0*/  IMAD.SHL.U32 R145, R144, 0x2, RZ ;  /* 0x0000000290917824 */ /* 0x001fe200078e00ff */
[----:B------:R-:W-:Y:S01]  /*113e0*/  PRMT R10, RZ, 0x7610, R10 ;  /* 0x00007610ff0a7816 */ /* 0x000fe2000000000a */
[----:B------:R0:W3:Y:S01]  /*113f0*/  @P2 LDG.E.U8 R13, desc[UR20][R146.64] ;  /* 0x00000014920d2981 */ /* 0x0000e2000c1e1100 */
[----:B------:R-:W-:Y:S01]  /*11400*/  IMAD R55, R55, 0xa, RZ ;  /* 0x0000000a37377824 */ /* 0x000fe200078e02ff */
[----:B------:R-:W0:Y:S02]  /*11410*/  LDC R43, c[0x0][0x3d8] ;  /* 0x0000f600ff2b7b82 */ /* 0x000e240000000800 */
[----:B--2---:R2:W-:Y:S04]  /*11420*/  STL [R1+0x2c], R4 ;  /* 0x00002c0401007387 */ /* 0x0045e80000100800 */
[----:B------:R0:W-:Y:S01]  /*11430*/  STL.64 [R1+0x500], R146 ;  /* 0x0005009201007387 */ /* 0x0001e20000100a00 */
[----:B--2---:R-:W-:-:S04]  /*11440*/  IADD3 R4, P4, PT, R165, R148, RZ ;  /* 0x00000094a5047210 */ /* 0x004fc80007f9e0ff */
[-C--:B------:R-:W-:Y:S02]  /*11450*/  LEA.HI.X.SX32 R5, R165, R149.reuse, 0x1, P4 ;  /* 0x00000095a5057211 */ /* 0x080fe400020f0eff */
[CC--:B0-----:R-:W-:Y:S02]  /*11460*/  IADD3 R146, P5, PT, R11.reuse, R148.reuse, RZ ;  /* 0x000000940b927210 */ /* 0x0c1fe40007fbe0ff */
[----:B----4-:R-:W-:Y:S02]  /*11470*/  PRMT R8, RZ, 0x7610, R8 ;  /* 0x00007610ff087816 */ /* 0x010fe40000000008 */
[----:B------:R-:W-:Y:S01]  /*11480*/  LEA.HI.X.SX32 R147, R11, R149, 0x1, P5 ;  /* 0x000000950b937211 */ /* 0x000fe200028f0eff */
[----:B-1----:R-:W-:Y:S01]  /*11490*/  IMAD R165, R7, 0xf9, RZ ;  /* 0x000000f907a57824 */ /* 0x002fe200078e02ff */
[----:B------:R-:W-:Y:S01]  /*114a0*/  PRMT R9, RZ, 0x7610, R9 ;  /* 0x00007610ff097816 */ /* 0x000fe20000000009 */
[----:B------:R-:W0:Y:S01]  /*114b0*/  LDC R11, c[0x0][0x3d8] ;  /* 0x0000f600ff0b7b82 */ /* 0x000e220000000800 */
[----:B------:R-:W2:Y:S04]  /*114c0*/  @P2 LDG.E.U8 R8, desc[UR20][R4.64] ;  /* 0x0000001404082981 */ /* 0x000ea8000c1e1100 */
[----:B------:R-:W4:Y:S04]  /*114d0*/  @P2 LDG.E.U8 R6, desc[UR20][R146.64] ;  /* 0x0000001492062981 */ /* 0x000f28000c1e1100 */
[----:B---3--:R1:W-:Y:S04]  /*114e0*/  STL [R1+0x20], R13 ;  /* 0x0000200d01007387 */ /* 0x0083e80000100800 */
[----:B------:R3:W-:Y:S01]  /*114f0*/  STL.64 [R1+0x4d0], R4 ;  /* 0x0004d00401007387 */ /* 0x0007e20000100a00 */
[----:B-1----:R-:W1:Y:S03]  /*11500*/  LDC R13, c[0x0][0x3d8] ;  /* 0x0000f600ff0d7b82 */ /* 0x002e660000000800 */
[----:B---3--:R-:W3:Y:S04]  /*11510*/  LDL.LU.64 R4, [R1+0x1600] ;  /* 0x0016000001047983 */ /* 0x008ee80000300a00 */
[----:B--2---:R2:W-:Y:S04]  /*11520*/  STL [R1+0x18], R8 ;  /* 0x0000180801007387 */ /* 0x0045e80000100800 */
[----:B------:R-:W-:Y:S04]  /*11530*/  STL.64 [R1+0x4a0], R146 ;  /* 0x0004a09201007387 */ /* 0x000fe80000100a00 */
[----:B----4-:R4:W-:Y:S01]  /*11540*/  STL [R1+0xc], R6 ;  /* 0x00000c0601007387 */ /* 0x0109e20000100800 */
[----:B--2---:R-:W2:Y:S01]  /*11550*/  LDC R8, c[0x0][0x3d8] ;  /* 0x0000f600ff087b82 */ /* 0x004ea20000000800 */
[-C--:B----4-:R-:W-:Y:S01]  /*11560*/  IADD3 R6, P5, PT, R165, R148.reuse, RZ ;  /* 0x00000094a5067210 */ /* 0x090fe20007fbe0ff */
[----:B------:R-:W-:Y:S01]  /*11570*/  IMAD.SHL.U32 R147, R144, 0x2, RZ ;  /* 0x0000000290937824 */ /* 0x000fe200078e00ff */
[----:B------:R-:W-:-:S02]  /*11580*/  IADD3 R146, P4, PT, R145, R148, RZ ;  /* 0x0000009491927210 */ /* 0x000fc40007f9e0ff */
[-C--:B------:R-:W-:Y:S02]  /*11590*/  LEA.HI.X.SX32 R7, R165, R149.reuse, 0x1, P5 ;  /* 0x00000095a5077211 */ /* 0x080fe400028f0eff */
[----:B------:R-:W-:Y:S02]  /*115a0*/  PRMT R165, RZ, 0x7610, R165 ;  /* 0x00007610ffa57816 */ /* 0x000fe400000000a5 */
[-C--:B------:R-:W-:Y:S02]  /*115b0*/  LEA.HI.X.SX32 R147, R147, R149.reuse, 0x1, P4 ;  /* 0x0000009593937211 */ /* 0x080fe400020f0eff */
[C---:B------:R-:W-:Y:S02]  /*115c0*/  IADD3 R144, P5, PT, R55.reuse, R148, RZ ;  /* 0x0000009437907210 */ /* 0x040fe40007fbe0ff */
[----:B------:R-:W4:Y:S02]  /*115d0*/  @P2 LDG.E.U8 R165, desc[UR20][R6.64] ;  /* 0x0000001406a52981 */ /* 0x000f24000c1e1100 */
[----:B------:R-:W-:-:S02]  /*115e0*/  LEA.HI.X.SX32 R145, R55, R149, 0x1, P5 ;  /* 0x0000009537917211 */ /* 0x000fc400028f0eff */
[----:B------:R-:W2:Y:S01]  /*115f0*/  @P2 LDG.E.U8 R17, desc[UR20][R146.64] ;  /* 0x0000001492112981 */ /* 0x000ea2000c1e1100 */
[----:B------:R-:W-:Y:S01]  /*11600*/  PRMT R19, RZ, 0x7610, R19 ;  /* 0x00007610ff137816 */ /* 0x000fe20000000013 */
[----:B------:R-:W0:Y:S02]  /*11610*/  LDC R55, c[0x0][0x3d8] ;  /* 0x0000f600ff377b82 */ /* 0x000e240000000800 */
[----:B------:R-:W2:Y:S04]  /*11620*/  @P2 LDG.E.U8 R9, desc[UR20][R144.64] ;  /* 0x0000001490092981 */ /* 0x000ea8000c1e1100 */
[----:B------:R1:W-:Y:S04]  /*11630*/  STL.64 [R1+0x470], R6 ;  /* 0x0004700601007387 */ /* 0x0003e80000100a00 */
[----:B-1----:R-:W3:Y:S04]  /*11640*/  LDL.LU.64 R6, [R1+0x15f8] ;  /* 0x0015f80001067983 */ /* 0x002ee80000300a00 */
[----:B------:R-:W-:Y:S04]  /*11650*/  STL.64 [R1+0xad8], R146 ;  /* 0x000ad89201007387 */ /* 0x000fe80000100a00 */
[----:B----4-:R1:W-:Y:S04]  /*11660*/  STL [R1], R165 ;  /* 0x000000a501007387 */ /* 0x0103e80000100800 */
[----:B------:R-:W-:Y:S01]  /*11670*/  STL.64 [R1+0xa98], R144 ;  /* 0x000a989001007387 */ /* 0x000fe20000100a00 */
[----:B-1----:R-:W-:-:S03]  /*11680*/  IMAD R165, R13, 0x12, RZ ;  /* 0x000000120da57824 */ /* 0x002fc600078e02ff */
[----:B--2---:R1:W-:Y:S01]  /*11690*/  STL [R1+0x16c], R17 ;  /* 0x00016c1101007387 */ /* 0x0043e20000100800 */
[----:B------:R-:W-:Y:S01]  /*116a0*/  PRMT R14, RZ, 0x7610, R14 ;  /* 0x00007610ff0e7816 */ /* 0x000fe2000000000e */
[----:B------:R-:W2:Y:S02]  /*116b0*/  LDC R13, c[0x0][0x3d8] ;  /* 0x0000f600ff0d7b82 */ /* 0x000ea40000000800 */
[----:B------:R4:W-:Y:S01]  /*116c0*/  STL [R1+0x160], R9 ;  /* 0x0001600901007387 */ /* 0x0009e20000100800 */
[----:B-1----:R-:W-:Y:S01]  /*116d0*/  IMAD R17, R8, 0x1a, RZ ;  /* 0x0000001a08117824 */ /* 0x002fe200078e02ff */
[----:B------:R-:W-:-:S04]  /*116e0*/  IADD3 R8, P4, PT, R165, R148, RZ ;  /* 0x00000094a5087210 */ /* 0x000fc80007f9e0ff */
[----:B------:R-:W1:Y:S01]  /*116f0*/  LDC R144, c[0x0][0x3d8] ;  /* 0x0000f600ff907b82 */ /* 0x000e620000000800 */
[----:B----4-:R-:W-:-:S05]  /*11700*/  LEA.HI.X.SX32 R9, R165, R149, 0x1, P4 ;  /* 0x00000095a5097211 */ /* 0x010fca00020f0eff */
[----:B------:R-:W4:Y:S01]  /*11710*/  @P2 LDG.E.U8 R10, desc[UR20][R8.64] ;  /* 0x00000014080a2981 */ /* 0x000f22000c1e1100 */
[-C--:B------:R-:W-:Y:S01]  /*11720*/  IADD3 R146, P5, PT, R17, R148.reuse, RZ ;  /* 0x0000009411927210 */ /* 0x080fe20007fbe0ff */
[----:B------:R-:W-:Y:S02]  /*11730*/  IMAD R165, R43, 0x22, RZ ;  /* 0x000000222ba57824 */ /* 0x000fe400078e02ff */
[----:B------:R3:W-:Y:S01]  /*11740*/  STL.64 [R1+0xa58], R8 ;  /* 0x000a580801007387 */ /* 0x0007e20000100a00 */
[----:B------:R-:W-:Y:S01]  /*11750*/  LEA.HI.X.SX32 R147, R17, R149, 0x1, P5 ;  /* 0x0000009511937211 */ /* 0x000fe200028f0eff */
[----:B0-----:R-:W-:Y:S01]  /*11760*/  IMAD R17, R11, 0x2a, RZ ;  /* 0x0000002a0b117824 */ /* 0x001fe200078e02ff */
[----:B------:R-:W-:Y:S01]  /*11770*/  PRMT R12, RZ, 0x7610, R12 ;  /* 0x00007610ff0c7816 */ /* 0x000fe2000000000c */
[----:B------:R-:W-:Y:S01]  /*11780*/  IMAD R55, R55, 0x42, RZ ;  /* 0x0000004237377824 */ /* 0x000fe200078e02ff */
[----:B------:R-:W-:Y:S01]  /*11790*/  PRMT R23, RZ, 0x7610, R23 ;  /* 0x00007610ff177816 */ /* 0x000fe20000000017 */
[----:B------:R0:W2:Y:S01]  /*117a0*/  @P2 LDG.E.U8 R19, desc[UR20][R146.64] ;  /* 0x0000001492132981 */ /* 0x0000a2000c1e1100 */
[----:B------:R-:W-:Y:S01]  /*117b0*/  PRMT R15, RZ, 0x7610, R15 ;  /* 0x00007610ff0f7816 */ /* 0x000fe2000000000f */
[----:B------:R-:W0:Y:S02]  /*117c0*/  LDC R43, c[0x0][0x3d8] ;  /* 0x0000f600ff2b7b82 */ /* 0x000e240000000800 */
[----:B---3--:R-:W3:Y:S04]  /*117d0*/  LDL.LU.64 R8, [R1+0x15f0] ;  /* 0x0015f00001087983 */ /* 0x008ee80000300a00 */
[----:B----4-:R4:W-:Y:S04]  /*117e0*/  STL [R1+0x154], R10 ;  /* 0x0001540a01007387 */ /* 0x0109e80000100800 */
[----:B------:R0:W-:Y:S01]  /*117f0*/  STL.64 [R1+0xa18], R146 ;  /* 0x000a189201007387 */ /* 0x0001e20000100a00 */
[----:B----4-:R-:W-:-:S04]  /*11800*/  IADD3 R10, P4, PT, R165, R148, RZ ;  /* 0x00000094a50a7210 */ /* 0x010fc80007f9e0ff */
[----:B------:R-:W-:Y:S02]  /*11810*/  LEA.HI.X.SX32 R11, R165, R149, 0x1, P4 ;  /* 0x00000095a50b7211 */ /* 0x000fe400020f0eff */
[----:B0-----:R-:W-:-:S03]  /*11820*/  IADD3 R146, P5, PT, R17, R148, RZ ;  /* 0x0000009411927210 */ /* 0x001fc60007fbe0ff */
[----:B------:R-:W4:Y:S01]  /*11830*/  @P2 LDG.E.U8 R14, desc[UR20][R10.64] ;  /* 0x000000140a0e2981 */ /* 0x000f22000c1e1100 */
[----:B------:R-:W-:Y:S01]  /*11840*/  LEA.HI.X.SX32 R147, R17, R149, 0x1, P5 ;  /* 0x0000009511937211 */ /* 0x000fe200028f0eff */
[----:B--2---:R-:W-:Y:S01]  /*11850*/  IMAD R165, R13, 0x32, RZ ;  /* 0x000000320da57824 */ /* 0x004fe200078e02ff */
[----:B------:R-:W-:Y:S01]  /*11860*/  PRMT R16, RZ, 0x7610, R16 ;  /* 0x00007610ff107816 */ /* 0x000fe20000000010 */
[----:B------:R0:W-:Y:S01]  /*11870*/  STL [R1+0x148], R19 ;  /* 0x0001481301007387 */ /* 0x0001e20000100800 */
[C---:B-1----:R-:W-:Y:S01]  /*11880*/  IMAD R145, R144.reuse, 0x3a, RZ ;  /* 0x0000003a90917824 */ /* 0x042fe200078e02ff */
[----:B------:R-:W1:Y:S02]  /*11890*/  LDC R17, c[0x0][0x3d8] ;  /* 0x0000f600ff117b82 */ /* 0x000e640000000800 */
[----:B------:R-:W2:Y:S04]  /*118a0*/  @P2 LDG.E.U8 R12, desc[UR20][R146.64] ;  /* 0x00000014920c2981 */ /* 0x000ea8000c1e1100 */
[----:B------:R3:W-:Y:S02]  /*118b0*/  STL.64 [R1+0x9d8], R10 ;  /* 0x0009d80a01007387 */ /* 0x0007e40000100a00 */
[----:B0-----:R-:W0:Y:S02]  /*118c0*/  LDC R19, c[0x0][0x3d8] ;  /* 0x0000f600ff137b82 */ /* 0x001e240000000800 */
[----:B---3--:R-:W3:Y:S04]  /*118d0*/  LDL.LU.64 R10, [R1+0x15e8] ;  /* 0x0015e800010a7983 */ /* 0x008ee80000300a00 */
[----:B----4-:R4:W-:Y:S04]  /*118e0*/  STL [R1+0x13c], R14 ;  /* 0x00013c0e01007387 */ /* 0x0109e80000100800 */
[----:B------:R-:W-:Y:S04]  /*118f0*/  STL.64 [R1+0x998], R146 ;  /* 0x0009989201007387 */ /* 0x000fe80000100a00 */
[----:B--2---:R2:W-:Y:S01]  /*11900*/  STL [R1+0x130], R12 ;  /* 0x0001300c01007387 */ /* 0x0045e20000100800 */
[----:B----4-:R-:W4:Y:S01]  /*11910*/  LDC R14, c[0x0][0x3d8] ;  /* 0x0000f600ff0e7b82 */ /* 0x010f220000000800 */
[-C--:B--2---:R-:W-:Y:S01]  /*11920*/  IADD3 R12, P4, PT, R165, R148.reuse, RZ ;  /* 0x00000094a50c7210 */ /* 0x084fe20007f9e0ff */
[----:B------:R-:W-:Y:S01]  /*11930*/  IMAD R147, R144, 0x3a, RZ ;  /* 0x0000003a90937824 */ /* 0x000fe200078e02ff */
[----:B------:R-:W-:-:S02]  /*11940*/  IADD3 R146, P5, PT, R145, R148, RZ ;  /* 0x0000009491927210 */ /* 0x000fc40007fbe0ff */
[-C--:B------:R-:W-:Y:S02]  /*11950*/  LEA.HI.X.SX32 R13, R165, R149.reuse, 0x1, P4 ;  /* 0x00000095a50d7211 */ /* 0x080fe400020f0eff */
[----:B------:R-:W-:Y:S02]  /*11960*/  PRMT R165, RZ, 0x7610, R165 ;  /* 0x00007610ffa57816 */ /* 0x000fe400000000a5 */
[-C--:B------:R-:W-:Y:S02]  /*11970*/  LEA.HI.X.SX32 R147, R147, R149.reuse, 0x1, P5 ;  /* 0x0000009593937211 */ /* 0x080fe400028f0eff */
[C---:B------:R-:W-:Y:S02]  /*11980*/  IADD3 R144, P4, PT, R55.reuse, R148, RZ ;  /* 0x0000009437907210 */ /* 0x040fe40007f9e0ff */
[----:B------:R-:W2:Y:S02]  /*11990*/  @P2 LDG.E.U8 R165, desc[UR20][R12.64] ;  /* 0x000000140ca52981 */ /* 0x000ea4000c1e1100 */
[----:B------:R-:W-:-:S02]  /*119a0*/  LEA.HI.X.SX32 R145, R55, R149, 0x1, P4 ;  /* 0x0000009537917211 */ /* 0x000fc400020f0eff */
[----:B------:R-:W3:Y:S01]  /*119b0*/  @P2 LDG.E.U8 R23, desc[UR20][R146.64] ;  /* 0x0000001492172981 */ /* 0x000ee2000c1e1100 */
[----:B------:R-:W-:Y:S01]  /*119c0*/  PRMT R25, RZ, 0x7610, R25 ;  /* 0x00007610ff197816 */ /* 0x000fe20000000019 */
[----:B------:R-:W0:Y:S02]  /*119d0*/  LDC R55, c[0x0][0x3d8] ;  /* 0x0000f600ff377b82 */ /* 0x000e240000000800 */
[----:B------:R-:W3:Y:S04]  /*119e0*/  @P2 LDG.E.U8 R15, desc[UR20][R144.64] ;  /* 0x00000014900f2981 */ /* 0x000ee8000c1e1100 */
[----:B------:R1:W-:Y:S04]  /*119f0*/  STL.64 [R1+0x958], R12 ;  /* 0x0009580c01007387 */ /* 0x0003e80000100a00 */
[----:B-1----:R-:W4:Y:S04]  /*11a00*/  LDL.LU.64 R12, [R1+0x15e0] ;  /* 0x0015e000010c7983 */ /* 0x002f280000300a00 */
[----:B------:R-:W-:Y:S04]  /*11a10*/  STL.64 [R1+0x918], R146 ;  /* 0x0009189201007387 */ /* 0x000fe80000100a00 */
[----:B--2---:R0:W-:Y:S04]  /*11a20*/  STL [R1+0x124], R165 ;  /* 0x000124a501007387 */ /* 0x0041e80000100800 */
[----:B------:R-:W-:Y:S01]  /*11a30*/  STL.64 [R1+0x8d8], R144 ;  /* 0x0008d89001007387 */ /* 0x000fe20000100a00 */
[----:B0-----:R-:W-:-:S03]  /*11a40*/  IMAD R165, R19, 0x4a, RZ ;  /* 0x0000004a13a57824 */ /* 0x001fc600078e02ff */
[----:B---3--:R4:W-:Y:S01]  /*11a50*/  STL [R1+0x118], R23 ;  /* 0x0001181701007387 */ /* 0x0089e20000100800 */
[----:B------:R-:W-:Y:S01]  /*11a60*/  PRMT R20, RZ, 0x7610, R20 ;  /* 0x00007610ff147816 */ /* 0x000fe20000000014 */
[----:B------:R-:W0:Y:S02]  /*11a70*/  LDC R19, c[0x0][0x3d8] ;  /* 0x0000f600ff137b82 */ /* 0x000e240000000800 */
[----:B------:R1:W-:Y:S01]  /*11a80*/  STL [R1+0x10c], R15 ;  /* 0x00010c0f01007387 */ /* 0x0003e20000100800 */
[----:B----4-:R-:W-:Y:S01]  /*11a90*/  IMAD R23, R14, 0x52, RZ ;  /* 0x000000520e177824 */ /* 0x010fe200078e02ff */
[----:B------:R-:W-:-:S04]  /*11aa0*/  IADD3 R14, P4, PT, R165, R148, RZ ;  /* 0x00000094a50e7210 */ /* 0x000fc80007f9e0ff */
[----:B------:R-:W2:Y:S01]  /*11ab0*/  LDC R144, c[0x0][0x3d8] ;  /* 0x0000f600ff907b82 */ /* 0x000ea20000000800 */
[----:B-1----:R-:W-:-:S05]  /*11ac0*/  LEA.HI.X.SX32 R15, R165, R149, 0x1, P4 ;  /* 0x00000095a50f7211 */ /* 0x002fca00020f0eff */
[----:B------:R-:W3:Y:S01]  /*11ad0*/  @P2 LDG.E.U8 R16, desc[UR20][R14.64] ;  /* 0x000000140e102981 */ /* 0x000ee2000c1e1100 */
[-C--:B------:R-:W-:Y:S01]  /*11ae0*/  IADD3 R146, P5, PT, R23, R148.reuse, RZ ;  /* 0x0000009417927210 */ /* 0x080fe20007fbe0ff */
[----:B------:R-:W-:Y:S02]  /*11af0*/  IMAD R165, R43, 0x5a, RZ ;  /* 0x0000005a2ba57824 */ /* 0x000fe400078e02ff */
[----:B------:R1:W-:Y:S01]  /*11b00*/  STL.64 [R1+0x898], R14 ;  /* 0x0008980e01007387 */ /* 0x0003e20000100a00 */
[----:B------:R-:W-:Y:S01]  /*11b10*/  LEA.HI.X.SX32 R147, R23, R149, 0x1, P5 ;  /* 0x0000009517937211 */ /* 0x000fe200028f0eff */
[----:B------:R-:W-:Y:S01]  /*11b20*/  IMAD R23, R17, 0x62, RZ ;  /* 0x0000006211177824 */ /* 0x000fe200078e02ff */
[----:B------:R-:W-:Y:S01]  /*11b30*/  PRMT R18, RZ, 0x7610, R18 ;  /* 0x00007610ff127816 */ /* 0x000fe20000000012 */
[----:B------:R-:W-:Y:S01]  /*11b40*/  IMAD R55, R55, 0x7a, RZ ;  /* 0x0000007a37377824 */ /* 0x000fe200078e02ff */
[----:B------:R-:W-:Y:S01]  /*11b50*/  PRMT R29, RZ, 0x7610, R29 ;  /* 0x00007610ff1d7816 */ /* 0x000fe2000000001d */
[----:B------:R4:W2:Y:S01]  /*11b60*/  @P2 LDG.E.U8 R25, desc[UR20][R146.64] ;  /* 0x0000001492192981 */ /* 0x0008a2000c1e1100 */
[----:B------:R-:W-:Y:S01]  /*11b70*/  PRMT R21, RZ, 0x7610, R21 ;  /* 0x00007610ff157816 */ /* 0x000fe20000000015 */
[----:B------:R-:W0:Y:S02]  /*11b80*/  LDC R43, c[0x0][0x3d8] ;  /* 0x0000f600ff2b7b82 */ /* 0x000e240000000800 */
[----:B-1----:R-:W2:Y:S04]  /*11b90*/  LDL.LU.64 R14, [R1+0x15d8] ;  /* 0x0015d800010e7983 */ /* 0x002ea80000300a00 */
[----:B---3--:R1:W-:Y:S04]  /*11ba0*/  STL [R1+0x100], R16 ;  /* 0x0001001001007387 */ /* 0x0083e80000100800 */
[----:B------:R4:W-:Y:S01]  /*11bb0*/  STL.64 [R1+0x858], R146 ;  /* 0x0008589201007387 */ /* 0x0009e20000100a00 */
[----:B-1----:R-:W-:-:S04]  /*11bc0*/  IADD3 R16, P4, PT, R165, R148, RZ ;  /* 0x00000094a5107210 */ /* 0x002fc80007f9e0ff */
[----:B------:R-:W-:Y:S02]  /*11bd0*/  LEA.HI.X.SX32 R17, R165, R149, 0x1, P4 ;  /* 0x00000095a5117211 */ /* 0x000fe400020f0eff */
[----:B----4-:R-:W-:-:S03]  /*11be0*/  IADD3 R146, P5, PT, R23, R148, RZ ;  /* 0x0000009417927210 */ /* 0x010fc60007fbe0ff */
[----:B------:R-:W3:Y:S01]  /*11bf0*/  @P2 LDG.E.U8 R20, desc[UR20][R16.64] ;  /* 0x0000001410142981 */ /* 0x000ee2000c1e1100 */
[----:B------:R-:W-:Y:S01]  /*11c00*/  LEA.HI.X.SX32 R147, R23, R149, 0x1, P5 ;  /* 0x0000009517937211 */ /* 0x000fe200028f0eff */
[----:B0-----:R-:W-:Y:S01]  /*11c10*/  IMAD R165, R19, 0x6a, RZ ;  /* 0x0000006a13a57824 */ /* 0x001fe200078e02ff */
[----:B------:R-:W-:Y:S01]  /*11c20*/  PRMT R22, RZ, 0x7610, R22 ;  /* 0x00007610ff167816 */ /* 0x000fe20000000016 */
[----:B--2---:R0:W-:Y:S01]  /*11c30*/  STL [R1+0xf4], R25 ;  /* 0x0000f41901007387 */ /* 0x0041e20000100800 */
[C---:B------:R-:W-:Y:S01]  /*11c40*/  IMAD R145, R144.reuse, 0x72, RZ ;  /* 0x0000007290917824 */ /* 0x040fe200078e02ff */
[----:B------:R-:W1:Y:S02]  /*11c50*/  LDC R23, c[0x0][0x3d8] ;  /* 0x0000f600ff177b82 */ /* 0x000e640000000800 */
[----:B------:R-:W2:Y:S04]  /*11c60*/  @P2 LDG.E.U8 R18, desc[UR20][R146.64] ;  /* 0x0000001492122981 */ /* 0x000ea8000c1e1100 */
[----:B------:R4:W-:Y:S02]  /*11c70*/  STL.64 [R1+0x828], R16 ;  /* 0x0008281001007387 */ /* 0x0009e40000100a00 */
[----:B0-----:R-:W0:Y:S02]  /*11c80*/  LDC R25, c[0x0][0x3d8] ;  /* 0x0000f600ff197b82 */ /* 0x001e240000000800 */
[----:B----4-:R-:W4:Y:S04]  /*11c90*/  LDL.LU.64 R16, [R1+0x15d0] ;  /* 0x0015d00001107983 */ /* 0x010f280000300a00 */
[----:B---3--:R3:W-:Y:S04]  /*11ca0*/  STL [R1+0xe8], R20 ;  /* 0x0000e81401007387 */ /* 0x0087e80000100800 */
[----:B------:R-:W-:Y:S04]  /*11cb0*/  STL.64 [R1+0x7f8], R146 ;  /* 0x0007f89201007387 */ /* 0x000fe80000100a00 */
[----:B--2---:R2:W-:Y:S01]  /*11cc0*/  STL [R1+0xdc], R18 ;  /* 0x0000dc1201007387 */ /* 0x0045e20000100800 */
[----:B---3--:R-:W3:Y:S01]  /*11cd0*/  LDC R20, c[0x0][0x3d8] ;  /* 0x0000f600ff147b82 */ /* 0x008ee20000000800 */
        /* <DEDUP_REMOVED lines=21> */
[----:B------:R-:W1:Y:S02]  /*11e30*/  LDC R25, c[0x0][0x3d8] ;  /* 0x0000f600ff197b82 */ /* 0x000e640000000800 */
[----:B------:R2:W-:Y:S01]  /*11e40*/  STL [R1+0xb8], R21 ;  /* 0x0000b81501007387 */ /* 0x0005e20000100800 */
[----:B0-----:R-:W-:Y:S01]  /*11e50*/  IMAD R29, R20, 0x8a, RZ ;  /* 0x0000008a141d7824 */ /* 0x001fe200078e02ff */
[----:B------:R-:W-:-:S04]  /*11e60*/  IADD3 R20, P4, PT, R165, R148, RZ ;  /* 0x00000094a5147210 */ /* 0x000fc80007f9e0ff */
[----:B------:R-:W0:Y:S01]  /*11e70*/  LDC R144, c[0x0][0x3d8] ;  /* 0x0000f600ff907b82 */ /* 0x000e220000000800 */
[----:B--2---:R-:W-:-:S05]  /*11e80*/  LEA.HI.X.SX32 R21, R165, R149, 0x1, P4 ;  /* 0x00000095a5157211 */ /* 0x004fca00020f0eff */
[----:B------:R-:W2:Y:S01]  /*11e90*/  @P2 LDG.E.U8 R22, desc[UR20][R20.64] ;  /* 0x0000001414162981 */ /* 0x000ea2000c1e1100 */
        /* <DEDUP_REMOVED lines=8> */
[----:B------:R0:W4:Y:S01]  /*11f20*/  @P2 LDG.E.U8 R31, desc[UR20][R146.64] ;  /* 0x00000014921f2981 */ /* 0x000122000c1e1100 */
[----:B------:R-:W-:Y:S01]  /*11f30*/  PRMT R27, RZ, 0x7610, R27 ;  /* 0x00007610ff1b7816 */ /* 0x000fe2000000001b */
[----:B------:R-:W0:Y:S02]  /*11f40*/  LDC R43, c[0x0][0x3d8] ;  /* 0x0000f600ff2b7b82 */ /* 0x000e240000000800 */
[----:B---3--:R-:W3:Y:S04]  /*11f50*/  LDL.LU.64 R20, [R1+0x15c0] ;  /* 0x0015c00001147983 */ /* 0x008ee80000300a00 */
[----:B--2---:R2:W-:Y:S04]  /*11f60*/  STL [R1+0xac], R22 ;  /* 0x0000ac1601007387 */ /* 0x0045e80000100800 */
[----:B------:R0:W-:Y:S01]  /*11f70*/  STL.64 [R1+0x708], R146 ;  /* 0x0007089201007387 */ /* 0x0001e20000100a00 */
[----:B--2---:R-:W-:-:S04]  /*11f80*/  IADD3 R22, P4, PT, R165, R148, RZ ;  /* 0x00000094a5167210 */ /* 0x004fc80007f9e0ff */
[----:B------:R-:W-:Y:S02]  /*11f90*/  LEA.HI.X.SX32 R23, R165, R149, 0x1, P4 ;  /* 0x00000095a5177211 */ /* 0x000fe400020f0eff */
[----:B0-----:R-:W-:-:S03]  /*11fa0*/  IADD3 R146, P5, PT, R29, R148, RZ ;  /* 0x000000941d927210 */ /* 0x001fc60007fbe0ff */
[----:B------:R-:W2:Y:S01]  /*11fb0*/  @P2 LDG.E.U8 R26, desc[UR20][R22.64] ;  /* 0x00000014161a2981 */ /* 0x000ea2000c1e1100 */
[----:B------:R-:W-:Y:S01]  /*11fc0*/  LEA.HI.X.SX32 R147, R29, R149, 0x1, P5 ;  /* 0x000000951d937211 */ /* 0x000fe200028f0eff */
[----:B-1----:R-:W-:Y:S01]  /*11fd0*/  IMAD R165, R25, 0xa2, RZ ;  /* 0x000000a219a57824 */ /* 0x002fe200078e02ff */
[----:B------:R-:W-:Y:S01]  /*11fe0*/  PRMT R28, RZ, 0x7610, R28 ;  /* 0x00007610ff1c7816 */ /* 0x000fe2000000001c */
[----:B----4-:R0:W-:Y:S01]  /*11ff0*/  STL [R1+0xa0], R31 ;  /* 0x0000a01f01007387 */ /* 0x0101e20000100800 */
[C---:B------:R-:W-:Y:S01]  /*12000*/  IMAD R145, R144.reuse, 0xaa, RZ ;  /* 0x000000aa90917824 */ /* 0x040fe200078e02ff */
[----:B------:R-:W1:Y:S02]  /*12010*/  LDC R29, c[0x0][0x3d8] ;  /* 0x0000f600ff1d7b82 */ /* 0x000e640000000800 */
[----:B------:R-:W4:Y:S04]  /*12020*/  @P2 LDG.E.U8 R24, desc[UR20][R146.64] ;  /* 0x0000001492182981 */ /* 0x000f28000c1e1100 */
[----:B------:R3:W-:Y:S02]  /*12030*/  STL.64 [R1+0x6d8], R22 ;  /* 0x0006d81601007387 */ /* 0x0007e40000100a00 */
[----:B0-----:R-:W0:Y:S02]  /*12040*/  LDC R31, c[0x0][0x3d8] ;  /* 0x0000f600ff1f7b82 */ /* 0x001e240000000800 */
[----:B---3--:R-:W3:Y:S04]  /*12050*/  LDL.LU.64 R22, [R1+0x15b8] ;  /* 0x0015b80001167983 */ /* 0x008ee80000300a00 */
[----:B--2---:R2:W-:Y:S04]  /*12060*/  STL [R1+0x94], R26 ;  /* 0x0000941a01007387 */ /* 0x0045e80000100800 */
[----:B------:R-:W-:Y:S04]  /*12070*/  STL.64 [R1+0x6a8], R146 ;  /* 0x0006a89201007387 */ /* 0x000fe80000100a00 */
[----:B----4-:R4:W-:Y:S01]  /*12080*/  STL [R1+0x88], R24 ;  /* 0x0000881801007387 */ /* 0x0109e20000100800 */
[----:B--2---:R-:W2:Y:S01]  /*12090*/  LDC R26, c[0x0][0x3d8] ;  /* 0x0000f600ff1a7b82 */ /* 0x004ea20000000800 */
[-C--:B----4-:R-:W-:Y:S01]  /*120a0*/  IADD3 R24, P4, PT, R165, R148.reuse, RZ ;  /* 0x00000094a5187210 */ /* 0x090fe20007f9e0ff */
[----:B------:R-:W-:Y:S01]  /*120b0*/  IMAD R147, R144, 0xaa, RZ ;  /* 0x000000aa90937824 */ /* 0x000fe200078e02ff */
        /* <DEDUP_REMOVED lines=14> */
[----:B----4-:R0:W-:Y:S04]  /*121a0*/  STL [R1+0x7c], R165 ;  /* 0x00007ca501007387 */ /* 0x0101e80000100800 */
[----:B------:R-:W-:Y:S01]  /*121b0*/  STL.64 [R1+0x618], R144 ;  /* 0x0006189001007387 */ /* 0x000fe20000100a00 */
[----:B0-----:R-:W-:-:S03]  /*121c0*/  IMAD R165, R31, 0xba, RZ ;  /* 0x000000ba1fa57824 */ /* 0x001fc600078e02ff */
[----:B--2---:R0:W-:Y:S01]  /*121d0*/  STL [R1+0x70], R35 ;  /* 0x0000702301007387 */ /* 0x0041e20000100800 */
        /* <DEDUP_REMOVED lines=16> */
[----:B------:R0:W3:Y:S01]  /*122e0*/  @P2 LDG.E.U8 R37, desc[UR20][R146.64] ;  /* 0x0000001492252981 */ /* 0x0000e2000c1e1100 */
[----:B------:R-:W-:Y:S01]  /*122f0*/  PRMT R33, RZ, 0x7610, R33 ;  /* 0x00007610ff217816 */ /* 0x000fe20000000021 */
[----:B------:R-:W0:Y:S02]  /*12300*/  LDC R43, c[0x0][0x3d8] ;  /* 0x0000f600ff2b7b82 */ /* 0x000e240000000800 */
[----:B----4-:R-:W4:Y:S04]  /*12310*/  LDL.LU.64 R26, [R1+0x15a8] ;  /* 0x0015a800011a7983 */ /* 0x010f280000300a00 */
        /* <DEDUP_REMOVED lines=9> */
[----:B---3--:R0:W-:Y:S01]  /*123b0*/  STL [R1+0x4c], R37 ;  /* 0x00004c2501007387 */ /* 0x0081e20000100800 */
[C---:B------:R-:W-:Y:S01]  /*123c0*/  IMAD R145, R144.reuse, 0xe2, RZ ;  /* 0x000000e290917824 */ /* 0x040fe200078e02ff */
[----:B------:R-:W-:Y:S01]  /*123d0*/  PRMT R34, RZ, 0x7610, R34 ;  /* 0x00007610ff227816 */ /* 0x000fe20000000022 */
[----:B------:R-:W1:Y:S01]  /*123e0*/  LDC R35, c[0x0][0x3d8] ;  /* 0x0000f600ff237b82 */ /* 0x000e620000000800 */
[----:B------:R-:W3:Y:S04]  /*123f0*/  @P2 LDG.E.U8 R30, desc[UR20][R146.64] ;  /* 0x00000014921e2981 */ /* 0x000ee8000c1e1100 */
[----:B------:R4:W-:Y:S03]  /*12400*/  STL.64 [R1+0x588], R28 ;  /* 0x0005881c01007387 */ /* 0x0009e60000100a00 */
[----:B0-----:R-:W0:Y:S01]  /*12410*/  LDC R37, c[0x0][0x3d8] ;  /* 0x0000f600ff257b82 */ /* 0x001e220000000800 */
[----:B----4-:R-:W4:Y:S04]  /*12420*/  LDL.LU.64 R28, [R1+0x15a0] ;  /* 0x0015a000011c7983 */ /* 0x010f280000300a00 */
[----:B--2---:R2:W-:Y:S04]  /*12430*/  STL [R1+0x40], R32 ;  /* 0x0000402001007387 */ /* 0x0045e80000100800 */
[----:B------:R0:W-:Y:S04]  /*12440*/  STL.64 [R1+0x558], R146 ;  /* 0x0005589201007387 */ /* 0x0001e80000100a00 */
[----:B---3--:R3:W-:Y:S01]  /*12450*/  STL [R1+0x34], R30 ;  /* 0x0000341e01007387 */ /* 0x0087e20000100800 */
[----:B--2---:R-:W2:Y:S01]  /*12460*/  LDC R32, c[0x0][0x3d8] ;  /* 0x0000f600ff207b82 */ /* 0x004ea20000000800 */
[----:B0-----:R-:W-:Y:S01]  /*12470*/  IMAD R147, R144, 0xe2, RZ ;  /* 0x000000e290937824 */ /* 0x001fe200078e02ff */
[----:B------:R-:W-:-:S02]  /*12480*/  IADD3 R146, P5, PT, R145, R148, RZ ;  /* 0x0000009491927210 */ /* 0x000fc40007fbe0ff */
[-C--:B---3--:R-:W-:Y:S02]  /*12490*/  IADD3 R30, P4, PT, R165, R148.reuse, RZ ;  /* 0x00000094a51e7210 */ /* 0x088fe40007f9e0ff */
[-C--:B------:R-:W-:Y:S02]  /*124a0*/  LEA.HI.X.SX32 R147, R147, R149.reuse, 0x1, P5 ;  /* 0x0000009593937211 */ /* 0x080fe400028f0eff */
[-C--:B------:R-:W-:Y:S02]  /*124b0*/  LEA.HI.X.SX32 R31, R165, R149.reuse, 0x1, P4 ;  /* 0x00000095a51f7211 */ /* 0x080fe400020f0eff */
[C---:B------:R-:W-:Y:S01]  /*124c0*/  IADD3 R144, P4, PT, R55.reuse, R148, RZ ;  /* 0x0000009437907210 */ /* 0x040fe20007f9e0ff */
[----:B------:R0:W3:Y:S03]  /*124d0*/  @P2 LDG.E.U8 R41, desc[UR20][R146.64] ;  /* 0x0000001492292981 */ /* 0x0000e6000c1e1100 */
[----:B------:R-:W-:Y:S01]  /*124e0*/  LEA.HI.X.SX32 R145, R55, R149, 0x1, P4 ;  /* 0x0000009537917211 */ /* 0x000fe200020f0eff */
[----:B------:R0:W-:Y:S01]  /*124f0*/  STL.64 [R1+0x528], R30 ;  /* 0x0005281e01007387 */ /* 0x0001e20000100a00 */
[----:B------:R-:W-:Y:S01]  /*12500*/  IMAD R165, R37, 0xf2, RZ ;  /* 0x000000f225a57824 */ /* 0x000fe200078e02ff */
[----:B------:R-:W-:Y:S01]  /*12510*/  PRMT R38, RZ, 0x7610, R38 ;  /* 0x00007610ff267816 */ /* 0x000fe20000000026 */
[----:B------:R-:W-:Y:S01]  /*12520*/  IMAD R43, R43, 0x3, RZ ;  /* 0x000000032b2b7824 */ /* 0x000fe200078e02ff */
[----:B------:R-:W2:Y:S01]  /*12530*/  @P2 LDG.E.U8 R33, desc[UR20][R144.64] ;  /* 0x0000001490212981 */ /* 0x000ea2000c1e1100 */
[----:B------:R-:W-:Y:S01]  /*12540*/  PRMT R36, RZ, 0x7610, R36 ;  /* 0x00007610ff247816 */ /* 0x000fe20000000024 */
[----:B------:R-:W1:Y:S02]  /*12550*/  LDC R37, c[0x0][0x3d8] ;  /* 0x0000f600ff257b82 */ /* 0x000e640000000800 */
[----:B------:R-:W4:Y:S01]  /*12560*/  @P2 LDG.E.U8 R63, desc[UR20][R30.64] ;  /* 0x000000141e3f2981 */ /* 0x000f22000c1e1100 */
[----:B------:R-:W-:-:S02]  /*12570*/  PRMT R44, RZ, 0x7610, R44 ;  /* 0x00007610ff2c7816 */ /* 0x000fc4000000002c */
[----:B------:R-:W-:Y:S02]  /*12580*/  PRMT R39, RZ, 0x7610, R39 ;  /* 0x00007610ff277816 */ /* 0x000fe40000000027 */
[----:B------:R-:W-:Y:S01]  /*12590*/  PRMT R54, RZ, 0x7610, R54 ;  /* 0x00007610ff367816 */ /* 0x000fe20000000036 */
[----:B------:R-:W1:Y:S01]  /*125a0*/  LDC R55, c[0x0][0x3d8] ;  /* 0x0000f600ff377b82 */ /* 0x000e620000000800 */
[----:B0-----:R-:W4:Y:S04]  /*125b0*/  LDL.LU.64 R30, [R1+0x1598] ;  /* 0x00159800011e7983 */ /* 0x001f280000300a00 */
[----:B------:R0:W-:Y:S04]  /*125c0*/  STL.64 [R1+0x4f8], R146 ;  /* 0x0004f89201007387 */ /* 0x0001e80000100a00 */
[----:B------:R-:W-:Y:S01]  /*125d0*/  STL.64 [R1+0x4c8], R144 ;  /* 0x0004c89001007387 */ /* 0x000fe20000100a00 */
[----:B0-----:R-:W0:Y:S03]  /*125e0*/  LDC R146, c[0x0][0x3d8] ;  /* 0x0000f600ff927b82 */ /* 0x001e260000000800 */
[----:B---3--:R2:W-:Y:S02]  /*125f0*/  STL [R1+0x1c], R41 ;  /* 0x00001c2901007387 */ /* 0x0085e40000100800 */
[----:B--2---:R-:W-:Y:S01]  /*12600*/  IMAD R41, R32, 0xfa, RZ ;  /* 0x000000fa20297824 */ /* 0x004fe200078e02ff */
[C---:B------:R-:W-:Y:S01]  /*12610*/  IADD3 R32, P4, PT, R165.reuse, R148, RZ ;  /* 0x00000094a5207210 */ /* 0x040fe20007f9e0ff */
[----:B------:R2:W-:Y:S03]  /*12620*/  STL [R1+0x14], R33 ;  /* 0x0000142101007387 */ /* 0x0005e60000100800 */
[----:B--2---:R-:W-:-:S05]  /*12630*/  LEA.HI.X.SX32 R33, R165, R149, 0x1, P4 ;  /* 0x00000095a5217211 */ /* 0x004fca00020f0eff */
[----:B------:R-:W2:Y:S01]  /*12640*/  @P2 LDG.E.U8 R34, desc[UR20][R32.64] ;  /* 0x0000001420222981 */ /* 0x000ea2000c1e1100 */
[CC--:B------:R-:W-:Y:S02]  /*12650*/  IADD3 R144, P5, PT, R41.reuse, R148.reuse, RZ ;  /* 0x0000009429907210 */ /* 0x0c0fe40007fbe0ff */
[----:B------:R-:W-:Y:S01]  /*12660*/  PRMT R165, RZ, 0x7610, R165 ;  /* 0x00007610ffa57816 */ /* 0x000fe200000000a5 */
[----:B----4-:R3:W-:Y:S01]  /*12670*/  STL [R1+0x28], R63 ;  /* 0x0000283f01007387 */ /* 0x0107e20000100800 */
[----:B------:R-:W-:Y:S01]  /*12680*/  LEA.HI.X.SX32 R145, R41, R149, 0x1, P5 ;  /* 0x0000009529917211 */ /* 0x000fe200028f0eff */
[----:B-1----:R-:W-:Y:S02]  /*12690*/  IMAD R41, R35, 0xb, RZ ;  /* 0x0000000b23297824 */ /* 0x002fe400078e02ff */
[----:B------:R1:W-:Y:S04]  /*126a0*/  STL.64 [R1+0x498], R32 ;  /* 0x0004982001007387 */ /* 0x0003e80000100a00 */
[----:B------:R4:W4:Y:S01]  /*126b0*/  @P2 LDG.E.U8 R165, desc[UR20][R144.64] ;  /* 0x0000001490a52981 */ /* 0x000922000c1e1100 */
[----:B---3--:R-:W3:Y:S03]  /*126c0*/  LDC R63, c[0x0][0x3d8] ;  /* 0x0000f600ff3f7b82 */ /* 0x008ee60000000800 */
[----:B-1----:R-:W3:Y:S04]  /*126d0*/  LDL.LU.64 R32, [R1+0x1590] ;  /* 0x0015900001207983 */ /* 0x002ee80000300a00 */
[----:B--2---:R1:W-:Y:S04]  /*126e0*/  STL [R1+0x8], R34 ;  /* 0x0000082201007387 */ /* 0x0043e80000100800 */
[----:B------:R4:W-:Y:S01]  /*126f0*/  STL.64 [R1+0x468], R144 ;  /* 0x0004689001007387 */ /* 0x0009e20000100a00 */
[----:B-1----:R-:W-:-:S04]  /*12700*/  IADD3 R34, P4, PT, R43, R148, RZ ;  /* 0x000000942b227210 */ /* 0x002fc80007f9e0ff */
[-C--:B------:R-:W-:Y:S02]  /*12710*/  LEA.HI.X.SX32 R35, R43, R149.reuse, 0x1, P4 ;  /* 0x000000952b237211 */ /* 0x080fe400020f0eff */
[----:B----4-:R-:W-:Y:S01]  /*12720*/  IADD3 R144, P5, PT, R41, R148, RZ ;  /* 0x0000009429907210 */ /* 0x010fe20007fbe0ff */
[----:B------:R-:W-:Y:S01]  /*12730*/  IMAD R147, R37, 0x13, RZ ;  /* 0x0000001325937824 */ /* 0x000fe200078e02ff */
[----:B------:R-:W1:Y:S01]  /*12740*/  LDC R43, c[0x0][0x3d8] ;  /* 0x0000f600ff2b7b82 */ /* 0x000e620000000800 */
[----:B------:R-:W2:Y:S01]  /*12750*/  @P2 LDG.E.U8 R38, desc[UR20][R34.64] ;  /* 0x0000001422262981 */ /* 0x000ea2000c1e1100 */
[----:B------:R-:W-:-:S05]  /*12760*/  LEA.HI.X.SX32 R145, R41, R149, 0x1, P5 ;  /* 0x0000009529917211 */ /* 0x000fca00028f0eff */
[----:B------:R-:W4:Y:S01]  /*12770*/  @P2 LDG.E.U8 R36, desc[UR20][R144.64] ;  /* 0x0000001490242981 */ /* 0x000f22000c1e1100 */
[----:B---3--:R-:W-:Y:S01]  /*12780*/  IMAD R63, R63, 0x23, RZ ;  /* 0x000000233f3f7824 */ /* 0x008fe200078e02ff */
[----:B------:R-:W-:Y:S01]  /*12790*/  PRMT R40, RZ, 0x7610, R40 ;  /* 0x00007610ff287816 */ /* 0x000fe20000000028 */
[----:B------:R-:W3:Y:S01]  /*127a0*/  LDC R41, c[0x0][0x3d8] ;  /* 0x0000f600ff297b82 */ /* 0x000ee20000000800 */
[----:B------:R0:W-:Y:S04]  /*127b0*/  STL.64 [R1+0xad0], R34 ;  /* 0x000ad02201007387 */ /* 0x0001e80000100a00 */
[----:B0-----:R-:W3:Y:S04]  /*127c0*/  LDL.LU.64 R34, [R1+0x1588] ;  /* 0x0015880001227983 */ /* 0x001ee80000300a00 */
[----:B--2---:R0:W-:Y:S04]  /*127d0*/  STL [R1+0x168], R38 ;  /* 0x0001682601007387 */ /* 0x0041e80000100800 */
[----:B------:R-:W-:Y:S04]  /*127e0*/  STL.64 [R1+0xa90], R144 ;  /* 0x000a909001007387 */ /* 0x000fe80000100a00 */
[----:B----4-:R2:W-:Y:S01]  /*127f0*/  STL [R1+0x15c], R36 ;  /* 0x00015c2401007387 */ /* 0x0105e20000100800 */
[----:B0-----:R-:W0:Y:S01]  /*12800*/  LDC R38, c[0x0][0x3d8] ;  /* 0x0000f600ff267b82 */ /* 0x001e220000000800 */
[----:B--2---:R-:W-:-:S04]  /*12810*/  IADD3 R36, P4, PT, R147, R148, RZ ;  /* 0x0000009493247210 */ /* 0x004fc80007f9e0ff */
[----:B------:R-:W-:Y:S01]  /*12820*/  LEA.HI.X.SX32 R37, R147, R149, 0x1, P4 ;  /* 0x0000009593257211 */ /* 0x000fe200020f0eff */
[C---:B------:R-:W-:Y:S02]  /*12830*/  IMAD R144, R146.reuse, 0x1b, RZ ;  /* 0x0000001b92907824 */ /* 0x040fe400078e02ff */
[----:B------:R-:W-:Y:S02]  /*12840*/  IMAD R145, R146, 0x1b, RZ ;  /* 0x0000001b92917824 */ /* 0x000fe400078e02ff */
[----:B------:R-:W2:Y:S01]  /*12850*/  @P2 LDG.E.U8 R44, desc[UR20][R36.64] ;  /* 0x00000014242c2981 */ /* 0x000ea2000c1e1100 */
[----:B------:R-:W-:-:S04]  /*12860*/  IADD3 R146, P4, PT, R63, R148, RZ ;  /* 0x000000943f927210 */ /* 0x000fc80007f9e0ff */
[----:B------:R-:W-:-:S05]  /*12870*/  LEA.HI.X.SX32 R147, R63, R149, 0x1, P4 ;  /* 0x000000953f937211 */ /* 0x000fca00020f0eff */
[----:B------:R-:W4:Y:S01]  /*12880*/  @P2 LDG.E.U8 R39, desc[UR20][R146.64] ;  /* 0x0000001492272981 */ /* 0x000f22000c1e1100 */
[----:B------:R-:W-:-:S03]  /*12890*/  IADD3 R144, P5, PT, R144, R148, RZ ;  /* 0x0000009490907210 */ /* 0x000fc60007fbe0ff */
[----:B------:R1:W-:Y:S01]  /*128a0*/  STL.64 [R1+0xa50], R36 ;  /* 0x000a502401007387 */ /* 0x0003e20000100a00 */
[----:B------:R-:W-:-:S05]  /*128b0*/  LEA.HI.X.SX32 R145, R145, R149, 0x1, P5 ;  /* 0x0000009591917211 */ /* 0x000fca00028f0eff */
[----:B------:R0:W3:Y:S04]  /*128c0*/  @P2 LDG.E.U8 R54, desc[UR20][R144.64] ;  /* 0x0000001490362981 */ /* 0x0000e8000c1e1100 */
[----:B-1----:R-:W3:Y:S01]  /*128d0*/  LDL.LU.64 R36, [R1+0x1580] ;  /* 0x0015800001247983 */ /* 0x002ee20000300a00 */
[----:B0-----:R-:W-:-:S03]  /*128e0*/  IMAD R63, R38, 0x33, RZ ;  /* 0x00000033263f7824 */ /* 0x001fc600078e02ff */
[----:B--2---:R0:W-:Y:S04]  /*128f0*/  STL [R1+0x150], R44 ;  /* 0x0001502c01007387 */ /* 0x0041e80000100800 */
[----:B0-----:R-:W2:Y:S04]  /*12900*/  LDL.LU R44, [R1+0x1578] ;  /* 0x00157800012c7983 */ /* 0x001ea80000300800 */
[----:B------:R0:W-:Y:S04]  /*12910*/  STL.64 [R1+0xa10], R144 ;  /* 0x000a109001007387 */ /* 0x0001e80000100a00 */
[----:B------:R1:W-:Y:S01]  /*12920*/  STL.64 [R1+0x9d0], R146 ;  /* 0x0009d09201007387 */ /* 0x0003e20000100a00 */
[----:B0-----:R-:W-:-:S03]  /*12930*/  IMAD R145, R43, 0x2b, RZ ;  /* 0x0000002b2b917824 */ /* 0x001fc600078e02ff */
[----:B----4-:R0:W-:Y:S01]  /*12940*/  STL [R1+0x138], R39 ;  /* 0x0001382701007387 */ /* 0x0101e20000100800 */
[----:B------:R-:W-:Y:S01]  /*12950*/  PRMT R71, RZ, 0x7610, R71 ;  /* 0x00007610ff477816 */ /* 0x000fe20000000047 */
[----:B------:R-:W-:Y:S01]  /*12960*/  IMAD R55, R55, 0x3b, RZ ;  /* 0x0000003b37377824 */ /* 0x000fe200078e02ff */
[-C--:B-1----:R-:W-:Y:S01]  /*12970*/  IADD3 R146, P5, PT, R63, R148.reuse, RZ ;  /* 0x000000943f927210 */ /* 0x082fe20007fbe0ff */
[----:B------:R-:W1:Y:S01]  /*12980*/  LDC R43, c[0x0][0x3d8] ;  /* 0x0000f600ff2b7b82 */ /* 0x000e620000000800 */
[----:B------:R-:W-:-:S04]  /*12990*/  IADD3 R38, P4, PT, R145, R148, RZ ;  /* 0x0000009491267210 */ /* 0x000fc80007f9e0ff */
[-C--:B0-----:R-:W-:Y:S02]  /*129a0*/  LEA.HI.X.SX32 R39, R145, R149.reuse, 0x1, P4 ;  /* 0x0000009591277211 */ /* 0x081fe400020f0eff */
[----:B------:R-:W-:Y:S01]  /*129b0*/  PRMT R47, RZ, 0x7610, R47 ;  /* 0x00007610ff2f7816 */ /* 0x000fe2000000002f */
[----:B------:R-:W0:Y:S02]  /*129c0*/  LDC R144, c[0x0][0x3d8] ;  /* 0x0000f600ff907b82 */ /* 0x000e240000000800 */
[----:B------:R-:W4:Y:S01]  /*129d0*/  @P2 LDG.E.U8 R40, desc[UR20][R38.64] ;  /* 0x0000001426282981 */ /* 0x000f22000c1e1100 */
[----:B------:R-:W-:Y:S01]  /*129e0*/  LEA.HI.X.SX32 R147, R63, R149, 0x1, P5 ;  /* 0x000000953f937211 */ /* 0x000fe200028f0eff */
[----:B---3--:R-:W-:Y:S02]  /*129f0*/  IMAD R63, R41, 0x43, RZ ;  /* 0x00000043293f7824 */ /* 0x008fe400078e02ff */
[----:B------:R3:W-:Y:S04]  /*12a00*/  STL [R1+0x144], R54 ;  /* 0x0001443601007387 */ /* 0x0007e80000100800 */
[----:B------:R1:W-:Y:S04]  /*12a10*/  STL.64 [R1+0x990], R38 ;  /* 0x0009902601007387 */ /* 0x0003e80000100a00 */
[----:B------:R0:W2:Y:S01]  /*12a20*/  @P2 LDG.E.U8 R71, desc[UR20][R146.64] ;  /* 0x0000001492472981 */ /* 0x0000a2000c1e1100 */
[----:B------:R-:W-:Y:S01]  /*12a30*/  PRMT R42, RZ, 0x7610, R42 ;  /* 0x00007610ff2a7816 */ /* 0x000fe2000000002a */
[----:B-1----:R-:W-:Y:S01]  /*12a40*/  IMAD R145, R43, 0x4b, RZ ;  /* 0x0000004b2b917824 */ /* 0x002fe200078e02ff */
[----:B------:R-:W-:Y:S01]  /*12a50*/  PRMT R45, RZ, 0x7610, R45 ;  /* 0x00007610ff2d7816 */ /* 0x000fe2000000002d */
[----:B---3--:R-:W1:Y:S01]  /*12a60*/  LDC R54, c[0x0][0x3d8] ;  /* 0x0000f600ff367b82 */ /* 0x008e620000000800 */
[----:B------:R-:W3:Y:S04]  /*12a70*/  LDL.LU.64 R38, [R1+0x1570] ;  /* 0x0015700001267983 */ /* 0x000ee80000300a00 */
[----:B----4-:R4:W-:Y:S04]  /*12a80*/  STL [R1+0x12c], R40 ;  /* 0x00012c2801007387 */ /* 0x0109e80000100800 */
[----:B------:R0:W-:Y:S01]  /*12a90*/  STL.64 [R1+0x950], R146 ;  /* 0x0009509201007387 */ /* 0x0001e20000100a00 */
[----:B----4-:R-:W-:-:S04]  /*12aa0*/  IADD3 R40, P4, PT, R55, R148, RZ ;  /* 0x0000009437287210 */ /* 0x010fc80007f9e0ff */
[-C--:B------:R-:W-:Y:S02]  /*12ab0*/  LEA.HI.X.SX32 R41, R55, R149.reuse, 0x1, P4 ;  /* 0x0000009537297211 */ /* 0x080fe400020f0eff */
[C---:B0-----:R-:W-:Y:S01]  /*12ac0*/  IADD3 R146, P5, PT, R63.reuse, R148, RZ ;  /* 0x000000943f927210 */ /* 0x041fe20007fbe0ff */
[----:B------:R-:W0:Y:S02]  /*12ad0*/  LDC R55, c[0x0][0x3d8] ;  /* 0x0000f600ff377b82 */ /* 0x000e240000000800 */
[----:B------:R-:W4:Y:S01]  /*12ae0*/  @P2 LDG.E.U8 R47, desc[UR20][R40.64] ;  /* 0x00000014282f2981 */ /* 0x000f22000c1e1100 */
[----:B------:R-:W-:-:S05]  /*12af0*/  LEA.HI.X.SX32 R147, R63, R149, 0x1, P5 ;  /* 0x000000953f937211 */ /* 0x000fca00028f0eff */
[----:B------:R-:W2:Y:S01]  /*12b00*/  @P2 LDG.E.U8 R42, desc[UR20][R146.64] ;  /* 0x00000014922a2981 */ /* 0x000ea2000c1e1100 */
[----:B------:R-:W-:Y:S01]  /*12b10*/  PRMT R46, RZ, 0x7610, R46 ;  /* 0x00007610ff2e7816 */ /* 0x000fe2000000002e */
[----:B-1----:R-:W-:Y:S01]  /*12b20*/  IMAD R54, R54, 0x5b, RZ ;  /* 0x0000005b36367824 */ /* 0x002fe200078e02ff */
[----:B------:R-:W-:Y:S01]  /*12b30*/  PRMT R49, RZ, 0x7610, R49 ;  /* 0x00007610ff317816 */ /* 0x000fe20000000031 */
[----:B------:R1:W-:Y:S01]  /*12b40*/  STL.64 [R1+0x910], R40 ;  /* 0x0009102801007387 */ /* 0x0003e20000100a00 */
[----:B------:R-:W0:Y:S03]  /*12b50*/  LDC R63, c[0x0][0x3d8] ;  /* 0x0000f600ff3f7b82 */ /* 0x000e260000000800 */
[----:B-1----:R-:W3:Y:S04]  /*12b60*/  LDL.LU.64 R40, [R1+0x1568] ;  /* 0x0015680001287983 */ /* 0x002ee80000300a00 */
[----:B----4-:R1:W-:Y:S04]  /*12b70*/  STL [R1+0x114], R47 ;  /* 0x0001142f01007387 */ /* 0x0103e80000100800 */
[----:B------:R-:W-:Y:S04]  /*12b80*/  STL.64 [R1+0x8d0], R146 ;  /* 0x0008d09201007387 */ /* 0x000fe80000100a00 */
[----:B--2---:R2:W-:Y:S01]  /*12b90*/  STL [R1+0x108], R42 ;  /* 0x0001082a01007387 */ /* 0x0045e20000100800 */
[----:B-1----:R-:W1:Y:S01]  /*12ba0*/  LDC R47, c[0x0][0x3d8] ;  /* 0x0000f600ff2f7b82 */ /* 0x002e620000000800 */
[----:B--2---:R-:W-:-:S04]  /*12bb0*/  IADD3 R42, P4, PT, R145, R148, RZ ;  /* 0x00000094912a7210 */ /* 0x004fc80007f9e0ff */
[----:B------:R-:W-:-:S05]  /*12bc0*/  LEA.HI.X.SX32 R43, R145, R149, 0x1, P4 ;  /* 0x00000095912b7211 */ /* 0x000fca00020f0eff */
[----:B------:R-:W2:Y:S01]  /*12bd0*/  @P2 LDG.E.U8 R45, desc[UR20][R42.64] ;  /* 0x000000142a2d2981 */ /* 0x000ea2000c1e1100 */
[C---:B------:R-:W-:Y:S02]  /*12be0*/  IMAD R146, R144.reuse, 0x53, RZ ;  /* 0x0000005390927824 */ /* 0x040fe400078e02ff */
[----:B------:R-:W-:-:S03]  /*12bf0*/  IMAD R147, R144, 0x53, RZ ;  /* 0x0000005390937824 */ /* 0x000fc600078e02ff */
[----:B------:R-:W-:-:S04]  /*12c00*/  IADD3 R146, P5, PT, R146, R148, RZ ;  /* 0x0000009492927210 */ /* 0x000fc80007fbe0ff */
[-C--:B------:R-:W-:Y:S01]  /*12c10*/  LEA.HI.X.SX32 R147, R147, R149.reuse, 0x1, P5 ;  /* 0x0000009593937211 */ /* 0x080fe200028f0eff */
[----:B------:R4:W-:Y:S04]  /*12c20*/  STL [R1+0x120], R71 ;  /* 0x0001204701007387 */ /* 0x0009e80000100800 */
[----:B------:R-:W3:Y:S04]  /*12c30*/  @P2 LDG.E.U8 R46, desc[UR20][R146.64] ;  /* 0x00000014922e2981 */ /* 0x000ee8000c1e1100 */
[----:B------:R0:W-:Y:S01]  /*12c40*/  STL.64 [R1+0x890], R42 ;  /* 0x0008902a01007387 */ /* 0x0001e20000100a00 */
[CC--:B------:R-:W-:Y:S01]  /*12c50*/  IADD3 R144, P4, PT, R54.reuse, R148.reuse, RZ ;  /* 0x0000009436907210 */ /* 0x0c0fe20007f9e0ff */
[----:B----4-:R-:W4:Y:S02]  /*12c60*/  LDC R71, c[0x0][0x3d8] ;  /* 0x0000f600ff477b82 */ /* 0x010f240000000800 */
[----:B0-----:R-:W4:Y:S04]  /*12c70*/  LDL.LU.64 R42, [R1+0x1560] ;  /* 0x00156000012a7983 */ /* 0x001f280000300a00 */
[----:B--2---:R0:W-:Y:S04]  /*12c80*/  STL [R1+0xfc], R45 ;  /* 0x0000fc2d01007387 */ /* 0x0041e80000100800 */
[----:B0-----:R-:W2:Y:S04]  /*12c90*/  LDL.LU R45, [R1+0x155c] ;  /* 0x00155c00012d7983 */ /* 0x001ea80000300800 */
[----:B------:R0:W-:Y:S04]  /*12ca0*/  STL.64 [R1+0x850], R146 ;  /* 0x0008509201007387 */ /* 0x0001e80000100a00 */
[----:B0-----:R-:W2:Y:S04]  /*12cb0*/  LDL.LU R146, [R1+0x1558] ;  /* 0x0015580001927983 */ /* 0x001ea80000300800 */
[----:B---3--:R0:W-:Y:S01]  /*12cc0*/  STL [R1+0xf0], R46 ;  /* 0x0000f02e01007387 */ /* 0x0081e20000100800 */
[----:B-1----:R-:W-:Y:S01]  /*12cd0*/  IMAD R147, R47, 0x6b, RZ ;  /* 0x0000006b2f937824 */ /* 0x002fe200078e02ff */
[-C--:B------:R-:W-:Y:S01]  /*12ce0*/  LEA.HI.X.SX32 R145, R54, R149.reuse, 0x1, P4 ;  /* 0x0000009536917211 */ /* 0x080fe200020f0eff */
[----:B------:R-:W-:Y:S01]  /*12cf0*/  IMAD R47, R55, 0x63, RZ ;  /* 0x00000063372f7824 */ /* 0x000fe200078e02ff */
[----:B------:R-:W-:Y:S01]  /*12d00*/  PRMT R50, RZ, 0x7610, R50 ;  /* 0x00007610ff327816 */ /* 0x000fe20000000032 */
[----:B------:R-:W-:Y:S01]  /*12d10*/  IMAD R63, R63, 0x73, RZ ;  /* 0x000000733f3f7824 */ /* 0x000fe200078e02ff */
[----:B------:R-:W-:Y:S01]  /*12d20*/  PRMT R81, RZ, 0x7610, R81 ;  /* 0x00007610ff517816 */ /* 0x000fe20000000051 */
[----:B------:R-:W3:Y:S01]  /*12d30*/  @P2 LDG.E.U8 R49, desc[UR20][R144.64] ;  /* 0x0000001490312981 */ /* 0x000ee2000c1e1100 */
[----:B----4-:R-:W-:Y:S01]  /*12d40*/  IMAD R71, R71, 0x7b, RZ ;  /* 0x0000007b47477824 */ /* 0x010fe200078e02ff */
[----:B------:R-:W-:Y:S01]  /*12d50*/  PRMT R57, RZ, 0x7610, R57 ;  /* 0x00007610ff397816 */ /* 0x000fe20000000039 */
[----:B0-----:R-:W-:Y:S01]  /*12d60*/  IMAD R46, R55, 0x63, RZ ;  /* 0x00000063372e7824 */ /* 0x001fe200078e02ff */
[----:B--2---:R-:W-:Y:S01]  /*12d70*/  PRMT R146, RZ, 0x7610, R146 ;  /* 0x00007610ff927816 */ /* 0x004fe20000000092 */
[----:B------:R0:W-:Y:S03]  /*12d80*/  STL.64 [R1+0x820], R144 ;  /* 0x0008209001007387 */ /* 0x0001e60000100a00 */
[----:B------:R-:W-:Y:S01]  /*12d90*/  IADD3 R46, P4, PT, R46, R148, RZ ;  /* 0x000000942e2e7210 */ /* 0x000fe20007f9e0ff */
[----:B------:R-:W1:Y:S03]  /*12da0*/  LDC R54, c[0x0][0x3d8] ;  /* 0x0000f600ff367b82 */ /* 0x000e660000000800 */
[----:B------:R-:W-:-:S05]  /*12db0*/  LEA.HI.X.SX32 R47, R47, R149, 0x1, P4 ;  /* 0x000000952f2f7211 */ /* 0x000fca00020f0eff */
[----:B------:R-:W2:Y:S01]  /*12dc0*/  @P2 LDG.E.U8 R146, desc[UR20][R46.64] ;  /* 0x000000142e922981 */ /* 0x000ea2000c1e1100 */
[----:B------:R-:W4:Y:S03]  /*12dd0*/  LDC R55, c[0x0][0x3d8] ;  /* 0x0000f600ff377b82 */ /* 0x000f260000000800 */
[----:B---3--:R3:W-:Y:S01]  /*12de0*/  STL [R1+0xe4], R49 ;  /* 0x0000e43101007387 */ /* 0x0087e20000100800 */
[----:B0-----:R-:W-:-:S03]  /*12df0*/  IADD3 R144, P5, PT, R147, R148, RZ ;  /* 0x0000009493907210 */ /* 0x001fc60007fbe0ff */
[----:B------:R0:W-:Y:S01]  /*12e00*/  STL.64 [R1+0x7f0], R46 ;  /* 0x0007f02e01007387 */ /* 0x0001e20000100a00 */
[----:B------:R-:W-:-:S05]  /*12e10*/  LEA.HI.X.SX32 R145, R147, R149, 0x1, P5 ;  /* 0x0000009593917211 */ /* 0x000fca00028f0eff */
[----:B------:R1:W4:Y:S01]  /*12e20*/  @P2 LDG.E.U8 R81, desc[UR20][R144.64] ;  /* 0x0000001490512981 */ /* 0x000322000c1e1100 */
[----:B---3--:R-:W3:Y:S03]  /*12e30*/  LDC R49, c[0x0][0x3d8] ;  /* 0x0000f600ff317b82 */ /* 0x008ee60000000800 */
[----:B0-----:R-:W3:Y:S04]  /*12e40*/  LDL.LU.64 R46, [R1+0x1550] ;  /* 0x00155000012e7983 */ /* 0x001ee80000300a00 */
[----:B--2---:R0:W-:Y:S02]  /*12e50*/  STL [R1+0xd8], R146 ;  /* 0x0000d89201007387 */ /* 0x0041e40000100800 */
[----:B0-----:R-:W-:-:S04]  /*12e60*/  IADD3 R146, P4, PT, R63, R148, RZ ;  /* 0x000000943f927210 */ /* 0x001fc80007f9e0ff */
[----:B------:R-:W-:Y:S01]  /*12e70*/  LEA.HI.X.SX32 R147, R63, R149, 0x1, P4 ;  /* 0x000000953f937211 */ /* 0x000fe200020f0eff */
[----:B------:R1:W-:Y:S01]  /*12e80*/  STL.64 [R1+0x7c0], R144 ;  /* 0x0007c09001007387 */ /* 0x0003e20000100a00 */
[----:B------:R-:W0:Y:S03]  /*12e90*/  LDC R63, c[0x0][0x3d8] ;  /* 0x0000f600ff3f7b82 */ /* 0x000e260000000800 */
[----:B------:R2:W3:Y:S01]  /*12ea0*/  @P2 LDG.E.U8 R50, desc[UR20][R146.64] ;  /* 0x0000001492322981 */ /* 0x0004e2000c1e1100 */
[----:B-1----:R-:W-:-:S04]  /*12eb0*/  IADD3 R144, P5, PT, R71, R148, RZ ;  /* 0x0000009447907210 */ /* 0x002fc80007fbe0ff */
[----:B------:R-:W-:-:S05]  /*12ec0*/  LEA.HI.X.SX32 R145, R71, R149, 0x1, P5 ;  /* 0x0000009547917211 */ /* 0x000fca00028f0eff */
[----:B------:R-:W3:Y:S01]  /*12ed0*/  @P2 LDG.E.U8 R57, desc[UR20][R144.64] ;  /* 0x0000001490392981 */ /* 0x000ee2000c1e1100 */
[----:B------:R-:W-:Y:S02]  /*12ee0*/  IMAD R54, R54, 0x83, RZ ;  /* 0x0000008336367824 */ /* 0x000fe400078e02ff */
[----:B----4-:R-:W-:Y:S01]  /*12ef0*/  IMAD R71, R55, 0x93, RZ ;  /* 0x0000009337477824 */ /* 0x010fe200078e02ff */
[----:B------:R2:W-:Y:S01]  /*12f00*/  STL.64 [R1+0x790], R146 ;  /* 0x0007909201007387 */ /* 0x0005e20000100a00 */
[----:B------:R-:W-:Y:S02]  /*12f10*/  PRMT R52, RZ, 0x7610, R52 ;  /* 0x00007610ff347816 */ /* 0x000fe40000000034 */
[----:B--2---:R-:W-:-:S04]  /*12f20*/  IADD3 R146, P4, PT, R54, R148, RZ ;  /* 0x0000009436927210 */ /* 0x004fc80007f9e0ff */
[----:B------:R-:W-:Y:S02]  /*12f30*/  LEA.HI.X.SX32 R147, R54, R149, 0x1, P4 ;  /* 0x0000009536937211 */ /* 0x000fe400020f0eff */
[----:B------:R-:W-:-:S04]  /*12f40*/  IADD3 R54, P4, PT, R71, R148, RZ ;  /* 0x0000009447367210 */ /* 0x000fc80007f9e0ff */
[----:B------:R-:W-:Y:S02]  /*12f50*/  LEA.HI.X.SX32 R55, R71, R149, 0x1, P4 ;  /* 0x0000009547377211 */ /* 0x000fe400020f0eff */
[----:B------:R-:W-:Y:S01]  /*12f60*/  PRMT R64, RZ, 0x7610, R64 ;  /* 0x00007610ff407816 */ /* 0x000fe20000000040 */
[----:B0-----:R-:W-:Y:S02]  /*12f70*/  IMAD R63, R63, 0x9b, RZ ;  /* 0x0000009b3f3f7824 */ /* 0x001fe400078e02ff */
[----:B------:R-:W2:Y:S01]  /*12f80*/  @P2 LDG.E.U8 R52, desc[UR20][R54.64] ;  /* 0x0000001436342981 */ /* 0x000ea2000c1e1100 */
[----:B------:R-:W-:-:S03]  /*12f90*/  PRMT R48, RZ, 0x7610, R48 ;  /* 0x00007610ff307816 */ /* 0x000fc60000000030 */
[----:B---3--:R0:W-:Y:S04]  /*12fa0*/  STL [R1+0xc0], R50 ;  /* 0x0000c03201007387 */ /* 0x0081e80000100800 */
[----:B------:R-:W-:Y:S04]  /*12fb0*/  STL.64 [R1+0x760], R144 ;  /* 0x0007609001007387 */ /* 0x000fe80000100a00 */
[----:B------:R1:W-:Y:S01]  /*12fc0*/  STL [R1+0xcc], R81 ;  /* 0x0000cc5101007387 */ /* 0x0003e20000100800 */
[----:B0-----:R-:W0:Y:S01]  /*12fd0*/  LDC R50, c[0x0][0x3d8] ;  /* 0x0000f600ff327b82 */ /* 0x001e220000000800 */
[----:B-1----:R-:W-:-:S02]  /*12fe0*/  IMAD R81, R49, 0x8b, RZ ;  /* 0x0000008b31517824 */ /* 0x002fc400078e02ff */
[----:B------:R1:W-:Y:S05]  /*12ff0*/  STL [R1+0xb4], R57 ;  /* 0x0000b43901007387 */ /* 0x0003ea0000100800 */
[----:B------:R-:W3:Y:S01]  /*13000*/  LDC R49, c[0x0][0x3d8] ;  /* 0x0000f600ff317b82 */ /* 0x000ee20000000800 */
[----:B------:R-:W-:-:S04]  /*13010*/  IADD3 R144, P5, PT, R81, R148, RZ ;  /* 0x0000009451907210 */ /* 0x000fc80007fbe0ff */
[----:B------:R-:W-:Y:S01]  /*13020*/  LEA.HI.X.SX32 R145, R81, R149, 0x1, P5 ;  /* 0x0000009551917211 */ /* 0x000fe200028f0eff */
[----:B------:R-:W-:Y:S01]  /*13030*/  STL.64 [R1+0x730], R146 ;  /* 0x0007309201007387 */ /* 0x000fe20000100a00 */
[----:B------:R-:W-:Y:S01]  /*13040*/  PRMT R73, RZ, 0x7610, R73 ;  /* 0x00007610ff497816 */ /* 0x000fe20000000049 */
[----:B-1----:R-:W1:Y:S02]  /*13050*/  LDC R57, c[0x0][0x3d8] ;  /* 0x0000f600ff397b82 */ /* 0x002e640000000800 */
[----:B------:R4:W-:Y:S04]  /*13060*/  STL.64 [R1+0x700], R144 ;  /* 0x0007009001007387 */ /* 0x0009e80000100a00 */
[----:B------:R4:W3:Y:S01]  /*13070*/  @P2 LDG.E.U8 R64, desc[UR20][R144.64] ;  /* 0x0000001490402981 */ /* 0x0008e2000c1e1100 */
[----:B------:R-:W-:Y:S01]  /*13080*/  PRMT R59, RZ, 0x7610, R59 ;  /* 0x00007610ff3b7816 */ /* 0x000fe2000000003b */
[----:B------:R-:W1:Y:S02]  /*13090*/  LDC R81, c[0x0][0x3d8] ;  /* 0x0000f600ff517b82 */ /* 0x000e640000000800 */
[----:B------:R0:W3:Y:S01]  /*130a0*/  @P2 LDG.E.U8 R73, desc[UR20][R146.64] ;  /* 0x0000001492492981 */ /* 0x0000e2000c1e1100 */
[----:B----4-:R-:W-:-:S04]  /*130b0*/  IADD3 R144, P4, PT, R63, R148, RZ ;  /* 0x000000943f907210 */ /* 0x010fc80007f9e0ff */
[----:B------:R-:W-:-:S05]  /*130c0*/  LEA.HI.X.SX32 R145, R63, R149, 0x1, P4 ;  /* 0x000000953f917211 */ /* 0x000fca00020f0eff */
[----:B------:R-:W4:Y:S04]  /*130d0*/  @P2 LDG.E.U8 R48, desc[UR20][R144.64] ;  /* 0x0000001490302981 */ /* 0x000f28000c1e1100 */
[----:B------:R0:W-:Y:S04]  /*130e0*/  STL.64 [R1+0x6d0], R54 ;  /* 0x0006d03601007387 */ /* 0x0001e80000100a00 */
[----:B--2---:R2:W-:Y:S01]  /*130f0*/  STL [R1+0x90], R52 ;  /* 0x0000903401007387 */ /* 0x0045e20000100800 */
[----:B------:R-:W-:Y:S01]  /*13100*/  PRMT R51, RZ, 0x7610, R51 ;  /* 0x00007610ff337816 */ /* 0x000fe20000000033 */
[----:B0-----:R-:W0:Y:S01]  /*13110*/  LDC R54, c[0x0][0x3d8] ;  /* 0x0000f600ff367b82 */ /* 0x001e220000000800 */
[----:B--2---:R-:W-:-:S05]  /*13120*/  IMAD R52, R50, 0xa3, RZ ;  /* 0x000000a332347824 */ /* 0x004fca00078e02ff */
[C---:B------:R-:W-:Y:S01]  /*13130*/  IADD3 R146, P5, PT, R52.reuse, R148, RZ ;  /* 0x0000009434927210 */ /* 0x040fe20007fbe0ff */
[----:B------:R2:W-:Y:S01]  /*13140*/  STL.64 [R1+0x6a0], R144 ;  /* 0x0006a09001007387 */ /* 0x0005e20000100a00 */
[----:B------:R-:W0:Y:S02]  /*13150*/  LDC R50, c[0x0][0x3d8] ;  /* 0x0000f600ff327b82 */ /* 0x000e240000000800 */
[----:B------:R-:W-:Y:S01]  /*13160*/  LEA.HI.X.SX32 R147, R52, R149, 0x1, P5 ;  /* 0x0000009534937211 */ /* 0x000fe200028f0eff */
[----:B---3--:R-:W-:-:S04]  /*13170*/  IMAD R52, R49, 0xb3, RZ ;  /* 0x000000b331347824 */ /* 0x008fc800078e02ff */
[----:B------:R3:W3:Y:S01]  /*13180*/  @P2 LDG.E.U8 R59, desc[UR20][R146.64] ;  /* 0x00000014923b2981 */ /* 0x0006e2000c1e1100 */
[----:B------:R-:W0:Y:S03]  /*13190*/  LDC R55, c[0x0][0x3d8] ;  /* 0x0000f600ff377b82 */ /* 0x000e260000000800 */
[----:B--2---:R-:W2:Y:S04]  /*131a0*/  LDL.LU.64 R144, [R1+0x1548] ;  /* 0x0015480001907983 */ /* 0x004ea80000300a00 */
[----:B----4-:R-:W-:Y:S04]  /*131b0*/  STL [R1+0x84], R48 ;  /* 0x0000843001007387 */ /* 0x010fe80000100800 */
[----:B------:R3:W-:Y:S02]  /*131c0*/  STL.64 [R1+0x670], R146 ;  /* 0x0006709201007387 */ /* 0x0007e40000100a00 */
[----:B---3--:R-:W-:-:S04]  /*131d0*/  IADD3 R146, P5, PT, R52, R148, RZ ;  /* 0x0000009434927210 */ /* 0x008fc80007fbe0ff */
[-C--:B------:R-:W-:Y:S01]  /*131e0*/  LEA.HI.X.SX32 R147, R52, R149.reuse, 0x1, P5 ;  /* 0x0000009534937211 */ /* 0x080fe200028f0eff */
[----:B-1----:R-:W-:Y:S01]  /*131f0*/  IMAD R57, R57, 0xab, RZ ;  /* 0x000000ab39397824 */ /* 0x002fe200078e02ff */
[----:B------:R-:W-:Y:S01]  /*13200*/  PRMT R69, RZ, 0x7610, R69 ;  /* 0x00007610ff457816 */ /* 0x000fe20000000045 */
[----:B0-----:R-:W-:Y:S01]  /*13210*/  IMAD R54, R54, 0xbb, RZ ;  /* 0x000000bb36367824 */ /* 0x001fe200078e02ff */
[----:B------:R-:W-:Y:S01]  /*13220*/  PRMT R61, RZ, 0x7610, R61 ;  /* 0x00007610ff3d7816 */ /* 0x000fe2000000003d */
[----:B------:R0:W3:Y:S01]  /*13230*/  @P2 LDG.E.U8 R51, desc[UR20][R146.64] ;  /* 0x0000001492332981 */ /* 0x0000e2000c1e1100 */
[----:B------:R-:W-:Y:S01]  /*13240*/  IADD3 R48, P4, PT, R57, R148, RZ ;  /* 0x0000009439307210 */ /* 0x000fe20007f9e0ff */
[----:B------:R-:W-:Y:S01]  /*13250*/  IMAD R71, R50, 0xc3, RZ ;  /* 0x000000c332477824 */ /* 0x000fe200078e02ff */
[----:B------:R-:W-:Y:S01]  /*13260*/  PRMT R53, RZ, 0x7610, R53 ;  /* 0x00007610ff357816 */ /* 0x000fe20000000035 */
[----:B------:R-:W-:Y:S01]  /*13270*/  IMAD R63, R55, 0xcb, RZ ;  /* 0x000000cb373f7824 */ /* 0x000fe200078e02ff */
[----:B------:R-:W-:Y:S01]  /*13280*/  LEA.HI.X.SX32 R49, R57, R149, 0x1, P4 ;  /* 0x0000009539317211 */ /* 0x000fe200020f0eff */
[----:B------:R-:W1:Y:S01]  /*13290*/  LDC R52, c[0x0][0x3d8] ;  /* 0x0000f600ff347b82 */ /* 0x000e620000000800 */
[----:B------:R4:W-:Y:S01]  /*132a0*/  STL [R1+0x78], R59 ;  /* 0x0000783b01007387 */ /* 0x0009e20000100800 */
[----:B--2---:R-:W-:-:S03]  /*132b0*/  PRMT R144, RZ, 0x7610, R144 ;  /* 0x00007610ff907816 */ /* 0x004fc60000000090 */
[----:B------:R-:W-:Y:S01]  /*132c0*/  STL [R1+0xa8], R73 ;  /* 0x0000a84901007387 */ /* 0x000fe20000100800 */
[----:B------:R-:W-:Y:S02]  /*132d0*/  IADD3 R50, P4, PT, R54, R148, RZ ;  /* 0x0000009436327210 */ /* 0x000fe40007f9e0ff */
[----:B------:R-:W2:Y:S01]  /*132e0*/  LDC R57, c[0x0][0x3d8] ;  /* 0x0000f600ff397b82 */ /* 0x000ea20000000800 */
[----:B------:R-:W-:Y:S04]  /*132f0*/  STL.64 [R1+0x640], R48 ;  /* 0x0006403001007387 */ /* 0x000fe80000100a00 */
[----:B------:R0:W-:Y:S03]  /*13300*/  STL [R1+0x9c], R64 ;  /* 0x00009c4001007387 */ /* 0x0001e60000100800 */
[----:B----4-:R-:W4:Y:S01]  /*13310*/  LDC R59, c[0x0][0x3d8] ;  /* 0x0000f600ff3b7b82 */ /* 0x010f220000000800 */
[----:B------:R-:W2:Y:S01]  /*13320*/  @P2 LDG.E.U8 R144, desc[UR20][R48.64] ;  /* 0x0000001430902981 */ /* 0x000ea2000c1e1100 */
[----:B------:R-:W-:-:S02]  /*13330*/  PRMT R56, RZ, 0x7610, R56 ;  /* 0x00007610ff387816 */ /* 0x000fc40000000038 */
[----:B------:R-:W-:-:S04]  /*13340*/  PRMT R58, RZ, 0x7610, R58 ;  /* 0x00007610ff3a7816 */ /* 0x000fc8000000003a */
[----:B0-----:R-:W0:Y:S01]  /*13350*/  LDC R64, c[0x0][0x3d8] ;  /* 0x0000f600ff407b82 */ /* 0x001e220000000800 */
[----:B------:R-:W2:Y:S04]  /*13360*/  LDL.LU.64 R48, [R1+0x1540] ;  /* 0x0015400001307983 */ /* 0x000ea80000300a00 */
[----:B------:R1:W-:Y:S01]  /*13370*/  STL.64 [R1+0x610], R146 ;  /* 0x0006109201007387 */ /* 0x0003e20000100a00 */
[----:B------:R-:W-:Y:S02]  /*13380*/  PRMT R62, RZ, 0x7610, R62 ;  /* 0x00007610ff3e7816 */ /* 0x000fe4000000003e */
[----:B------:R-:W0:Y:S01]  /*13390*/  LDC R73, c[0x0][0x3d8] ;  /* 0x0000f600ff497b82 */ /* 0x000e220000000800 */
[----:B-1----:R-:W-:-:S04]  /*133a0*/  IADD3 R146, P5, PT, R71, R148, RZ ;  /* 0x0000009447927210 */ /* 0x002fc80007fbe0ff */
[----:B------:R-:W-:-:S05]  /*133b0*/  LEA.HI.X.SX32 R147, R71, R149, 0x1, P5 ;  /* 0x0000009547937211 */ /* 0x000fca00028f0eff */
[----:B------:R1:W2:Y:S04]  /*133c0*/  @P2 LDG.E.U8 R61, desc[UR20][R146.64] ;  /* 0x00000014923d2981 */ /* 0x0002a8000c1e1100 */
[----:B---3--:R3:W-:Y:S02]  /*133d0*/  STL [R1+0x60], R51 ;  /* 0x0000603301007387 */ /* 0x0087e40000100800 */
[----:B---3--:R-:W-:Y:S02]  /*133e0*/  LEA.HI.X.SX32 R51, R54, R149, 0x1, P4 ;  /* 0x0000009536337211 */ /* 0x008fe400020f0eff */
[----:B------:R-:W-:-:S03]  /*133f0*/  IADD3 R54, P4, PT, R63, R148, RZ ;  /* 0x000000943f367210 */ /* 0x000fc60007f9e0ff */
[----:B------:R-:W3:Y:S01]  /*13400*/  @P2 LDG.E.U8 R69, desc[UR20][R50.64] ;  /* 0x0000001432452981 */ /* 0x000ee2000c1e1100 */
[----:B------:R-:W-:Y:S01]  /*13410*/  LEA.HI.X.SX32 R55, R63, R149, 0x1, P4 ;  /* 0x000000953f377211 */ /* 0x000fe200020f0eff */
[----:B0-----:R-:W-:Y:S01]  /*13420*/  IMAD R64, R64, 0xe3, RZ ;  /* 0x000000e340407824 */ /* 0x001fe200078e02ff */
[----:B------:R-:W-:Y:S01]  /*13430*/  PRMT R60, RZ, 0x7610, R60 ;  /* 0x00007610ff3c7816 */ /* 0x000fe2000000003c */
[----:B------:R0:W-:Y:S01]  /*13440*/  STL.64 [R1+0x5e0], R50 ;  /* 0x0005e03201007387 */ /* 0x0001e20000100a00 */
[----:B------:R-:W2:Y:S03]  /*13450*/  LDC R63, c[0x0][0x3d8] ;  /* 0x0000f600ff3f7b82 */ /* 0x000ea60000000800 */
[----:B------:R-:W2:Y:S04]  /*13460*/  @P2 LDG.E.U8 R53, desc[UR20][R54.64] ;  /* 0x0000001436352981 */ /* 0x000ea8000c1e1100 */
[----:B0-----:R-:W2:Y:S04]  /*13470*/  LDL.LU.64 R50, [R1+0x1538] ;  /* 0x0015380001327983 */ /* 0x001ea80000300a00 */
[----:B------:R1:W-:Y:S02]  /*13480*/  STL.64 [R1+0x5b0], R146 ;  /* 0x0005b09201007387 */ /* 0x0003e40000100a00 */
[----:B-1----:R-:W0:Y:S02]  /*13490*/  LDC R146, c[0x0][0x3d8] ;  /* 0x0000f600ff927b82 */ /* 0x002e240000000800 */
[----:B---3--:R4:W-:Y:S04]  /*134a0*/  STL [R1+0x54], R69 ;  /* 0x0000544501007387 */ /* 0x0089e80000100800 */
[----:B------:R1:W-:Y:S01]  /*134b0*/  STL.64 [R1+0x580], R54 ;  /* 0x0005803601007387 */ /* 0x0003e20000100a00 */
[----:B----4-:R-:W-:-:S02]  /*134c0*/  IMAD R69, R59, 0xd3, RZ ;  /* 0x000000d33b457824 */ /* 0x010fc400078e02ff */
[----:B------:R-:W-:Y:S01]  /*134d0*/  IMAD R59, R52, 0xdb, RZ ;  /* 0x000000db343b7824 */ /* 0x000fe200078e02ff */
[----:B--2---:R2:W-:Y:S02]  /*134e0*/  STL [R1+0x48], R61 ;  /* 0x0000483d01007387 */ /* 0x0045e40000100800 */
[-C--:B------:R-:W-:Y:S02]  /*134f0*/  IADD3 R52, P4, PT, R69, R148.reuse, RZ ;  /* 0x0000009445347210 */ /* 0x080fe40007f9e0ff */
[----:B------:R3:W-:Y:S01]  /*13500*/  STL [R1+0x3c], R53 ;  /* 0x00003c3501007387 */ /* 0x0007e20000100800 */
[----:B-1----:R-:W-:-:S04]  /*13510*/  IADD3 R54, P5, PT, R59, R148, RZ ;  /* 0x000000943b367210 */ /* 0x002fc80007fbe0ff */
[-C--:B------:R-:W-:Y:S01]  /*13520*/  LEA.HI.X.SX32 R55, R59, R149.reuse, 0x1, P5 ;  /* 0x000000953b377211 */ /* 0x080fe200028f0eff */
[----:B--2---:R-:W1:Y:S01]  /*13530*/  LDC R61, c[0x0][0x3d8] ;  /* 0x0000f600ff3d7b82 */ /* 0x004e620000000800 */
[----:B---3--:R-:W-:-:S03]  /*13540*/  LEA.HI.X.SX32 R53, R69, R149, 0x1, P4 ;  /* 0x0000009545357211 */ /* 0x008fc600020f0eff */
[----:B------:R-:W2:Y:S04]  /*13550*/  @P2 LDG.E.U8 R58, desc[UR20][R54.64] ;  /* 0x00000014363a2981 */ /* 0x000ea8000c1e1100 */
[----:B------:R-:W3:Y:S01]  /*13560*/  @P2 LDG.E.U8 R56, desc[UR20][R52.64] ;  /* 0x0000001434382981 */ /* 0x000ee2000c1e1100 */
[----:B------:R-:W-:-:S03]  /*13570*/  IMAD R69, R57, 0xeb, RZ ;  /* 0x000000eb39457824 */ /* 0x000fc600078e02ff */
[----:B------:R4:W-:Y:S04]  /*13580*/  STL.64 [R1+0x550], R52 ;  /* 0x0005503401007387 */ /* 0x0009e80000100a00 */
[----:B----4-:R-:W4:Y:S04]  /*13590*/  LDL.LU.64 R52, [R1+0x1530] ;  /* 0x0015300001347983 */ /* 0x010f280000300a00 */
[----:B---3--:R3:W-:Y:S04]  /*135a0*/  STL [R1+0x30], R56 ;  /* 0x0000303801007387 */ /* 0x0087e80000100800 */
[----:B------:R0:W-:Y:S01]  /*135b0*/  STL.64 [R1+0x520], R54 ;  /* 0x0005203601007387 */ /* 0x0001e20000100a00 */
[----:B---3--:R-:W-:-:S03]  /*135c0*/  IADD3 R56, P4, PT, R64, R148, RZ ;  /* 0x0000009440387210 */ /* 0x008fc60007f9e0ff */
[----:B0-----:R-:W3:Y:S01]  /*135d0*/  LDL.LU.64 R54, [R1+0x1528] ;  /* 0x0015280001367983 */ /* 0x001ee20000300a00 */
[----:B------:R-:W-:Y:S01]  /*135e0*/  LEA.HI.X.SX32 R57, R64, R149, 0x1, P4 ;  /* 0x0000009540397211 */ /* 0x000fe200020f0eff */
[----:B-1----:R-:W-:Y:S01]  /*135f0*/  IMAD R147, R61, 0xf3, RZ ;  /* 0x000000f33d937824 */ /* 0x002fe200078e02ff */
[----:B------:R-:W-:Y:S01]  /*13600*/  PRMT R65, RZ, 0x7610, R65 ;  /* 0x00007610ff417816 */ /* 0x000fe20000000041 */
[----:B--2---:R0:W-:Y:S01]  /*13610*/  STL [R1+0x24], R58 ;  /* 0x0000243a01007387 */ /* 0x0041e20000100800 */
[----:B------:R-:W-:Y:S01]  /*13620*/  IMAD.SHL.U32 R71, R63, 0x4, RZ ;  /* 0x000000043f477824 */ /* 0x000fe200078e00ff */
[----:B------:R-:W-:Y:S01]  /*13630*/  PRMT R68, RZ, 0x7610, R68 ;  /* 0x00007610ff447816 */ /* 0x000fe20000000044 */
[----:B------:R-:W1:Y:S01]  /*13640*/  LDC R64, c[0x0][0x3d8] ;  /* 0x0000f600ff407b82 */ /* 0x000e620000000800 */
[----:B------:R-:W2:Y:S01]  /*13650*/  @P2 LDG.E.U8 R62, desc[UR20][R56.64] ;  /* 0x00000014383e2981 */ /* 0x000ea2000c1e1100 */
[----:B0-----:R-:W-:-:S04]  /*13660*/  IADD3 R58, P5, PT, R69, R148, RZ ;  /* 0x00000094453a7210 */ /* 0x001fc80007fbe0ff */
[----:B------:R-:W-:Y:S01]  /*13670*/  LEA.HI.X.SX32 R59, R69, R149, 0x1, P5 ;  /* 0x00000095453b7211 */ /* 0x000fe200028f0eff */
[----:B------:R0:W-:Y:S01]  /*13680*/  STL.64 [R1+0x4f0], R56 ;  /* 0x0004f03801007387 */ /* 0x0001e20000100a00 */
[C---:B------:R-:W-:Y:S01]  /*13690*/  IMAD R63, R146.reuse, 0xfb, RZ ;  /* 0x000000fb923f7824 */ /* 0x040fe200078e02ff */
[----:B------:R-:W-:Y:S01]  /*136a0*/  PRMT R110, RZ, 0x7610, R110 ;  /* 0x00007610ff6e7816 */ /* 0x000fe2000000006e */
[----:B------:R-:W1:Y:S01]  /*136b0*/  LDC R69, c[0x0][0x3d8] ;  /* 0x0000f600ff457b82 */ /* 0x000e620000000800 */
[----:B------:R-:W3:Y:S04]  /*136c0*/  @P2 LDG.E.U8 R60, desc[UR20][R58.64] ;  /* 0x000000143a3c2981 */ /* 0x000ee8000c1e1100 */
[----:B0-----:R-:W4:Y:S04]  /*136d0*/  LDL.LU.64 R56, [R1+0x1520] ;  /* 0x0015200001387983 */ /* 0x001f280000300a00 */
[----:B------:R0:W-:Y:S04]  /*136e0*/  STL.64 [R1+0x4c0], R58 ;  /* 0x0004c03a01007387 */ /* 0x0001e80000100a00 */
[----:B0-----:R-:W4:Y:S04]  /*136f0*/  LDL.LU.64 R58, [R1+0x1518] ;  /* 0x00151800013a7983 */ /* 0x001f280000300a00 */
[----:B--2---:R0:W-:Y:S02]  /*13700*/  STL [R1+0x180], R62 ;  /* 0x0001803e01007387 */ /* 0x0041e40000100800 */
[----:B0-----:R-:W-:-:S02]  /*13710*/  IMAD R62, R146, 0xfb, RZ ;  /* 0x000000fb923e7824 */ /* 0x001fc400078e02ff */
[----:B---3--:R0:W-:Y:S03]  /*13720*/  STL [R1+0x17c], R60 ;  /* 0x00017c3c01007387 */ /* 0x0081e60000100800 */
[-C--:B------:R-:W-:Y:S02]  /*13730*/  IADD3 R62, P5, PT, R62, R148.reuse, RZ ;  /* 0x000000943e3e7210 */ /* 0x080fe40007fbe0ff */
[----:B0-----:R-:W-:-:S04]  /*13740*/  IADD3 R60, P4, PT, R147, R148, RZ ;  /* 0x00000094933c7210 */ /* 0x001fc80007f9e0ff */
[-C--:B------:R-:W-:Y:S02]  /*13750*/  LEA.HI.X.SX32 R61, R147, R149.reuse, 0x1, P4 ;  /* 0x00000095933d7211 */ /* 0x080fe400020f0eff */
[----:B------:R-:W-:Y:S02]  /*13760*/  IADD3 R146, P4, PT, R71, R148, RZ ;  /* 0x0000009447927210 */ /* 0x000fe40007f9e0ff */
[-C--:B------:R-:W-:Y:S01]  /*13770*/  LEA.HI.X.SX32 R63, R63, R149.reuse, 0x1, P5 ;  /* 0x000000953f3f7211 */ /* 0x080fe200028f0eff */
[----:B------:R-:W2:Y:S01]  /*13780*/  @P2 LDG.E.U8 R110, desc[UR20][R60.64] ;  /* 0x000000143c6e2981 */ /* 0x000ea2000c1e1100 */
[----:B------:R-:W-:Y:S02]  /*13790*/  LEA.HI.X.SX32 R147, R71, R149, 0x1, P4 ;  /* 0x0000009547937211 */ /* 0x000fe400020f0eff */
[----:B------:R-:W-:Y:S01]  /*137a0*/  PRMT R95, RZ, 0x7610, R95 ;  /* 0x00007610ff5f7816 */ /* 0x000fe2000000005f */
[----:B------:R-:W3:Y:S01]  /*137b0*/  @P2 LDG.E.U8 R65, desc[UR20][R62.64] ;  /* 0x000000143e412981 */ /* 0x000ee2000c1e1100 */
[----:B------:R-:W-:Y:S01]  /*137c0*/  PRMT R94, RZ, 0x7610, R94 ;  /* 0x00007610ff5e7816 */ /* 0x000fe2000000005e */
[----:B------:R-:W-:Y:S01]  /*137d0*/  IMAD R73, R73, 0x1c, RZ ;  /* 0x0000001c49497824 */ /* 0x000fe200078e02ff */
[----:B------:R-:W-:Y:S01]  /*137e0*/  PRMT R66, RZ, 0x7610, R66 ;  /* 0x00007610ff427816 */ /* 0x000fe20000000042 */
[----:B------:R-:W2:Y:S01]  /*137f0*/  @P2 LDG.E.U8 R68, desc[UR20][R146.64] ;  /* 0x0000001492442981 */ /* 0x000ea2000c1e1100 */
[----:B------:R-:W0:Y:S03]  /*13800*/  LDC R71, c[0x0][0x3d8] ;  /* 0x0000f600ff477b82 */ /* 0x000e260000000800 */
[----:B------:R1:W-:Y:S04]  /*13810*/  STL.64 [R1+0x490], R60 ;  /* 0x0004903c01007387 */ /* 0x0003e80000100a00 */
[----:B-1----:R-:W4:Y:S04]  /*13820*/  LDL.LU.64 R60, [R1+0x1510] ;  /* 0x00151000013c7983 */ /* 0x002f280000300a00 */
[----:B------:R1:W-:Y:S04]  /*13830*/  STL.64 [R1+0x460], R62 ;  /* 0x0004603e01007387 */ /* 0x0003e80000100a00 */
[----:B-1----:R-:W4:Y:S04]  /*13840*/  LDL.LU.64 R62, [R1+0x1508] ;  /* 0x00150800013e7983 */ /* 0x002f280000300a00 */
[----:B---3--:R1:W-:Y:S04]  /*13850*/  STL [R1+0x174], R65 ;  /* 0x0001744101007387 */ /* 0x0083e80000100800 */
[----:B------:R3:W-:Y:S04]  /*13860*/  STL.64 [R1+0xac8], R146 ;  /* 0x000ac89201007387 */ /* 0x0007e80000100a00 */
[----:B--2---:R2:W-:Y:S01]  /*13870*/  STL [R1+0x1f0], R68 ;  /* 0x0001f04401007387 */ /* 0x0045e20000100800 */
[----:B-1----:R-:W-:-:S03]  /*13880*/  IMAD R65, R64, 0xc, RZ ;  /* 0x0000000c40417824 */ /* 0x002fc600078e02ff */
[----:B------:R1:W-:Y:S01]  /*13890*/  STL [R1+0x178], R110 ;  /* 0x0001786e01007387 */ /* 0x0003e20000100800 */
[----:B---3--:R-:W-:Y:S01]  /*138a0*/  IMAD R147, R64, 0xc, RZ ;  /* 0x0000000c40937824 */ /* 0x008fe200078e02ff */
[----:B------:R-:W-:Y:S01]  /*138b0*/  IADD3 R146, P4, PT, R65, R148, RZ ;  /* 0x0000009441927210 */ /* 0x000fe20007f9e0ff */
[----:B--2---:R-:W2:Y:S01]  /*138c0*/  LDC R68, c[0x0][0x3d8] ;  /* 0x0000f600ff447b82 */ /* 0x004ea20000000800 */
[----:B-1----:R-:W-:Y:S02]  /*138d0*/  IMAD R110, R69, 0x14, RZ ;  /* 0x00000014456e7824 */ /* 0x002fe400078e02ff */
[----:B------:R-:W-:-:S05]  /*138e0*/  LEA.HI.X.SX32 R147, R147, R149, 0x1, P4 ;  /* 0x0000009593937211 */ /* 0x000fca00020f0eff */
[----:B------:R-:W1:Y:S01]  /*138f0*/  LDC R69, c[0x0][0x3d8] ;  /* 0x0000f600ff457b82 */ /* 0x000e620000000800 */
[CC--:B------:R-:W-:Y:S01]  /*13900*/  IADD3 R64, P5, PT, R110.reuse, R148.reuse, RZ ;  /* 0x000000946e407210 */ /* 0x0c0fe20007fbe0ff */
[----:B------:R3:W4:Y:S03]  /*13910*/  @P2 LDG.E.U8 R95, desc[UR20][R146.64] ;  /* 0x00000014925f2981 */ /* 0x000726000c1e1100 */
[----:B------:R-:W-:Y:S01]  /*13920*/  LEA.HI.X.SX32 R65, R110, R149, 0x1, P5 ;  /* 0x000000956e417211 */ /* 0x000fe200028f0eff */
[----:B------:R3:W-:Y:S04]  /*13930*/  STL.64 [R1+0xa88], R146 ;  /* 0x000a889201007387 */ /* 0x0007e80000100a00 */
[----:B------:R-:W4:Y:S01]  /*13940*/  @P2 LDG.E.U8 R94, desc[UR20][R64.64] ;  /* 0x00000014405e2981 */ /* 0x000f22000c1e1100 */
[----:B---3--:R-:W-:-:S04]  /*13950*/  IADD3 R146, P4, PT, R73, R148, RZ ;  /* 0x0000009449927210 */ /* 0x008fc80007f9e0ff */
[----:B------:R-:W-:Y:S01]  /*13960*/  LEA.HI.X.SX32 R147, R73, R149, 0x1, P4 ;  /* 0x0000009549937211 */ /* 0x000fe200020f0eff */
[----:B------:R-:W-:Y:S01]  /*13970*/  IMAD R81, R81, 0x24, RZ ;  /* 0x0000002451517824 */ /* 0x000fe200078e02ff */
[----:B------:R3:W-:Y:S01]  /*13980*/  STL.64 [R1+0xa48], R64 ;  /* 0x000a484001007387 */ /* 0x0007e20000100a00 */
[----:B--2---:R-:W-:Y:S01]  /*13990*/  IMAD R68, R68, 0x2c, RZ ;  /* 0x0000002c44447824 */ /* 0x004fe200078e02ff */
[----:B------:R-:W-:Y:S01]  /*139a0*/  PRMT R79, RZ, 0x7610, R79 ;  /* 0x00007610ff4f7816 */ /* 0x000fe2000000004f */
[----:B0-----:R-:W-:Y:S01]  /*139b0*/  IMAD R110, R71, 0x34, RZ ;  /* 0x00000034476e7824 */ /* 0x001fe200078e02ff */
[----:B------:R-:W2:Y:S01]  /*139c0*/  @P2 LDG.E.U8 R66, desc[UR20][R146.64] ;  /* 0x0000001492422981 */ /* 0x000ea2000c1e1100 */
[----:B------:R-:W-:Y:S01]  /*139d0*/  PRMT R75, RZ, 0x7610, R75 ;  /* 0x00007610ff4b7816 */ /* 0x000fe2000000004b */
[----:B------:R-:W0:Y:S02]  /*139e0*/  LDC R73, c[0x0][0x3d8] ;  /* 0x0000f600ff497b82 */ /* 0x000e240000000800 */
[----:B---3--:R-:W3:Y:S01]  /*139f0*/  LDL.LU.64 R64, [R1+0x1500] ;  /* 0x0015000001407983 */ /* 0x008ee20000300a00 */
[----:B------:R-:W-:-:S05]  /*13a00*/  PRMT R67, RZ, 0x7610, R67 ;  /* 0x00007610ff437816 */ /* 0x000fca0000000043 */
[----:B------:R-:W0:Y:S01]  /*13a10*/  LDC R71, c[0x0][0x3d8] ;  /* 0x0000f600ff477b82 */ /* 0x000e220000000800 */
[----:B----4-:R4:W-:Y:S04]  /*13a20*/  STL [R1+0x1e8], R94 ;  /* 0x0001e85e01007387 */ /* 0x0109e80000100800 */
[----:B------:R0:W-:Y:S01]  /*13a30*/  STL [R1+0x1ec], R95 ;  /* 0x0001ec5f01007387 */ /* 0x0001e20000100800 */
[----:B----4-:R-:W-:-:S03]  /*13a40*/  IADD3 R94, P5, PT, R81, R148, RZ ;  /* 0x00000094515e7210 */ /* 0x010fc60007fbe0ff */
[----:B------:R4:W-:Y:S01]  /*13a50*/  STL.64 [R1+0xa08], R146 ;  /* 0x000a089201007387 */ /* 0x0009e20000100a00 */
[----:B0-----:R-:W-:Y:S01]  /*13a60*/  LEA.HI.X.SX32 R95, R81, R149, 0x1, P5 ;  /* 0x00000095515f7211 */ /* 0x001fe200028f0eff */
[----:B-1----:R-:W-:Y:S02]  /*13a70*/  IMAD R81, R69, 0x3c, RZ ;  /* 0x0000003c45517824 */ /* 0x002fe400078e02ff */
[----:B--2---:R0:W-:Y:S01]  /*13a80*/  STL [R1+0x1e4], R66 ;  /* 0x0001e44201007387 */ /* 0x0041e20000100800 */
[----:B----4-:R-:W-:-:S03]  /*13a90*/  IADD3 R146, P4, PT, R68, R148, RZ ;  /* 0x0000009444927210 */ /* 0x010fc60007f9e0ff */
[----:B------:R1:W-:Y:S01]  /*13aa0*/  STL.64 [R1+0x9c8], R94 ;  /* 0x0009c85e01007387 */ /* 0x0003e20000100a00 */
[----:B------:R-:W-:-:S03]  /*13ab0*/  LEA.HI.X.SX32 R147, R68, R149, 0x1, P4 ;  /* 0x0000009544937211 */ /* 0x000fc600020f0eff */
[----:B------:R1:W2:Y:S01]  /*13ac0*/  @P2 LDG.E.U8 R79, desc[UR20][R94.64] ;  /* 0x000000145e4f2981 */ /* 0x0002a2000c1e1100 */
[CC--:B------:R-:W-:Y:S01]  /*13ad0*/  IADD3 R68, P4, PT, R81.reuse, R148.reuse, RZ ;  /* 0x0000009451447210 */ /* 0x0c0fe20007f9e0ff */
[----:B0-----:R-:W0:Y:S03]  /*13ae0*/  LDC R66, c[0x0][0x3d8] ;  /* 0x0000f600ff427b82 */ /* 0x001e260000000800 */
[----:B------:R-:W-:Y:S02]  /*13af0*/  LEA.HI.X.SX32 R69, R81, R149, 0x1, P4 ;  /* 0x0000009551457211 */ /* 0x000fe400020f0eff */
[----:B-1----:R-:W-:-:S03]  /*13b00*/  IADD3 R94, P5, PT, R110, R148, RZ ;  /* 0x000000946e5e7210 */ /* 0x002fc60007fbe0ff */
[----:B------:R-:W4:Y:S01]  /*13b10*/  @P2 LDG.E.U8 R67, desc[UR20][R68.64] ;  /* 0x0000001444432981 */ /* 0x000f22000c1e1100 */
[----:B------:R-:W-:-:S05]  /*13b20*/  LEA.HI.X.SX32 R95, R110, R149, 0x1, P5 ;  /* 0x000000956e5f7211 */ /* 0x000fca00028f0eff */
[----:B------:R-:W3:Y:S01]  /*13b30*/  @P2 LDG.E.U8 R75, desc[UR20][R94.64] ;  /* 0x000000145e4b2981 */ /* 0x000ee2000c1e1100 */
[----:B------:R-:W-:Y:S01]  /*13b40*/  IMAD R81, R73, 0x44, RZ ;  /* 0x0000004449517824 */ /* 0x000fe200078e02ff */
[----:B------:R-:W-:Y:S01]  /*13b50*/  PRMT R70, RZ, 0x7610, R70 ;  /* 0x00007610ff467816 */ /* 0x000fe20000000046 */
[----:B0-----:R-:W-:-:S03]  /*13b60*/  IMAD R73, R66, 0x4c, RZ ;  /* 0x0000004c42497824 */ /* 0x001fc600078e02ff */
[-C--:B------:R-:W-:Y:S02]  /*13b70*/  IADD3 R66, P4, PT, R81, R148.reuse, RZ ;  /* 0x0000009451427210 */ /* 0x080fe40007f9e0ff */
[----:B------:R-:W-:Y:S01]  /*13b80*/  PRMT R72, RZ, 0x7610, R72 ;  /* 0x00007610ff487816 */ /* 0x000fe20000000048 */
[----:B--2---:R0:W-:Y:S04]  /*13b90*/  STL [R1+0x1e0], R79 ;  /* 0x0001e04f01007387 */ /* 0x0041e80000100800 */
[----:B------:R-:W-:Y:S04]  /*13ba0*/  STL.64 [R1+0x988], R146 ;  /* 0x0009889201007387 */ /* 0x000fe80000100a00 */
[----:B------:R1:W-:Y:S01]  /*13bb0*/  STL.64 [R1+0x948], R94 ;  /* 0x0009485e01007387 */ /* 0x0003e20000100a00 */
[----:B0-----:R-:W0:Y:S03]  /*13bc0*/  LDC R79, c[0x0][0x3d8] ;  /* 0x0000f600ff4f7b82 */ /* 0x001e260000000800 */
[----:B------:R2:W-:Y:S04]  /*13bd0*/  STL.64 [R1+0x908], R68 ;  /* 0x0009084401007387 */ /* 0x0005e80000100a00 */
[----:B---3--:R3:W-:Y:S01]  /*13be0*/  STL [R1+0x1d8], R75 ;  /* 0x0001d84b01007387 */ /* 0x0087e20000100800 */
[----:B------:R-:W-:Y:S01]  /*13bf0*/  PRMT R87, RZ, 0x7610, R87 ;  /* 0x00007610ff577816 */ /* 0x000fe20000000057 */
[----:B-1----:R-:W1:Y:S02]  /*13c00*/  LDC R95, c[0x0][0x3d8] ;  /* 0x0000f600ff5f7b82 */ /* 0x002e640000000800 */
[----:B----4-:R4:W-:Y:S01]  /*13c10*/  STL [R1+0x1d4], R67 ;  /* 0x0001d44301007387 */ /* 0x0109e20000100800 */
[----:B--2---:R-:W-:-:S02]  /*13c20*/  IADD3 R68, P5, PT, R73, R148, RZ ;  /* 0x0000009449447210 */ /* 0x004fc40007fbe0ff */
[----:B------:R-:W-:Y:S01]  /*13c30*/  PRMT R76, RZ, 0x7610, R76 ;  /* 0x00007610ff4c7816 */ /* 0x000fe2000000004c */
[----:B------:R2:W2:Y:S01]  /*13c40*/  @P2 LDG.E.U8 R87, desc[UR20][R146.64] ;  /* 0x0000001492572981 */ /* 0x0004a2000c1e1100 */
[-C--:B------:R-:W-:Y:S01]  /*13c50*/  LEA.HI.X.SX32 R69, R73, R149.reuse, 0x1, P5 ;  /* 0x0000009549457211 */ /* 0x080fe200028f0eff */
[----:B---3--:R-:W3:Y:S01]  /*13c60*/  LDC R75, c[0x0][0x3d8] ;  /* 0x0000f600ff4b7b82 */ /* 0x008ee20000000800 */
[----:B----4-:R-:W-:-:S03]  /*13c70*/  LEA.HI.X.SX32 R67, R81, R149, 0x1, P4 ;  /* 0x0000009551437211 */ /* 0x010fc600020f0eff */
[----:B------:R-:W4:Y:S01]  /*13c80*/  @P2 LDG.E.U8 R72, desc[UR20][R68.64] ;  /* 0x0000001444482981 */ /* 0x000f22000c1e1100 */
[----:B------:R-:W-:-:S03]  /*13c90*/  PRMT R74, RZ, 0x7610, R74 ;  /* 0x00007610ff4a7816 */ /* 0x000fc6000000004a */
[----:B--2---:R-:W2:Y:S01]  /*13ca0*/  LDC R146, c[0x0][0x3d8] ;  /* 0x0000f600ff927b82 */ /* 0x004ea20000000800 */
[----:B------:R-:W2:Y:S01]  /*13cb0*/  @P2 LDG.E.U8 R70, desc[UR20][R66.64] ;  /* 0x0000001442462981 */ /* 0x000ea2000c1e1100 */
[----:B0-----:R-:W-:Y:S02]  /*13cc0*/  IMAD R81, R79, 0x54, RZ ;  /* 0x000000544f517824 */ /* 0x001fe400078e02ff */
[----:B------:R-:W-:Y:S01]  /*13cd0*/  IMAD R79, R71, 0x5c, RZ ;  /* 0x0000005c474f7824 */ /* 0x000fe200078e02ff */
[----:B------:R0:W-:Y:S04]  /*13ce0*/  STL.64 [R1+0x8c8], R66 ;  /* 0x0008c84201007387 */ /* 0x0001e80000100a00 */
[----:B0-----:R-:W4:Y:S04]  /*13cf0*/  LDL.LU.64 R66, [R1+0x14f8] ;  /* 0x0014f80001427983 */ /* 0x001f280000300a00 */
[----:B--2---:R0:W-:Y:S04]  /*13d00*/  STL [R1+0x1d0], R70 ;  /* 0x0001d04601007387 */ /* 0x0041e80000100800 */
[----:B------:R2:W-:Y:S01]  /*13d10*/  STL.64 [R1+0x888], R68 ;  /* 0x0008884401007387 */ /* 0x0005e20000100a00 */
[----:B0-----:R-:W-:-:S03]  /*13d20*/  IADD3 R70, P4, PT, R81, R148, RZ ;  /* 0x0000009451467210 */ /* 0x001fc60007f9e0ff */
[----:B--2---:R-:W2:Y:S01]  /*13d30*/  LDL.LU.64 R68, [R1+0x14f0] ;  /* 0x0014f00001447983 */ /* 0x004ea20000300a00 */
[----:B------:R-:W-:Y:S01]  /*13d40*/  LEA.HI.X.SX32 R71, R81, R149, 0x1, P4 ;  /* 0x0000009551477211 */ /* 0x000fe200020f0eff */
[----:B---3--:R-:W-:Y:S01]  /*13d50*/  IMAD R147, R75, 0x64, RZ ;  /* 0x000000644b937824 */ /* 0x008fe200078e02ff */
[----:B------:R-:W-:Y:S01]  /*13d60*/  PRMT R145, RZ, 0x7610, R145 ;  /* 0x00007610ff917816 */ /* 0x000fe20000000091 */
[----:B----4-:R0:W-:Y:S01]  /*13d70*/  STL [R1+0x1cc], R72 ;  /* 0x0001cc4801007387 */ /* 0x0101e20000100800 */
[----:B------:R-:W-:Y:S01]  /*13d80*/  IMAD R94, R146, 0x6c, RZ ;  /* 0x0000006c925e7824 */ /* 0x000fe200078e02ff */
[----:B------:R-:W-:Y:S01]  /*13d90*/  PRMT R85, RZ, 0x7610, R85 ;  /* 0x00007610ff557816 */ /* 0x000fe20000000055 */
[----:B-1----:R-:W-:Y:S01]  /*13da0*/  IMAD R110, R95, 0x74, RZ ;  /* 0x000000745f6e7824 */ /* 0x002fe200078e02ff */
[----:B------:R-:W3:Y:S01]  /*13db0*/  @P2 LDG.E.U8 R76, desc[UR20][R70.64] ;  /* 0x00000014464c2981 */ /* 0x000ee2000c1e1100 */
[----:B------:R-:W-:Y:S01]  /*13dc0*/  PRMT R77, RZ, 0x7610, R77 ;  /* 0x00007610ff4d7816 */ /* 0x000fe2000000004d */
[----:B------:R-:W1:Y:S01]  /*13dd0*/  LDC R81, c[0x0][0x3d8] ;  /* 0x0000f600ff517b82 */ /* 0x000e620000000800 */
[----:B0-----:R-:W-:-:S04]  /*13de0*/  IADD3 R72, P5, PT, R79, R148, RZ ;  /* 0x000000944f487210 */ /* 0x001fc80007fbe0ff */
[----:B------:R-:W-:Y:S01]  /*13df0*/  LEA.HI.X.SX32 R73, R79, R149, 0x1, P5 ;  /* 0x000000954f497211 */ /* 0x000fe200028f0eff */
[----:B------:R0:W-:Y:S01]  /*13e00*/  STL [R1+0x1dc], R87 ;  /* 0x0001dc5701007387 */ /* 0x0001e20000100800 */
[----:B------:R-:W-:Y:S01]  /*13e10*/  IMAD R95, R146, 0x6c, RZ ;  /* 0x0000006c925f7824 */ /* 0x000fe200078e02ff */
[----:B------:R-:W-:Y:S01]  /*13e20*/  PRMT R78, RZ, 0x7610, R78 ;  /* 0x00007610ff4e7816 */ /* 0x000fe2000000004e */
[----:B------:R-:W4:Y:S01]  /*13e30*/  LDC R79, c[0x0][0x3d8] ;  /* 0x0000f600ff4f7b82 */ /* 0x000f220000000800 */
[----:B------:R-:W2:Y:S04]  /*13e40*/  @P2 LDG.E.U8 R74, desc[UR20][R72.64] ;  /* 0x00000014484a2981 */ /* 0x000ea8000c1e1100 */
[----:B------:R0:W-:Y:S01]  /*13e50*/  STL.64 [R1+0x848], R70 ;  /* 0x0008484601007387 */ /* 0x0001e20000100a00 */
[----:B------:R-:W-:-:S02]  /*13e60*/  IADD3 R94, P5, PT, R94, R148, RZ ;  /* 0x000000945e5e7210 */ /* 0x000fc40007fbe0ff */
[----:B0-----:R-:W0:Y:S01]  /*13e70*/  LDC R87, c[0x0][0x3d8] ;  /* 0x0000f600ff577b82 */ /* 0x001e220000000800 */
[----:B------:R-:W4:Y:S01]  /*13e80*/  LDL.LU.64 R70, [R1+0x14e8] ;  /* 0x0014e80001467983 */ /* 0x000f220000300a00 */
[----:B------:R-:W-:-:S05]  /*13e90*/  LEA.HI.X.SX32 R95, R95, R149, 0x1, P5 ;  /* 0x000000955f5f7211 */ /* 0x000fca00028f0eff */
[----:B------:R-:W4:Y:S04]  /*13ea0*/  @P2 LDG.E.U8 R85, desc[UR20][R94.64] ;  /* 0x000000145e552981 */ /* 0x000f28000c1e1100 */
[----:B---3--:R3:W-:Y:S04]  /*13eb0*/  STL [R1+0x1c8], R76 ;  /* 0x0001c84c01007387 */ /* 0x0087e80000100800 */
[----:B------:R0:W-:Y:S01]  /*13ec0*/  STL.64 [R1+0x818], R72 ;  /* 0x0008184801007387 */ /* 0x0001e20000100a00 */
[----:B---3--:R-:W3:Y:S03]  /*13ed0*/  LDC R76, c[0x0][0x3d8] ;  /* 0x0000f600ff4c7b82 */ /* 0x008ee60000000800 */
[----:B0-----:R-:W3:Y:S04]  /*13ee0*/  LDL.LU.64 R72, [R1+0x14e0] ;  /* 0x0014e00001487983 */ /* 0x001ee80000300a00 */
[----:B--2---:R0:W-:Y:S02]  /*13ef0*/  STL [R1+0x1c4], R74 ;  /* 0x0001c44a01007387 */ /* 0x0041e40000100800 */
[----:B0-----:R-:W-:-:S04]  /*13f00*/  IADD3 R74, P4, PT, R147, R148, RZ ;  /* 0x00000094934a7210 */ /* 0x001fc80007f9e0ff */
[----:B------:R-:W-:Y:S02]  /*13f10*/  LEA.HI.X.SX32 R75, R147, R149, 0x1, P4 ;  /* 0x00000095934b7211 */ /* 0x000fe400020f0eff */
[----:B------:R-:W-:-:S03]  /*13f20*/  IADD3 R146, P4, PT, R110, R148, RZ ;  /* 0x000000946e927210 */ /* 0x000fc60007f9e0ff */
[----:B------:R-:W2:Y:S01]  /*13f30*/  @P2 LDG.E.U8 R145, desc[UR20][R74.64] ;  /* 0x000000144a912981 */ /* 0x000ea2000c1e1100 */
[----:B------:R-:W-:Y:S01]  /*13f40*/  LEA.HI.X.SX32 R147, R110, R149, 0x1, P4 ;  /* 0x000000956e937211 */ /* 0x000fe200020f0eff */
[----:B------:R-:W-:Y:S01]  /*13f50*/  IMAD R87, R87, 0x8c, RZ ;  /* 0x0000008c57577824 */ /* 0x000fe200078e02ff */
[----:B------:R-:W-:Y:S01]  /*13f60*/  PRMT R92, RZ, 0x7610, R92 ;  /* 0x00007610ff5c7816 */ /* 0x000fe2000000005c */
[----:B------:R0:W-:Y:S01]  /*13f70*/  STL.64 [R1+0x7e8], R74 ;  /* 0x0007e84a01007387 */ /* 0x0001e20000100a00 */
[----:B------:R-:W-:Y:S01]  /*13f80*/  PRMT R82, RZ, 0x7610, R82 ;  /* 0x00007610ff527816 */ /* 0x000fe20000000052 */
[----:B------:R-:W1:Y:S02]  /*13f90*/  LDC R110, c[0x0][0x3d8] ;  /* 0x0000f600ff6e7b82 */ /* 0x000e640000000800 */
[----:B------:R-:W3:Y:S04]  /*13fa0*/  @P2 LDG.E.U8 R77, desc[UR20][R146.64] ;  /* 0x00000014924d2981 */ /* 0x000ee8000c1e1100 */
[----:B0-----:R-:W3:Y:S04]  /*13fb0*/  LDL.LU.64 R74, [R1+0x14d8] ;  /* 0x0014d800014a7983 */ /* 0x001ee80000300a00 */
[----:B--2---:R0:W-:Y:S04]  /*13fc0*/  STL [R1+0x1c0], R145 ;  /* 0x0001c09101007387 */ /* 0x0041e80000100800 */
[----:B0-----:R-:W2:Y:S04]  /*13fd0*/  LDL.LU R145, [R1+0x14d0] ;  /* 0x0014d00001917983 */ /* 0x001ea80000300800 */
[----:B------:R1:W-:Y:S04]  /*13fe0*/  STL.64 [R1+0x7b8], R94 ;  /* 0x0007b85e01007387 */ /* 0x0003e80000100a00 */
[----:B------:R-:W-:Y:S04]  /*13ff0*/  STL.64 [R1+0x788], R146 ;  /* 0x0007889201007387 */ /* 0x000fe80000100a00 */
[----:B----4-:R0:W-:Y:S01]  /*14000*/  STL [R1+0x1bc], R85 ;  /* 0x0001bc5501007387 */ /* 0x0101e20000100800 */
[----:B-1----:R-:W-:-:S03]  /*14010*/  IMAD R95, R81, 0x7c, RZ ;  /* 0x0000007c515f7824 */ /* 0x002fc600078e02ff */
[----:B---3--:R1:W-:Y:S01]  /*14020*/  STL [R1+0x1b8], R77 ;  /* 0x0001b84d01007387 */ /* 0x0083e20000100800 */
[----:B------:R-:W-:Y:S01]  /*14030*/  PRMT R80, RZ, 0x7610, R80 ;  /* 0x00007610ff507816 */ /* 0x000fe20000000050 */
[----:B------:R-:W3:Y:S01]  /*14040*/  LDC R81, c[0x0][0x3d8] ;  /* 0x0000f600ff517b82 */ /* 0x000ee20000000800 */
[----:B0-----:R-:W-:Y:S01]  /*14050*/  IMAD R85, R76, 0x84, RZ ;  /* 0x000000844c557824 */ /* 0x001fe200078e02ff */
[----:B------:R-:W-:-:S04]  /*14060*/  IADD3 R76, P4, PT, R95, R148, RZ ;  /* 0x000000945f4c7210 */ /* 0x000fc80007f9e0ff */
[----:B-1----:R-:W-:Y:S02]  /*14070*/  LEA.HI.X.SX32 R77, R95, R149, 0x1, P4 ;  /* 0x000000955f4d7211 */ /* 0x002fe400020f0eff */
[----:B------:R-:W0:Y:S03]  /*14080*/  LDC R94, c[0x0][0x3d8] ;  /* 0x0000f600ff5e7b82 */ /* 0x000e260000000800 */
[----:B------:R-:W4:Y:S01]  /*14090*/  @P2 LDG.E.U8 R78, desc[UR20][R76.64] ;  /* 0x000000144c4e2981 */ /* 0x000f22000c1e1100 */
[----:B------:R-:W-:-:S03]  /*140a0*/  IADD3 R146, P5, PT, R85, R148, RZ ;  /* 0x0000009455927210 */ /* 0x000fc60007fbe0ff */
[----:B------:R1:W-:Y:S01]  /*140b0*/  STL.64 [R1+0x758], R76 ;  /* 0x0007584c01007387 */ /* 0x0003e20000100a00 */
[----:B------:R-:W-:Y:S01]  /*140c0*/  LEA.HI.X.SX32 R147, R85, R149, 0x1, P5 ;  /* 0x0000009555937211 */ /* 0x000fe200028f0eff */
[----:B------:R-:W-:-:S04]  /*140d0*/  IMAD R85, R79, 0x94, RZ ;  /* 0x000000944f557824 */ /* 0x000fc800078e02ff */
[----:B------:R0:W2:Y:S04]  /*140e0*/  @P2 LDG.E.U8 R92, desc[UR20][R146.64] ;  /* 0x00000014925c2981 */ /* 0x0000a8000c1e1100 */
[----:B-1----:R-:W2:Y:S04]  /*140f0*/  LDL.LU.64 R76, [R1+0x14c8] ;  /* 0x0014c800014c7983 */ /* 0x002ea80000300a00 */
[----:B----4-:R1:W-:Y:S04]  /*14100*/  STL [R1+0x1b4], R78 ;  /* 0x0001b44e01007387 */ /* 0x0103e80000100800 */
[----:B------:R0:W-:Y:S01]  /*14110*/  STL.64 [R1+0x728], R146 ;  /* 0x0007289201007387 */ /* 0x0001e20000100a00 */
[----:B-1----:R-:W-:-:S04]  /*14120*/  IADD3 R78, P4, PT, R87, R148, RZ ;  /* 0x00000094574e7210 */ /* 0x002fc80007f9e0ff */
[-C--:B------:R-:W-:Y:S02]  /*14130*/  LEA.HI.X.SX32 R79, R87, R149.reuse, 0x1, P4 ;  /* 0x00000095574f7211 */ /* 0x080fe400020f0eff */
[----:B0-----:R-:W-:Y:S01]  /*14140*/  IADD3 R146, P5, PT, R85, R148, RZ ;  /* 0x0000009455927210 */ /* 0x001fe20007fbe0ff */
[----:B---3--:R-:W-:Y:S01]  /*14150*/  IMAD R95, R81, 0x9c, RZ ;  /* 0x0000009c515f7824 */ /* 0x008fe200078e02ff */
[----:B--2---:R-:W-:Y:S01]  /*14160*/  PRMT R145, RZ, 0x7610, R145 ;  /* 0x00007610ff917816 */ /* 0x004fe20000000091 */
[----:B------:R-:W2:Y:S01]  /*14170*/  @P2 LDG.E.U8 R82, desc[UR20][R78.64] ;  /* 0x000000144e522981 */ /* 0x000ea2000c1e1100 */
[----:B------:R-:W-:Y:S01]  /*14180*/  LEA.HI.X.SX32 R147, R85, R149, 0x1, P5 ;  /* 0x0000009555937211 */ /* 0x000fe200028f0eff */
[----:B------:R-:W-:Y:S01]  /*14190*/  IMAD R110, R110, 0xac, RZ ;  /* 0x000000ac6e6e7824 */ /* 0x000fe200078e02ff */
[----:B------:R-:W-:Y:S01]  /*141a0*/  PRMT R101, RZ, 0x7610, R101 ;  /* 0x00007610ff657816 */ /* 0x000fe20000000065 */
[----:B------:R0:W-:Y:S01]  /*141b0*/  STL.64 [R1+0x6f8], R78 ;  /* 0x0006f84e01007387 */ /* 0x0001e20000100a00 */
[----:B------:R-:W-:Y:S01]  /*141c0*/  PRMT R83, RZ, 0x7610, R83 ;  /* 0x00007610ff537816 */ /* 0x000fe20000000053 */
[----:B------:R-:W1:Y:S02]  /*141d0*/  LDC R87, c[0x0][0x3d8] ;  /* 0x0000f600ff577b82 */ /* 0x000e640000000800 */
[----:B------:R-:W3:Y:S01]  /*141e0*/  @P2 LDG.E.U8 R80, desc[UR20][R146.64] ;  /* 0x0000001492502981 */ /* 0x000ee2000c1e1100 */
[----:B------:R-:W-:-:S05]  /*141f0*/  PRMT R84, RZ, 0x7610, R84 ;  /* 0x00007610ff547816 */ /* 0x000fca0000000054 */
[----:B------:R-:W4:Y:S01]  /*14200*/  LDC R85, c[0x0][0x3d8] ;  /* 0x0000f600ff557b82 */ /* 0x000f220000000800 */
[----:B0-----:R-:W4:Y:S04]  /*14210*/  LDL.LU.64 R78, [R1+0x14c0] ;  /* 0x0014c000014e7983 */ /* 0x001f280000300a00 */
[----:B--2---:R0:W-:Y:S04]  /*14220*/  STL [R1+0x1ac], R82 ;  /* 0x0001ac5201007387 */ /* 0x0041e80000100800 */
[----:B------:R2:W-:Y:S04]  /*14230*/  STL.64 [R1+0x6c8], R146 ;  /* 0x0006c89201007387 */ /* 0x0005e80000100a00 */
[----:B------:R1:W-:Y:S01]  /*14240*/  STL [R1+0x1b0], R92 ;  /* 0x0001b05c01007387 */ /* 0x0003e20000100800 */
[----:B0-----:R-:W0:Y:S03]  /*14250*/  LDC R82, c[0x0][0x3d8] ;  /* 0x0000f600ff527b82 */ /* 0x001e260000000800 */
[----:B---3--:R3:W-:Y:S01]  /*14260*/  STL [R1+0x1a8], R80 ;  /* 0x0001a85001007387 */ /* 0x0087e20000100800 */
[----:B--2---:R-:W-:-:S02]  /*14270*/  IMAD R146, R94, 0xa4, RZ ;  /* 0x000000a45e927824 */ /* 0x004fc400078e02ff */
[----:B------:R-:W-:Y:S02]  /*14280*/  IMAD R147, R94, 0xa4, RZ ;  /* 0x000000a45e937824 */ /* 0x000fe400078e02ff */
[----:B-1----:R-:W1:Y:S01]  /*14290*/  LDC R92, c[0x0][0x3d8] ;  /* 0x0000f600ff5c7b82 */ /* 0x002e620000000800 */
[CC--:B---3--:R-:W-:Y:S02]  /*142a0*/  IADD3 R80, P4, PT, R95.reuse, R148.reuse, RZ ;  /* 0x000000945f507210 */ /* 0x0c8fe40007f9e0ff */
[----:B------:R-:W-:Y:S02]  /*142b0*/  IADD3 R146, P5, PT, R146, R148, RZ ;  /* 0x0000009492927210 */ /* 0x000fe40007fbe0ff */
[-C--:B------:R-:W-:Y:S02]  /*142c0*/  LEA.HI.X.SX32 R81, R95, R149.reuse, 0x1, P4 ;  /* 0x000000955f517211 */ /* 0x080fe400020f0eff */
[----:B------:R-:W-:-:S03]  /*142d0*/  LEA.HI.X.SX32 R147, R147, R149, 0x1, P5 ;  /* 0x0000009593937211 */ /* 0x000fc600028f0eff */
[----:B------:R-:W2:Y:S01]  /*142e0*/  @P2 LDG.E.U8 R145, desc[UR20][R80.64] ;  /* 0x0000001450912981 */ /* 0x000ea2000c1e1100 */
[----:B------:R-:W-:-:S03]  /*142f0*/  IADD3 R94, P4, PT, R110, R148, RZ ;  /* 0x000000946e5e7210 */ /* 0x000fc60007f9e0ff */
[----:B------:R-:W3:Y:S01]  /*14300*/  @P2 LDG.E.U8 R101, desc[UR20][R146.64] ;  /* 0x0000001492652981 */ /* 0x000ee2000c1e1100 */
[----:B------:R-:W-:Y:S02]  /*14310*/  LEA.HI.X.SX32 R95, R110, R149, 0x1, P4 ;  /* 0x000000956e5f7211 */ /* 0x000fe400020f0eff */
[----:B------:R-:W-:Y:S01]  /*14320*/  PRMT R99, RZ, 0x7610, R99 ;  /* 0x00007610ff637816 */ /* 0x000fe20000000063 */
[----:B------:R4:W-:Y:S01]  /*14330*/  STL.64 [R1+0x698], R80 ;  /* 0x0006985001007387 */ /* 0x0009e20000100a00 */
[----:B------:R-:W-:Y:S01]  /*14340*/  PRMT R88, RZ, 0x7610, R88 ;  /* 0x00007610ff587816 */ /* 0x000fe20000000058 */
[----:B------:R-:W0:Y:S02]  /*14350*/  LDC R110, c[0x0][0x3d8] ;  /* 0x0000f600ff6e7b82 */ /* 0x000e240000000800 */
[----:B------:R-:W3:Y:S04]  /*14360*/  @P2 LDG.E.U8 R83, desc[UR20][R94.64] ;  /* 0x000000145e532981 */ /* 0x000ee8000c1e1100 */
[----:B----4-:R-:W4:Y:S04]  /*14370*/  LDL.LU.64 R80, [R1+0x14b8] ;  /* 0x0014b80001507983 */ /* 0x010f280000300a00 */
[----:B--2---:R2:W-:Y:S04]  /*14380*/  STL [R1+0x1a4], R145 ;  /* 0x0001a49101007387 */ /* 0x0045e80000100800 */
[----:B--2---:R-:W2:Y:S04]  /*14390*/  LDL.LU R145, [R1+0x14b0] ;  /* 0x0014b00001917983 */ /* 0x004ea80000300800 */
[----:B------:R-:W-:Y:S04]  /*143a0*/  STL.64 [R1+0x668], R146 ;  /* 0x0006689201007387 */ /* 0x000fe80000100a00 */
[----:B---3--:R3:W-:Y:S04]  /*143b0*/  STL [R1+0x1a0], R101 ;  /* 0x0001a06501007387 */ /* 0x0087e80000100800 */
[----:B------:R0:W-:Y:S01]  /*143c0*/  STL.64 [R1+0x638], R94 ;  /* 0x0006385e01007387 */ /* 0x0001e20000100a00 */
[----:B---3--:R-:W-:-:S03]  /*143d0*/  IMAD R101, R87, 0xb4, RZ ;  /* 0x000000b457657824 */ /* 0x008fc600078e02ff */
[----:B------:R3:W-:Y:S01]  /*143e0*/  STL [R1+0x19c], R83 ;  /* 0x00019c5301007387 */ /* 0x0007e20000100800 */
[----:B-1----:R-:W-:Y:S01]  /*143f0*/  IMAD R92, R92, 0xc4, RZ ;  /* 0x000000c45c5c7824 */ /* 0x002fe200078e02ff */
[----:B------:R-:W-:Y:S01]  /*14400*/  PRMT R86, RZ, 0x7610, R86 ;  /* 0x00007610ff567816 */ /* 0x000fe20000000056 */
[----:B------:R-:W1:Y:S01]  /*14410*/  LDC R87, c[0x0][0x3d8] ;  /* 0x0000f600ff577b82 */ /* 0x000e620000000800 */
[----:B0-----:R-:W-:Y:S01]  /*14420*/  IMAD R95, R82, 0xbc, RZ ;  /* 0x000000bc525f7824 */ /* 0x001fe200078e02ff */
[----:B------:R-:W-:-:S04]  /*14430*/  IADD3 R82, P4, PT, R101, R148, RZ ;  /* 0x0000009465527210 */ /* 0x000fc80007f9e0ff */
[----:B---3--:R-:W-:Y:S02]  /*14440*/  LEA.HI.X.SX32 R83, R101, R149, 0x1, P4 ;  /* 0x0000009565537211 */ /* 0x008fe400020f0eff */
[----:B------:R-:W0:Y:S03]  /*14450*/  LDC R94, c[0x0][0x3d8] ;  /* 0x0000f600ff5e7b82 */ /* 0x000e260000000800 */
[----:B------:R-:W3:Y:S01]  /*14460*/  @P2 LDG.E.U8 R84, desc[UR20][R82.64] ;  /* 0x0000001452542981 */ /* 0x000ee2000c1e1100 */
[----:B------:R-:W-:-:S03]  /*14470*/  IADD3 R146, P5, PT, R95, R148, RZ ;  /* 0x000000945f927210 */ /* 0x000fc60007fbe0ff */
        /* <DEDUP_REMOVED lines=9> */
[----:B----4-:R-:W4:Y:S04]  /*14510*/  LDL.LU.64 R82, [R1+0x14a8] ;  /* 0x0014a80001527983 */ /* 0x010f280000300a00 */
[----:B---3--:R3:W-:Y:S02]  /*14520*/  STL [R1+0x198], R84 ;  /* 0x0001985401007387 */ /* 0x0087e40000100800 */
[----:B---3--:R-:W-:-:S04]  /*14530*/  IADD3 R84, P4, PT, R92, R148, RZ ;  /* 0x000000945c547210 */ /* 0x008fc80007f9e0ff */
[----:B------:R-:W-:Y:S01]  /*14540*/  LEA.HI.X.SX32 R85, R92, R149, 0x1, P4 ;  /* 0x000000955c557211 */ /* 0x000fe200020f0eff */
[----:B------:R0:W-:Y:S01]  /*14550*/  STL.64 [R1+0x5d8], R146 ;  /* 0x0005d89201007387 */ /* 0x0001e20000100a00 */
[----:B------:R-:W3:Y:S03]  /*14560*/  LDC R92, c[0x0][0x3d8] ;  /* 0x0000f600ff5c7b82 */ /* 0x000ee60000000800 */
[----:B------:R-:W2:Y:S01]  /*14570*/  @P2 LDG.E.U8 R88, desc[UR20][R84.64] ;  /* 0x0000001454582981 */ /* 0x000ea2000c1e1100 */
[----:B0-----:R-:W-:-:S04]  /*14580*/  IADD3 R146, P5, PT, R95, R148, RZ ;  /* 0x000000945f927210 */ /* 0x001fc80007fbe0ff */
[----:B------:R-:W-:-:S05]  /*14590*/  LEA.HI.X.SX32 R147, R95, R149, 0x1, P5 ;  /* 0x000000955f937211 */ /* 0x000fca00028f0eff */
[----:B------:R0:W3:Y:S04]  /*145a0*/  @P2 LDG.E.U8 R86, desc[UR20][R146.64] ;  /* 0x0000001492562981 */ /* 0x0000e8000c1e1100 */
[----:B------:R0:W-:Y:S01]  /*145b0*/  STL.64 [R1+0x5a8], R84 ;  /* 0x0005a85401007387 */ /* 0x0001e20000100a00 */
[----:B-1----:R-:W-:-:S03]  /*145c0*/  IMAD R95, R87, 0xd4, RZ ;  /* 0x000000d4575f7824 */ /* 0x002fc600078e02ff */
[----:B0-----:R-:W4:Y:S04]  /*145d0*/  LDL.LU.64 R84, [R1+0x14a0] ;  /* 0x0014a00001547983 */ /* 0x001f280000300a00 */
[----:B--2---:R0:W-:Y:S04]  /*145e0*/  STL [R1+0x190], R88 ;  /* 0x0001905801007387 */ /* 0x0041e80000100800 */
[----:B------:R1:W-:Y:S04]  /*145f0*/  STL.64 [R1+0x578], R146 ;  /* 0x0005789201007387 */ /* 0x0003e80000100a00 */
[----:B------:R2:W-:Y:S01]  /*14600*/  STL [R1+0x194], R99 ;  /* 0x0001946301007387 */ /* 0x0005e20000100800 */
[----:B0-----:R-:W0:Y:S01]  /*14610*/  LDC R88, c[0x0][0x3d8] ;  /* 0x0000f600ff587b82 */ /* 0x001e220000000800 */
[----:B-1----:R-:W-:-:S02]  /*14620*/  IMAD R146, R94, 0xdc, RZ ;  /* 0x000000dc5e927824 */ /* 0x002fc400078e02ff */
[----:B------:R-:W-:Y:S01]  /*14630*/  IMAD R147, R94, 0xdc, RZ ;  /* 0x000000dc5e937824 */ /* 0x000fe200078e02ff */
[----:B------:R-:W-:-:S04]  /*14640*/  PRMT R90, RZ, 0x7610, R90 ;  /* 0x00007610ff5a7816 */ /* 0x000fc8000000005a */
[----:B--2---:R-:W1:Y:S01]  /*14650*/  LDC R99, c[0x0][0x3d8] ;  /* 0x0000f600ff637b82 */ /* 0x004e620000000800 */
[----:B------:R-:W-:Y:S01]  /*14660*/  IADD3 R146, P5, PT, R146, R148, RZ ;  /* 0x0000009492927210 */ /* 0x000fe20007fbe0ff */
[----:B---3--:R2:W-:Y:S03]  /*14670*/  STL [R1+0x18c], R86 ;  /* 0x00018c5601007387 */ /* 0x0085e60000100800 */
[----:B------:R-:W-:-:S05]  /*14680*/  LEA.HI.X.SX32 R147, R147, R149, 0x1, P5 ;  /* 0x0000009593937211 */ /* 0x000fca00028f0eff */
[----:B------:R3:W4:Y:S01]  /*14690*/  @P2 LDG.E.U8 R107, desc[UR20][R146.64] ;  /* 0x00000014926b2981 */ /* 0x000722000c1e1100 */
[----:B--2---:R-:W-:-:S04]  /*146a0*/  IADD3 R86, P4, PT, R95, R148, RZ ;  /* 0x000000945f567210 */ /* 0x004fc80007f9e0ff */
[----:B------:R-:W-:Y:S02]  /*146b0*/  LEA.HI.X.SX32 R87, R95, R149, 0x1, P4 ;  /* 0x000000955f577211 */ /* 0x000fe400020f0eff */
[----:B------:R-:W-:-:S03]  /*146c0*/  IADD3 R94, P4, PT, R110, R148, RZ ;  /* 0x000000946e5e7210 */ /* 0x000fc60007f9e0ff */
[----:B------:R-:W2:Y:S01]  /*146d0*/  @P2 LDG.E.U8 R122, desc[UR20][R86.64] ;  /* 0x00000014567a2981 */ /* 0x000ea2000c1e1100 */
[----:B------:R-:W-:-:S05]  /*146e0*/  LEA.HI.X.SX32 R95, R110, R149, 0x1, P4 ;  /* 0x000000956e5f7211 */ /* 0x000fca00020f0eff */
[----:B------:R0:W2:Y:S04]  /*146f0*/  @P2 LDG.E.U8 R89, desc[UR20][R94.64] ;  /* 0x000000145e592981 */ /* 0x0000a8000c1e1100 */
[----:B------:R0:W-:Y:S01]  /*14700*/  STL.64 [R1+0x548], R86 ;  /* 0x0005485601007387 */ /* 0x0001e20000100a00 */
[----:B------:R-:W-:Y:S01]  /*14710*/  IMAD R110, R92, 0xec, RZ ;  /* 0x000000ec5c6e7824 */ /* 0x000fe200078e02ff */
[----:B------:R-:W-:Y:S01]  /*14720*/  PRMT R91, RZ, 0x7610, R91 ;  /* 0x00007610ff5b7816 */ /* 0x000fe2000000005b */
[----:B------:R-:W-:Y:S01]  /*14730*/  IMAD R101, R101, 0xfc, RZ ;  /* 0x000000fc65657824 */ /* 0x000fe200078e02ff */
[----:B------:R-:W-:Y:S01]  /*14740*/  PRMT R96, RZ, 0x7610, R96 ;  /* 0x00007610ff607816 */ /* 0x000fe20000000060 */
[----:B-1----:R-:W-:Y:S01]  /*14750*/  IMAD R99, R99, 0x5, RZ ;  /* 0x0000000563637824 */ /* 0x002fe200078e02ff */
[----:B------:R-:W-:Y:S01]  /*14760*/  PRMT R93, RZ, 0x7610, R93 ;  /* 0x00007610ff5d7816 */ /* 0x000fe2000000005d */
[----:B------:R-:W1:Y:S01]  /*14770*/  LDC R92, c[0x0][0x3d8] ;  /* 0x0000f600ff5c7b82 */ /* 0x000e620000000800 */
[----:B0-----:R-:W2:Y:S04]  /*14780*/  LDL.LU.64 R86, [R1+0x1498] ;  /* 0x0014980001567983 */ /* 0x001ea80000300a00 */
[----:B------:R3:W-:Y:S04]  /*14790*/  STL.64 [R1+0x518], R146 ;  /* 0x0005189201007387 */ /* 0x0007e80000100a00 */
[----:B------:R0:W-:Y:S01]  /*147a0*/  STL.64 [R1+0x4e8], R94 ;  /* 0x0004e85e01007387 */ /* 0x0001e20000100a00 */
[----:B---3--:R-:W-:-:S04]  /*147b0*/  IADD3 R146, P4, PT, R110, R148, RZ ;  /* 0x000000946e927210 */ /* 0x008fc80007f9e0ff */
[----:B------:R-:W-:Y:S01]  /*147c0*/  LEA.HI.X.SX32 R147, R110, R149, 0x1, P4 ;  /* 0x000000956e937211 */ /* 0x000fe200020f0eff */
[----:B0-----:R-:W0:Y:S04]  /*147d0*/  LDC R95, c[0x0][0x3d8] ;  /* 0x0000f600ff5f7b82 */ /* 0x001e280000000800 */
[----:B------:R3:W2:Y:S04]  /*147e0*/  @P2 LDG.E.U8 R91, desc[UR20][R146.64] ;  /* 0x00000014925b2981 */ /* 0x0006a8000c1e1100 */
[----:B------:R-:W0:Y:S01]  /*147f0*/  LDC R94, c[0x0][0x3d8] ;  /* 0x0000f600ff5e7b82 */ /* 0x000e220000000800 */
[----:B----4-:R4:W-:Y:S02]  /*14800*/  STL [R1+0x184], R107 ;  /* 0x0001846b01007387 */ /* 0x0109e40000100800 */
[----:B----4-:R-:W-:-:S05]  /*14810*/  IMAD R107, R88, 0xf4, RZ ;  /* 0x000000f4586b7824 */ /* 0x010fca00078e02ff */
[CC--:B------:R-:W-:Y:S01]  /*14820*/  IADD3 R88, P5, PT, R107.reuse, R148.reuse, RZ ;  /* 0x000000946b587210 */ /* 0x0c0fe20007fbe0ff */
[----:B--2---:R2:W-:Y:S03]  /*14830*/  STL [R1+0x200], R89 ;  /* 0x0002005901007387 */ /* 0x0045e60000100800 */
[----:B--2---:R-:W-:Y:S01]  /*14840*/  LEA.HI.X.SX32 R89, R107, R149, 0x1, P5 ;  /* 0x000000956b597211 */ /* 0x004fe200028f0eff */
[----:B------:R3:W-:Y:S01]  /*14850*/  STL.64 [R1+0x4b8], R146 ;  /* 0x0004b89201007387 */ /* 0x0007e20000100a00 */
[----:B0-----:R-:W-:Y:S01]  /*14860*/  IMAD R110, R94, 0x1d, RZ ;  /* 0x0000001d5e6e7824 */ /* 0x001fe200078e02ff */
[----:B------:R-:W-:Y:S01]  /*14870*/  PRMT R113, RZ, 0x7610, R113 ;  /* 0x00007610ff717816 */ /* 0x000fe20000000071 */
[----:B------:R-:W0:Y:S01]  /*14880*/  LDC R107, c[0x0][0x3d8] ;  /* 0x0000f600ff6b7b82 */ /* 0x000e220000000800 */
[----:B------:R-:W2:Y:S04]  /*14890*/  @P2 LDG.E.U8 R90, desc[UR20][R88.64] ;  /* 0x00000014585a2981 */ /* 0x000ea8000c1e1100 */
[----:B------:R4:W-:Y:S01]  /*148a0*/  STL.64 [R1+0x488], R88 ;  /* 0x0004885801007387 */ /* 0x0009e20000100a00 */
[----:B---3--:R-:W-:-:S04]  /*148b0*/  IADD3 R146, P5, PT, R101, R148, RZ ;  /* 0x0000009465927210 */ /* 0x008fc80007fbe0ff */
[----:B------:R-:W-:Y:S02]  /*148c0*/  LEA.HI.X.SX32 R147, R101, R149, 0x1, P5 ;  /* 0x0000009565937211 */ /* 0x000fe400028f0eff */
[----:B------:R-:W-:Y:S01]  /*148d0*/  PRMT R105, RZ, 0x7610, R105 ;  /* 0x00007610ff697816 */ /* 0x000fe20000000069 */
[----:B------:R-:W3:Y:S01]  /*148e0*/  LDC R101, c[0x0][0x3d8] ;  /* 0x0000f600ff657b82 */ /* 0x000ee20000000800 */
[----:B----4-:R-:W4:Y:S04]  /*148f0*/  LDL.LU.64 R88, [R1+0x1490] ;  /* 0x0014900001587983 */ /* 0x010f280000300a00 */
[----:B------:R-:W3:Y:S04]  /*14900*/  @P2 LDG.E.U8 R96, desc[UR20][R146.64] ;  /* 0x0000001492602981 */ /* 0x000ee8000c1e1100 */
[----:B--2---:R2:W-:Y:S04]  /*14910*/  STL [R1+0x1f8], R90 ;  /* 0x0001f85a01007387 */ /* 0x0045e80000100800 */
[----:B------:R0:W-:Y:S01]  /*14920*/  STL [R1+0x1fc], R91 ;  /* 0x0001fc5b01007387 */ /* 0x0001e20000100800 */
[----:B--2---:R-:W-:-:S04]  /*14930*/  IADD3 R90, P4, PT, R99, R148, RZ ;  /* 0x00000094635a7210 */ /* 0x004fc80007f9e0ff */
[----:B0-----:R-:W-:Y:S01]  /*14940*/  LEA.HI.X.SX32 R91, R99, R149, 0x1, P4 ;  /* 0x00000095635b7211 */ /* 0x001fe200020f0eff */
[----:B------:R1:W-:Y:S01]  /*14950*/  STL [R1+0x188], R122 ;  /* 0x0001887a01007387 */ /* 0x0003e20000100800 */
[----:B------:R-:W-:Y:S01]  /*14960*/  PRMT R97, RZ, 0x7610, R97 ;  /* 0x00007610ff617816 */ /* 0x000fe20000000061 */
[----:B------:R-:W0:Y:S02]  /*14970*/  LDC R99, c[0x0][0x3d8] ;  /* 0x0000f600ff637b82 */ /* 0x000e240000000800 */
[----:B------:R-:W2:Y:S04]  /*14980*/  @P2 LDG.E.U8 R93, desc[UR20][R90.64] ;  /* 0x000000145a5d2981 */ /* 0x000ea8000c1e1100 */
[----:B------:R4:W-:Y:S01]  /*14990*/  STL.64 [R1+0x458], R146 ;  /* 0x0004589201007387 */ /* 0x0009e20000100a00 */
[----:B-1----:R-:W-:-:S03]  /*149a0*/  IMAD R122, R92, 0x15, RZ ;  /* 0x000000155c7a7824 */ /* 0x002fc600078e02ff */
[----:B---3--:R1:W-:Y:S01]  /*149b0*/  STL [R1+0x1f4], R96 ;  /* 0x0001f46001007387 */ /* 0x0083e20000100800 */
[----:B----4-:R-:W-:-:S03]  /*149c0*/  IMAD R146, R95, 0xd, RZ ;  /* 0x0000000d5f927824 */ /* 0x010fc600078e02ff */
[----:B------:R3:W-:Y:S01]  /*149d0*/  STL.64 [R1+0xac0], R90 ;  /* 0x000ac05a01007387 */ /* 0x0007e20000100a00 */
[-C--:B------:R-:W-:Y:S01]  /*149e0*/  IADD3 R94, P5, PT, R122, R148.reuse, RZ ;  /* 0x000000947a5e7210 */ /* 0x080fe20007fbe0ff */
[----:B-1----:R-:W1:Y:S01]  /*149f0*/  LDC R96, c[0x0][0x3d8] ;  /* 0x0000f600ff607b82 */ /* 0x002e620000000800 */
[----:B------:R-:W-:Y:S02]  /*14a00*/  IADD3 R92, P4, PT, R146, R148, RZ ;  /* 0x00000094925c7210 */ /* 0x000fe40007f9e0ff */
[-C--:B------:R-:W-:Y:S02]  /*14a10*/  LEA.HI.X.SX32 R95, R122, R149.reuse, 0x1, P5 ;  /* 0x000000957a5f7211 */ /* 0x080fe400028f0eff */
[----:B------:R-:W-:Y:S01]  /*14a20*/  PRMT R98, RZ, 0x7610, R98 ;  /* 0x00007610ff627816 */ /* 0x000fe20000000062 */
[----:B------:R-:W-:Y:S01]  /*14a30*/  IMAD R107, R107, 0x35, RZ ;  /* 0x000000356b6b7824 */ /* 0x000fe200078e02ff */
[----:B------:R-:W-:Y:S01]  /*14a40*/  PRMT R111, RZ, 0x7610, R111 ;  /* 0x00007610ff6f7816 */ /* 0x000fe2000000006f */
[----:B------:R-:W4:Y:S01]  /*14a50*/  @P2 LDG.E.U8 R105, desc[UR20][R94.64] ;  /* 0x000000145e692981 */ /* 0x000f22000c1e1100 */
[----:B------:R-:W-:Y:S01]  /*14a60*/  PRMT R102, RZ, 0x7610, R102 ;  /* 0x00007610ff667816 */ /* 0x000fe20000000066 */
[----:B------:R-:W0:Y:S02]  /*14a70*/  LDC R122, c[0x0][0x3d8] ;  /* 0x0000f600ff7a7b82 */ /* 0x000e240000000800 */
[----:B---3--:R-:W3:Y:S04]  /*14a80*/  LDL.LU.64 R90, [R1+0x1488] ;  /* 0x00148800015a7983 */ /* 0x008ee80000300a00 */
[----:B--2---:R2:W-:Y:S02]  /*14a90*/  STL [R1+0x348], R93 ;  /* 0x0003485d01007387 */ /* 0x0045e40000100800 */
[----:B--2---:R-:W-:-:S02]  /*14aa0*/  LEA.HI.X.SX32 R93, R146, R149, 0x1, P4 ;  /* 0x00000095925d7211 */ /* 0x004fc400020f0eff */
[----:B------:R-:W-:-:S03]  /*14ab0*/  IADD3 R146, P4, PT, R110, R148, RZ ;  /* 0x000000946e927210 */ /* 0x000fc60007f9e0ff */
[----:B------:R-:W2:Y:S01]  /*14ac0*/  @P2 LDG.E.U8 R113, desc[UR20][R92.64] ;  /* 0x000000145c712981 */ /* 0x000ea2000c1e1100 */
[----:B------:R-:W-:Y:S02]  /*14ad0*/  LEA.HI.X.SX32 R147, R110, R149, 0x1, P4 ;  /* 0x000000956e937211 */ /* 0x000fe400020f0eff */
[----:B------:R-:W-:Y:S01]  /*14ae0*/  PRMT R100, RZ, 0x7610, R100 ;  /* 0x00007610ff647816 */ /* 0x000fe20000000064 */
[----:B------:R0:W-:Y:S01]  /*14af0*/  STL.64 [R1+0xa80], R92 ;  /* 0x000a805c01007387 */ /* 0x0001e20000100a00 */
[----:B------:R-:W1:Y:S03]  /*14b00*/  LDC R110, c[0x0][0x3d8] ;  /* 0x0000f600ff6e7b82 */ /* 0x000e660000000800 */
[----:B------:R-:W3:Y:S04]  /*14b10*/  @P2 LDG.E.U8 R97, desc[UR20][R146.64] ;  /* 0x0000001492612981 */ /* 0x000ee8000c1e1100 */
[----:B0-----:R-:W3:Y:S04]  /*14b20*/  LDL.LU.64 R92, [R1+0x1480] ;  /* 0x00148000015c7983 */ /* 0x001ee80000300a00 */
[----:B------:R0:W-:Y:S04]  /*14b30*/  STL.64 [R1+0xa40], R94 ;  /* 0x000a405e01007387 */ /* 0x0001e80000100a00 */
[----:B0-----:R-:W3:Y:S04]  /*14b40*/  LDL.LU.64 R94, [R1+0x1478] ;  /* 0x00147800015e7983 */ /* 0x001ee80000300a00 */
[----:B--2---:R0:W-:Y:S04]  /*14b50*/  STL [R1+0x344], R113 ;  /* 0x0003447101007387 */ /* 0x0041e80000100800 */
[----:B------:R-:W-:Y:S01]  /*14b60*/  STL.64 [R1+0xa00], R146 ;  /* 0x000a009201007387 */ /* 0x000fe20000100a00 */
[----:B0-----:R-:W-:-:S03]  /*14b70*/  IMAD R113, R101, 0x25, RZ ;  /* 0x0000002565717824 */ /* 0x001fc600078e02ff */
[----:B----4-:R1:W-:Y:S01]  /*14b80*/  STL [R1+0x340], R105 ;  /* 0x0003406901007387 */ /* 0x0103e20000100800 */
[----:B------:R-:W0:Y:S03]  /*14b90*/  LDC R101, c[0x0][0x3d8] ;  /* 0x0000f600ff657b82 */ /* 0x000e260000000800 */
[----:B---3--:R2:W-:Y:S01]  /*14ba0*/  STL [R1+0x33c], R97 ;  /* 0x00033c6101007387 */ /* 0x0085e20000100800 */
[----:B-1----:R-:W-:Y:S01]  /*14bb0*/  IMAD R105, R96, 0x2d, RZ ;  /* 0x0000002d60697824 */ /* 0x002fe200078e02ff */
[----:B------:R-:W-:-:S04]  /*14bc0*/  IADD3 R96, P4, PT, R113, R148, RZ ;  /* 0x0000009471607210 */ /* 0x000fc80007f9e0ff */
[-C--:B--2---:R-:W-:Y:S02]  /*14bd0*/  LEA.HI.X.SX32 R97, R113, R149.reuse, 0x1, P4 ;  /* 0x0000009571617211 */ /* 0x084fe400020f0eff */
[CC--:B------:R-:W-:Y:S02]  /*14be0*/  IADD3 R146, P5, PT, R105.reuse, R148.reuse, RZ ;  /* 0x0000009469927210 */ /* 0x0c0fe40007fbe0ff */
[----:B------:R-:W-:Y:S01]  /*14bf0*/  PRMT R145, RZ, 0x7610, R145 ;  /* 0x00007610ff917816 */ /* 0x000fe20000000091 */
[----:B------:R-:W2:Y:S01]  /*14c00*/  @P2 LDG.E.U8 R98, desc[UR20][R96.64] ;  /* 0x0000001460622981 */ /* 0x000ea2000c1e1100 */
[----:B------:R-:W-:Y:S01]  /*14c10*/  LEA.HI.X.SX32 R147, R105, R149, 0x1, P5 ;  /* 0x0000009569937211 */ /* 0x000fe200028f0eff */
[----:B------:R-:W-:Y:S01]  /*14c20*/  IMAD R122, R122, 0x55, RZ ;  /* 0x000000557a7a7824 */ /* 0x000fe200078e02ff */
[----:B------:R-:W-:Y:S01]  /*14c30*/  PRMT R118, RZ, 0x7610, R118 ;  /* 0x00007610ff767816 */ /* 0x000fe20000000076 */
[----:B------:R1:W-:Y:S01]  /*14c40*/  STL.64 [R1+0x9c0], R96 ;  /* 0x0009c06001007387 */ /* 0x0003e20000100a00 */
[----:B------:R-:W-:Y:S01]  /*14c50*/  IMAD R105, R99, 0x3d, RZ ;  /* 0x0000003d63697824 */ /* 0x000fe200078e02ff */
[----:B------:R-:W-:Y:S01]  /*14c60*/  PRMT R103, RZ, 0x7610, R103 ;  /* 0x00007610ff677816 */ /* 0x000fe20000000067 */
[----:B------:R-:W3:Y:S01]  /*14c70*/  LDC R113, c[0x0][0x3d8] ;  /* 0x0000f600ff717b82 */ /* 0x000ee20000000800 */
[----:B------:R4:W3:Y:S04]  /*14c80*/  @P2 LDG.E.U8 R111, desc[UR20][R146.64] ;  /* 0x00000014926f2981 */ /* 0x0008e8000c1e1100 */
[----:B-1----:R-:W3:Y:S04]  /*14c90*/  LDL.LU.64 R96, [R1+0x1470] ;  /* 0x0014700001607983 */ /* 0x002ee80000300a00 */
[----:B--2---:R1:W-:Y:S04]  /*14ca0*/  STL [R1+0x338], R98 ;  /* 0x0003386201007387 */ /* 0x0043e80000100800 */
[----:B------:R4:W-:Y:S01]  /*14cb0*/  STL.64 [R1+0x980], R146 ;  /* 0x0009809201007387 */ /* 0x0009e20000100a00 */
[----:B-1----:R-:W-:-:S04]  /*14cc0*/  IADD3 R98, P4, PT, R107, R148, RZ ;  /* 0x000000946b627210 */ /* 0x002fc80007f9e0ff */
[-C--:B------:R-:W-:Y:S02]  /*14cd0*/  LEA.HI.X.SX32 R99, R107, R149.reuse, 0x1, P4 ;  /* 0x000000956b637211 */ /* 0x080fe400020f0eff */
[C---:B----4-:R-:W-:Y:S01]  /*14ce0*/  IADD3 R146, P5, PT, R105.reuse, R148, RZ ;  /* 0x0000009469927210 */ /* 0x050fe20007fbe0ff */
[----:B------:R-:W1:Y:S02]  /*14cf0*/  LDC R107, c[0x0][0x3d8] ;  /* 0x0000f600ff6b7b82 */ /* 0x000e640000000800 */
[----:B------:R-:W2:Y:S01]  /*14d00*/  @P2 LDG.E.U8 R102, desc[UR20][R98.64] ;  /* 0x0000001462662981 */ /* 0x000ea2000c1e1100 */
[----:B------:R-:W-:-:S05]  /*14d10*/  LEA.HI.X.SX32 R147, R105, R149, 0x1, P5 ;  /* 0x0000009569937211 */ /* 0x000fca00028f0eff */
[----:B------:R-:W4:Y:S01]  /*14d20*/  @P2 LDG.E.U8 R100, desc[UR20][R146.64] ;  /* 0x0000001492642981 */ /* 0x000f22000c1e1100 */
[----:B------:R-:W-:Y:S01]  /*14d30*/  PRMT R104, RZ, 0x7610, R104 ;  /* 0x00007610ff687816 */ /* 0x000fe20000000068 */
[----:B------:R-:W0:Y:S02]  /*14d40*/  LDC R105, c[0x0][0x3d8] ;  /* 0x0000f600ff697b82 */ /* 0x000e240000000800 */
[----:B------:R3:W-:Y:S04]  /*14d50*/  STL.64 [R1+0x940], R98 ;  /* 0x0009406201007387 */ /* 0x0007e80000100a00 */
[----:B---3--:R-:W3:Y:S04]  /*14d60*/  LDL.LU.64 R98, [R1+0x1468] ;  /* 0x0014680001627983 */ /* 0x008ee80000300a00 */
[----:B--2---:R2:W-:Y:S04]  /*14d70*/  STL [R1+0x330], R102 ;  /* 0x0003306601007387 */ /* 0x0045e80000100800 */
[----:B------:R0:W-:Y:S04]  /*14d80*/  STL [R1+0x334], R111 ;  /* 0x0003346f01007387 */ /* 0x0001e80000100800 */
[----:B------:R1:W-:Y:S01]  /*14d90*/  STL.64 [R1+0x900], R146 ;  /* 0x0009009201007387 */ /* 0x0003e20000100a00 */
[----:B--2---:R-:W2:Y:S01]  /*14da0*/  LDC R102, c[0x0][0x3d8] ;  /* 0x0000f600ff667b82 */ /* 0x004ea20000000800 */
[----:B0-----:R-:W-:-:S02]  /*14db0*/  IMAD R111, R101, 0x45, RZ ;  /* 0x00000045656f7824 */ /* 0x001fc400078e02ff */
[----:B----4-:R0:W-:Y:S01]  /*14dc0*/  STL [R1+0x32c], R100 ;  /* 0x00032c6401007387 */ /* 0x0101e20000100800 */
[C---:B-1----:R-:W-:Y:S02]  /*14dd0*/  IMAD R146, R110.reuse, 0x4d, RZ ;  /* 0x0000004d6e927824 */ /* 0x042fe400078e02ff */
[----:B------:R-:W-:Y:S01]  /*14de0*/  IMAD R147, R110, 0x4d, RZ ;  /* 0x0000004d6e937824 */ /* 0x000fe200078e02ff */
[CC--:B0-----:R-:W-:Y:S02]  /*14df0*/  IADD3 R100, P4, PT, R111.reuse, R148.reuse, RZ ;  /* 0x000000946f647210 */ /* 0x0c1fe40007f9e0ff */
[----:B------:R-:W-:Y:S02]  /*14e00*/  IADD3 R146, P5, PT, R146, R148, RZ ;  /* 0x0000009492927210 */ /* 0x000fe40007fbe0ff */
[-C--:B------:R-:W-:Y:S02]  /*14e10*/  LEA.HI.X.SX32 R101, R111, R149.reuse, 0x1, P4 ;  /* 0x000000956f657211 */ /* 0x080fe400020f0eff */
[----:B------:R-:W-:-:S03]  /*14e20*/  LEA.HI.X.SX32 R147, R147, R149, 0x1, P5 ;  /* 0x0000009593937211 */ /* 0x000fc600028f0eff */
[----:B------:R-:W4:Y:S01]  /*14e30*/  @P2 LDG.E.U8 R145, desc[UR20][R100.64] ;  /* 0x0000001464912981 */ /* 0x000f22000c1e1100 */
        /* <DEDUP_REMOVED lines=8> */
[----:B------:R-:W2:Y:S04]  /*14ec0*/  @P2 LDG.E.U8 R103, desc[UR20][R110.64] ;  /* 0x000000146e672981 */ /* 0x000ea8000c1e1100 */
[----:B0-----:R-:W3:Y:S04]  /*14ed0*/  LDL.LU.64 R100, [R1+0x1460] ;  /* 0x0014600001647983 */ /* 0x001ee80000300a00 */
[----:B----4-:R0:W-:Y:S04]  /*14ee0*/  STL [R1+0x328], R145 ;  /* 0x0003289101007387 */ /* 0x0101e80000100800 */
[----:B0-----:R-:W4:Y:S04]  /*14ef0*/  LDL.LU R145, [R1+0x1458] ;  /* 0x0014580001917983 */ /* 0x001f280000300800 */
[----:B------:R-:W-:Y:S04]  /*14f00*/  STL.64 [R1+0x880], R146 ;  /* 0x0008809201007387 */ /* 0x000fe80000100a00 */
[----:B--2---:R0:W-:Y:S04]  /*14f10*/  STL [R1+0x324], R118 ;  /* 0x0003247601007387 */ /* 0x0041e80000100800 */
[----:B------:R2:W-:Y:S01]  /*14f20*/  STL.64 [R1+0x840], R110 ;  /* 0x0008406e01007387 */ /* 0x0005e20000100a00 */
[----:B0-----:R-:W-:-:S03]  /*14f30*/  IMAD R118, R107, 0x5d, RZ ;  /* 0x0000005d6b767824 */ /* 0x001fc600078e02ff */
[----:B------:R0:W-:Y:S01]  /*14f40*/  STL [R1+0x320], R103 ;  /* 0x0003206701007387 */ /* 0x0001e20000100800 */
[----:B------:R-:W-:Y:S01]  /*14f50*/  PRMT R106, RZ, 0x7610, R106 ;  /* 0x00007610ff6a7816 */ /* 0x000fe2000000006a */
[----:B------:R-:W3:Y:S01]  /*14f60*/  LDC R107, c[0x0][0x3d8] ;  /* 0x0000f600ff6b7b82 */ /* 0x000ee20000000800 */
[----:B--2---:R-:W-:Y:S01]  /*14f70*/  IMAD R111, R102, 0x65, RZ ;  /* 0x00000065666f7824 */ /* 0x004fe200078e02ff */
[----:B------:R-:W-:-:S04]  /*14f80*/  IADD3 R102, P4, PT, R118, R148, RZ ;  /* 0x0000009476667210 */ /* 0x000fc80007f9e0ff */
[----:B0-----:R-:W-:Y:S02]  /*14f90*/  LEA.HI.X.SX32 R103, R118, R149, 0x1, P4 ;  /* 0x0000009576677211 */ /* 0x001fe400020f0eff */
[----:B------:R-:W0:Y:S03]  /*14fa0*/  LDC R110, c[0x0][0x3d8] ;  /* 0x0000f600ff6e7b82 */ /* 0x000e260000000800 */
[----:B------:R-:W2:Y:S01]  /*14fb0*/  @P2 LDG.E.U8 R104, desc[UR20][R102.64] ;  /* 0x0000001466682981 */ /* 0x000ea2000c1e1100 */
[----:B------:R-:W-:-:S03]  /*14fc0*/  IADD3 R146, P5, PT, R111, R148, RZ ;  /* 0x000000946f927210 */ /* 0x000fc60007fbe0ff */
[----:B------:R1:W-:Y:S01]  /*14fd0*/  STL.64 [R1+0x810], R102 ;  /* 0x0008106601007387 */ /* 0x0003e20000100a00 */
[----:B------:R-:W-:Y:S01]  /*14fe0*/  LEA.HI.X.SX32 R147, R111, R149, 0x1, P5 ;  /* 0x000000956f937211 */ /* 0x000fe200028f0eff */
[----:B------:R-:W-:Y:S01]  /*14ff0*/  IMAD R111, R105, 0x75, RZ ;  /* 0x00000075696f7824 */ /* 0x000fe200078e02ff */
[----:B------:R-:W-:Y:S01]  /*15000*/  PRMT R121, RZ, 0x7610, R121 ;  /* 0x00007610ff797816 */ /* 0x000fe20000000079 */
[----:B-1----:R-:W-:Y:S01]  /*15010*/  IMAD R122, R122, 0x8d, RZ ;  /* 0x0000008d7a7a7824 */ /* 0x002fe200078e02ff */
[----:B------:R-:W-:Y:S01]  /*15020*/  PRMT R109, RZ, 0x7610, R109 ;  /* 0x00007610ff6d7816 */ /* 0x000fe2000000006d */
[----:B------:R1:W3:Y:S01]  /*15030*/  @P2 LDG.E.U8 R117, desc[UR20][R146.64] ;  /* 0x0000001492752981 */ /* 0x0002e2000c1e1100 */
[----:B------:R-:W-:Y:S01]  /*15040*/  PRMT R114, RZ, 0x7610, R114 ;  /* 0x00007610ff727816 */ /* 0x000fe20000000072 */
[----:B------:R-:W0:Y:S02]  /*15050*/  LDC R118, c[0x0][0x3d8] ;  /* 0x0000f600ff767b82 */ /* 0x000e240000000800 */
[----:B------:R-:W3:Y:S04]  /*15060*/  LDL.LU.64 R102, [R1+0x1450] ;  /* 0x0014500001667983 */ /* 0x000ee80000300a00 */
[----:B--2---:R2:W-:Y:S04]  /*15070*/  STL [R1+0x31c], R104 ;  /* 0x00031c6801007387 */ /* 0x0045e80000100800 */
[----:B------:R1:W-:Y:S01]  /*15080*/  STL.64 [R1+0x7e0], R146 ;  /* 0x0007e09201007387 */ /* 0x0003e20000100a00 */
[----:B--2---:R-:W-:-:S04]  /*15090*/  IADD3 R104, P4, PT, R113, R148, RZ ;  /* 0x0000009471687210 */ /* 0x004fc80007f9e0ff */
[-C--:B------:R-:W-:Y:S02]  /*150a0*/  LEA.HI.X.SX32 R105, R113, R149.reuse, 0x1, P4 ;  /* 0x0000009571697211 */ /* 0x080fe400020f0eff */
[C---:B-1----:R-:W-:Y:S01]  /*150b0*/  IADD3 R146, P5, PT, R111.reuse, R148, RZ ;  /* 0x000000946f927210 */ /* 0x042fe20007fbe0ff */
[----:B------:R-:W1:Y:S02]  /*150c0*/  LDC R113, c[0x0][0x3d8] ;  /* 0x0000f600ff717b82 */ /* 0x000e640000000800 */
[----:B------:R-:W2:Y:S01]  /*150d0*/  @P2 LDG.E.U8 R108, desc[UR20][R104.64] ;  /* 0x00000014686c2981 */ /* 0x000ea2000c1e1100 */
[----:B------:R-:W-:-:S05]  /*150e0*/  LEA.HI.X.SX32 R147, R111, R149, 0x1, P5 ;  /* 0x000000956f937211 */ /* 0x000fca00028f0eff */
[----:B------:R-:W2:Y:S01]  /*150f0*/  @P2 LDG.E.U8 R106, desc[UR20][R146.64] ;  /* 0x00000014926a2981 */ /* 0x000ea2000c1e1100 */
[----:B---3--:R-:W-:-:S03]  /*15100*/  IMAD R111, R107, 0x7d, RZ ;  /* 0x0000007d6b6f7824 */ /* 0x008fc600078e02ff */
[----:B------:R3:W-:Y:S01]  /*15110*/  STL.64 [R1+0x7b0], R104 ;  /* 0x0007b06801007387 */ /* 0x0007e20000100a00 */
[----:B----4-:R-:W-:-:S03]  /*15120*/  PRMT R145, RZ, 0x7610, R145 ;  /* 0x00007610ff917816 */ /* 0x010fc60000000091 */
[----:B---3--:R-:W3:Y:S04]  /*15130*/  LDL.LU.64 R104, [R1+0x1448] ;  /* 0x0014480001687983 */ /* 0x008ee80000300a00 */
[----:B--2---:R2:W-:Y:S04]  /*15140*/  STL [R1+0x314], R108 ;  /* 0x0003146c01007387 */ /* 0x0045e80000100800 */
[----:B------:R-:W-:Y:S04]  /*15150*/  STL.64 [R1+0x780], R146 ;  /* 0x0007809201007387 */ /* 0x000fe80000100a00 */
[----:B------:R4:W-:Y:S01]  /*15160*/  STL [R1+0x310], R106 ;  /* 0x0003106a01007387 */ /* 0x0009e20000100800 */
[----:B--2---:R-:W2:Y:S01]  /*15170*/  LDC R108, c[0x0][0x3d8] ;  /* 0x0000f600ff6c7b82 */ /* 0x004ea20000000800 */
[----:B----4-:R-:W-:Y:S01]  /*15180*/  IADD3 R106, P4, PT, R111, R148, RZ ;  /* 0x000000946f6a7210 */ /* 0x010fe20007f9e0ff */
[----:B0-----:R-:W-:-:S03]  /*15190*/  IMAD R146, R110, 0x85, RZ ;  /* 0x000000856e927824 */ /* 0x001fc600078e02ff */
[----:B------:R-:W-:Y:S01]  /*151a0*/  LEA.HI.X.SX32 R107, R111, R149, 0x1, P4 ;  /* 0x000000956f6b7211 */ /* 0x000fe200020f0eff */
[----:B------:R-:W-:Y:S01]  /*151b0*/  IMAD R147, R110, 0x85, RZ ;  /* 0x000000856e937824 */ /* 0x000fe200078e02ff */
[----:B------:R-:W-:-:S03]  /*151c0*/  IADD3 R146, P5, PT, R146, R148, RZ ;  /* 0x0000009492927210 */ /* 0x000fc60007fbe0ff */
[----:B------:R-:W4:Y:S01]  /*151d0*/  @P2 LDG.E.U8 R145, desc[UR20][R106.64] ;  /* 0x000000146a912981 */ /* 0x000f22000c1e1100 */
[C---:B------:R-:W-:Y:S02]  /*151e0*/  IADD3 R110, P4, PT, R122.reuse, R148, RZ ;  /* 0x000000947a6e7210 */ /* 0x040fe40007f9e0ff */
[-C--:B------:R-:W-:Y:S02]  /*151f0*/  LEA.HI.X.SX32 R147, R147, R149.reuse, 0x1, P5 ;  /* 0x0000009593937211 */ /* 0x080fe400028f0eff */
[----:B------:R-:W-:Y:S01]  /*15200*/  LEA.HI.X.SX32 R111, R122, R149, 0x1, P4 ;  /* 0x000000957a6f7211 */ /* 0x000fe200020f0eff */
[----:B------:R0:W-:Y:S01]  /*15210*/  STL [R1+0x318], R117 ;  /* 0x0003187501007387 */ /* 0x0001e20000100800 */
[----:B------:R-:W-:Y:S01]  /*15220*/  PRMT R115, RZ, 0x7610, R115 ;  /* 0x00007610ff737816 */ /* 0x000fe20000000073 */
[----:B------:R-:W1:Y:S02]  /*15230*/  LDC R122, c[0x0][0x3d8] ;  /* 0x0000f600ff7a7b82 */ /* 0x000e640000000800 */
[----:B------:R1:W2:Y:S04]  /*15240*/  @P2 LDG.E.U8 R121, desc[UR20][R146.64] ;  /* 0x0000001492792981 */ /* 0x0002a8000c1e1100 */
[----:B------:R-:W2:Y:S02]  /*15250*/  @P2 LDG.E.U8 R109, desc[UR20][R110.64] ;  /* 0x000000146e6d2981 */ /* 0x000ea4000c1e1100 */
[----:B0-----:R-:W0:Y:S02]  /*15260*/  LDC R117, c[0x0][0x3d8] ;  /* 0x0000f600ff757b82 */ /* 0x001e240000000800 */
[----:B------:R3:W-:Y:S04]  /*15270*/  STL.64 [R1+0x750], R106 ;  /* 0x0007506a01007387 */ /* 0x0007e80000100a00 */
[----:B---3--:R-:W3:Y:S04]  /*15280*/  LDL.LU.64 R106, [R1+0x1440] ;  /* 0x00144000016a7983 */ /* 0x008ee80000300a00 */
[----:B----4-:R4:W-:Y:S04]  /*15290*/  STL [R1+0x30c], R145 ;  /* 0x00030c9101007387 */ /* 0x0109e80000100800 */
[----:B----4-:R-:W4:Y:S04]  /*152a0*/  LDL.LU R145, [R1+0x1438] ;  /* 0x0014380001917983 */ /* 0x010f280000300800 */
[----:B------:R1:W-:Y:S04]  /*152b0*/  STL.64 [R1+0x720], R146 ;  /* 0x0007209201007387 */ /* 0x0003e80000100a00 */
[----:B------:R0:W-:Y:S01]  /*152c0*/  STL.64 [R1+0x6f0], R110 ;  /* 0x0006f06e01007387 */ /* 0x0001e20000100a00 */
[----:B-1----:R-:W-:-:S02]  /*152d0*/  IMAD R146, R113, 0x95, RZ ;  /* 0x0000009571927824 */ /* 0x002fc400078e02ff */
[----:B--2---:R-:W-:Y:S01]  /*152e0*/  IMAD R147, R108, 0x9d, RZ ;  /* 0x0000009d6c937824 */ /* 0x004fe200078e02ff */
[----:B------:R1:W-:Y:S01]  /*152f0*/  STL [R1+0x308], R121 ;  /* 0x0003087901007387 */ /* 0x0003e20000100800 */
[----:B------:R-:W-:Y:S01]  /*15300*/  PRMT R112, RZ, 0x7610, R112 ;  /* 0x00007610ff707816 */ /* 0x000fe20000000070 */
[----:B------:R-:W2:Y:S01]  /*15310*/  LDC R113, c[0x0][0x3d8] ;  /* 0x0000f600ff717b82 */ /* 0x000ea20000000800 */
[-C--:B------:R-:W-:Y:S01]  /*15320*/  IADD3 R108, P4, PT, R146, R148.reuse, RZ ;  /* 0x00000094926c7210 */ /* 0x080fe20007f9e0ff */
[----:B------:R3:W-:Y:S01]  /*15330*/  STL [R1+0x304], R109 ;  /* 0x0003046d01007387 */ /* 0x0007e20000100800 */
[----:B0-----:R-:W-:-:S04]  /*15340*/  IADD3 R110, P5, PT, R147, R148, RZ ;  /* 0x00000094936e7210 */ /* 0x001fc80007fbe0ff */
[-C--:B------:R-:W-:Y:S01]  /*15350*/  LEA.HI.X.SX32 R111, R147, R149.reuse, 0x1, P5 ;  /* 0x00000095936f7211 */ /* 0x080fe200028f0eff */
[----:B-1----:R-:W0:Y:S01]  /*15360*/  LDC R121, c[0x0][0x3d8] ;  /* 0x0000f600ff797b82 */ /* 0x002e220000000800 */
[----:B---3--:R-:W-:-:S03]  /*15370*/  LEA.HI.X.SX32 R109, R146, R149, 0x1, P4 ;  /* 0x00000095926d7211 */ /* 0x008fc600020f0eff */
[----:B------:R-:W3:Y:S04]  /*15380*/  @P2 LDG.E.U8 R115, desc[UR20][R110.64] ;  /* 0x000000146e732981 */ /* 0x000ee8000c1e1100 */
[----:B------:R-:W2:Y:S04]  /*15390*/  @P2 LDG.E.U8 R114, desc[UR20][R108.64] ;  /* 0x000000146c722981 */ /* 0x000ea8000c1e1100 */
[----:B------:R1:W-:Y:S04]  /*153a0*/  STL.64 [R1+0x6c0], R108 ;  /* 0x0006c06c01007387 */ /* 0x0003e80000100a00 */
[----:B-1----:R-:W3:Y:S04]  /*153b0*/  LDL.LU.64 R108, [R1+0x1430] ;  /* 0x00143000016c7983 */ /* 0x002ee80000300a00 */
[----:B--2---:R1:W-:Y:S04]  /*153c0*/  STL [R1+0x300], R114 ;  /* 0x0003007201007387 */ /* 0x0043e80000100800 */
[----:B------:R2:W-:Y:S01]  /*153d0*/  STL.64 [R1+0x690], R110 ;  /* 0x0006906e01007387 */ /* 0x0005e20000100a00 */
[----:B-1----:R-:W-:-:S03]  /*153e0*/  IMAD R114, R117, 0xad, RZ ;  /* 0x000000ad75727824 */ /* 0x002fc600078e02ff */
[----:B--2---:R-:W2:Y:S02]  /*153f0*/  LDL.LU.64 R110, [R1+0x1428] ;  /* 0x00142800016e7983 */ /* 0x004ea40000300a00 */
[-C--:B------:R-:W-:Y:S02]  /*15400*/  IADD3 R114, P5, PT, R114, R148.reuse, RZ ;  /* 0x0000009472727210 */ /* 0x080fe40007fbe0ff */
[----:B---3--:R1:W-:Y:S02]  /*15410*/  STL [R1+0x2fc], R115 ;  /* 0x0002fc7301007387 */ /* 0x0083e40000100800 */
[----:B-1----:R-:W-:Y:S02]  /*15420*/  IMAD R115, R117, 0xad, RZ ;  /* 0x000000ad75737824 */ /* 0x002fe400078e02ff */
[C---:B------:R-:W-:Y:S01]  /*15430*/  IMAD R146, R118.reuse, 0xa5, RZ ;  /* 0x000000a576927824 */ /* 0x040fe200078e02ff */
[----:B------:R-:W-:Y:S01]  /*15440*/  PRMT R127, RZ, 0x7610, R127 ;  /* 0x00007610ff7f7816 */ /* 0x000fe2000000007f */
[----:B------:R-:W-:Y:S01]  /*15450*/  IMAD R147, R118, 0xa5, RZ ;  /* 0x000000a576937824 */ /* 0x000fe200078e02ff */
[-C--:B------:R-:W-:Y:S01]  /*15460*/  LEA.HI.X.SX32 R115, R115, R149.reuse, 0x1, P5 ;  /* 0x0000009573737211 */ /* 0x080fe200028f0eff */
[----:B------:R-:W-:Y:S01]  /*15470*/  IMAD R122, R122, 0xc5, RZ ;  /* 0x000000c57a7a7824 */ /* 0x000fe200078e02ff */
[----:B------:R-:W-:Y:S01]  /*15480*/  IADD3 R146, P4, PT, R146, R148, RZ ;  /* 0x0000009492927210 */ /* 0x000fe20007f9e0ff */
[----:B------:R-:W1:Y:S02]  /*15490*/  LDC R118, c[0x0][0x3d8] ;  /* 0x0000f600ff767b82 */ /* 0x000e640000000800 */
[----:B------:R-:W3:Y:S01]  /*154a0*/  @P2 LDG.E.U8 R112, desc[UR20][R114.64] ;  /* 0x0000001472702981 */ /* 0x000ee2000c1e1100 */
[----:B------:R-:W-:-:S05]  /*154b0*/  LEA.HI.X.SX32 R147, R147, R149, 0x1, P4 ;  /* 0x0000009593937211 */ /* 0x000fca00020f0eff */
[----:B------:R0:W-:Y:S01]  /*154c0*/  STL.64 [R1+0x660], R146 ;  /* 0x0006609201007387 */ /* 0x0001e20000100a00 */
[----:B------:R-:W-:Y:S01]  /*154d0*/  PRMT R131, RZ, 0x7610, R131 ;  /* 0x00007610ff837816 */ /* 0x000fe20000000083 */
[----:B------:R-:W2:Y:S02]  /*154e0*/  LDC R117, c[0x0][0x3d8] ;  /* 0x0000f600ff757b82 */ /* 0x000ea40000000800 */
[----:B------:R0:W2:Y:S04]  /*154f0*/  @P2 LDG.E.U8 R127, desc[UR20][R146.64] ;  /* 0x00000014927f2981 */ /* 0x0000a8000c1e1100 */
[----:B------:R1:W-:Y:S01]  /*15500*/  STL.64 [R1+0x630], R114 ;  /* 0x0006307201007387 */ /* 0x0003e20000100a00 */
[----:B0-----:R-:W-:Y:S02]  /*15510*/  IMAD R147, R121, 0xb5, RZ ;  /* 0x000000b579937824 */ /* 0x001fe400078e02ff */
[----:B------:R-:W-:Y:S01]  /*15520*/  IMAD R146, R113, 0xbd, RZ ;  /* 0x000000bd71927824 */ /* 0x000fe200078e02ff */
[----:B------:R-:W-:-:S02]  /*15530*/  PRMT R116, RZ, 0x7610, R116 ;  /* 0x00007610ff747816 */ /* 0x000fc40000000074 */
[----:B------:R-:W-:Y:S01]  /*15540*/  PRMT R125, RZ, 0x7610, R125 ;  /* 0x00007610ff7d7816 */ /* 0x000fe2000000007d */
[----:B-1----:R-:W-:Y:S01]  /*15550*/  IMAD R118, R118, 0xcd, RZ ;  /* 0x000000cd76767824 */ /* 0x002fe200078e02ff */
[C---:B------:R-:W-:Y:S01]  /*15560*/  IADD3 R114, P5, PT, R146.reuse, R148, RZ ;  /* 0x0000009492727210 */ /* 0x040fe20007fbe0ff */
[----:B------:R-:W0:Y:S03]  /*15570*/  LDC R121, c[0x0][0x3d8] ;  /* 0x0000f600ff797b82 */ /* 0x000e260000000800 */
[----:B------:R-:W-:-:S05]  /*15580*/  LEA.HI.X.SX32 R115, R146, R149, 0x1, P5 ;  /* 0x0000009592737211 */ /* 0x000fca00028f0eff */
[----:B------:R-:W4:Y:S04]  /*15590*/  @P2 LDG.E.U8 R125, desc[UR20][R114.64] ;  /* 0x00000014727d2981 */ /* 0x000f28000c1e1100 */
[----:B---3--:R1:W-:Y:S02]  /*155a0*/  STL [R1+0x2f4], R112 ;  /* 0x0002f47001007387 */ /* 0x0083e40000100800 */
[----:B-1----:R-:W-:-:S04]  /*155b0*/  IADD3 R112, P4, PT, R147, R148, RZ ;  /* 0x0000009493707210 */ /* 0x002fc80007f9e0ff */
[----:B------:R-:W-:Y:S02]  /*155c0*/  LEA.HI.X.SX32 R113, R147, R149, 0x1, P4 ;  /* 0x0000009593717211 */ /* 0x000fe400020f0eff */
[----:B------:R-:W-:-:S03]  /*155d0*/  IADD3 R146, P4, PT, R122, R148, RZ ;  /* 0x000000947a927210 */ /* 0x000fc60007f9e0ff */
[----:B------:R-:W3:Y:S01]  /*155e0*/  @P2 LDG.E.U8 R131, desc[UR20][R112.64] ;  /* 0x0000001470832981 */ /* 0x000ee2000c1e1100 */
[----:B------:R-:W-:Y:S02]  /*155f0*/  LEA.HI.X.SX32 R147, R122, R149, 0x1, P4 ;  /* 0x000000957a937211 */ /* 0x000fe400020f0eff */
[----:B------:R-:W-:Y:S01]  /*15600*/  PRMT R119, RZ, 0x7610, R119 ;  /* 0x00007610ff777816 */ /* 0x000fe20000000077 */
[----:B--2---:R1:W-:Y:S01]  /*15610*/  STL [R1+0x2f8], R127 ;  /* 0x0002f87f01007387 */ /* 0x0043e20000100800 */
[----:B------:R-:W-:Y:S01]  /*15620*/  PRMT R120, RZ, 0x7610, R120 ;  /* 0x00007610ff787816 */ /* 0x000fe20000000078 */
[----:B------:R-:W2:Y:S02]  /*15630*/  LDC R122, c[0x0][0x3d8] ;  /* 0x0000f600ff7a7b82 */ /* 0x000ea40000000800 */
[----:B------:R-:W2:Y:S04]  /*15640*/  @P2 LDG.E.U8 R116, desc[UR20][R146.64] ;  /* 0x0000001492742981 */ /* 0x000ea8000c1e1100 */
[----:B------:R0:W-:Y:S02]  /*15650*/  STL.64 [R1+0x600], R112 ;  /* 0x0006007001007387 */ /* 0x0001e40000100a00 */
[----:B-1----:R-:W1:Y:S02]  /*15660*/  LDC R127, c[0x0][0x3d8] ;  /* 0x0000f600ff7f7b82 */ /* 0x002e640000000800 */
[----:B0-----:R-:W4:Y:S04]  /*15670*/  LDL.LU.64 R112, [R1+0x1420] ;  /* 0x0014200001707983 */ /* 0x001f280000300a00 */
[----:B------:R0:W-:Y:S04]  /*15680*/  STL.64 [R1+0x5d0], R114 ;  /* 0x0005d07201007387 */ /* 0x0001e80000100a00 */
[----:B0-----:R-:W4:Y:S04]  /*15690*/  LDL.LU.64 R114, [R1+0x1418] ;  /* 0x0014180001727983 */ /* 0x001f280000300a00 */
[----:B------:R-:W-:Y:S04]  /*156a0*/  STL.64 [R1+0x5a0], R146 ;  /* 0x0005a09201007387 */ /* 0x000fe80000100a00 */
[----:B---3--:R0:W-:Y:S04]  /*156b0*/  STL [R1+0x2f0], R131 ;  /* 0x0002f08301007387 */ /* 0x0081e80000100800 */
[----:B--2---:R2:W-:Y:S01]  /*156c0*/  STL [R1+0x2e8], R116 ;  /* 0x0002e87401007387 */ /* 0x0045e20000100800 */
[----:B0-----:R-:W-:Y:S01]  /*156d0*/  IMAD R131, R117, 0xd5, RZ ;  /* 0x000000d575837824 */ /* 0x001fe200078e02ff */
[----:B--2---:R-:W-:-:S04]  /*156e0*/  IADD3 R116, P4, PT, R118, R148, RZ ;  /* 0x0000009476747210 */ /* 0x004fc80007f9e0ff */
[----:B------:R-:W-:-:S05]  /*156f0*/  LEA.HI.X.SX32 R117, R118, R149, 0x1, P4 ;  /* 0x0000009576757211 */ /* 0x000fca00020f0eff */
[----:B------:R-:W2:Y:S01]  /*15700*/  @P2 LDG.E.U8 R119, desc[UR20][R116.64] ;  /* 0x0000001474772981 */ /* 0x000ea2000c1e1100 */
[----:B------:R-:W-:-:S04]  /*15710*/  IADD3 R146, P5, PT, R131, R148, RZ ;  /* 0x0000009483927210 */ /* 0x000fc80007fbe0ff */
[----:B------:R-:W-:Y:S01]  /*15720*/  LEA.HI.X.SX32 R147, R131, R149, 0x1, P5 ;  /* 0x0000009583937211 */ /* 0x000fe200028f0eff */
[----:B----4-:R0:W-:Y:S04]  /*15730*/  STL [R1+0x2ec], R125 ;  /* 0x0002ec7d01007387 */ /* 0x0101e80000100800 */
[----:B------:R3:W-:Y:S04]  /*15740*/  STL.64 [R1+0x570], R116 ;  /* 0x0005707401007387 */ /* 0x0007e80000100a00 */
[----:B------:R-:W4:Y:S01]  /*15750*/  @P2 LDG.E.U8 R120, desc[UR20][R146.64] ;  /* 0x0000001492782981 */ /* 0x000f22000c1e1100 */
[----:B-1----:R-:W-:Y:S01]  /*15760*/  IMAD R131, R127, 0xe5, RZ ;  /* 0x000000e57f837824 */ /* 0x002fe200078e02ff */
[----:B------:R-:W-:Y:S01]  /*15770*/  PRMT R123, RZ, 0x7610, R123 ;  /* 0x00007610ff7b7816 */ /* 0x000fe2000000007b */
[C---:B------:R-:W-:Y:S01]  /*15780*/  IMAD R118, R121.reuse, 0xdd, RZ ;  /* 0x000000dd79767824 */ /* 0x040fe200078e02ff */
[----:B0-----:R-:W0:Y:S01]  /*15790*/  LDC R125, c[0x0][0x3d8] ;  /* 0x0000f600ff7d7b82 */ /* 0x001e220000000800 */
[----:B---3--:R-:W3:Y:S07]  /*157a0*/  LDL.LU.64 R116, [R1+0x1410] ;  /* 0x0014100001747983 */ /* 0x008eee0000300a00 */
[----:B------:R-:W1:Y:S01]  /*157b0*/  LDC R127, c[0x0][0x3d8] ;  /* 0x0000f600ff7f7b82 */ /* 0x000e620000000800 */
[----:B--2---:R-:W-:Y:S04]  /*157c0*/  STL [R1+0x20c], R119 ;  /* 0x00020c7701007387 */ /* 0x004fe80000100800 */
[----:B------:R2:W-:Y:S04]  /*157d0*/  STL.64 [R1+0x540], R146 ;  /* 0x0005409201007387 */ /* 0x0005e80000100a00 */
[----:B--2---:R-:W2:Y:S01]  /*157e0*/  LDL.LU.64 R146, [R1+0x1408] ;  /* 0x0014080001927983 */ /* 0x004ea20000300a00 */
[----:B------:R-:W-:Y:S01]  /*157f0*/  IMAD R119, R121, 0xdd, RZ ;  /* 0x000000dd79777824 */ /* 0x000fe200078e02ff */
[----:B------:R-:W-:-:S02]  /*15800*/  IADD3 R118, P4, PT, R118, R148, RZ ;  /* 0x0000009476767210 */ /* 0x000fc40007f9e0ff */
[----:B----4-:R4:W-:Y:S02]  /*15810*/  STL [R1+0x208], R120 ;  /* 0x0002087801007387 */ /* 0x0109e40000100800 */
[----:B------:R-:W-:Y:S02]  /*15820*/  LEA.HI.X.SX32 R119, R119, R149, 0x1, P4 ;  /* 0x0000009577777211 */ /* 0x000fe400020f0eff */
[----:B----4-:R-:W-:-:S04]  /*15830*/  IADD3 R120, P5, PT, R131, R148, RZ ;  /* 0x0000009483787210 */ /* 0x010fc80007fbe0ff */
[----:B------:R-:W-:Y:S02]  /*15840*/  LEA.HI.X.SX32 R121, R131, R149, 0x1, P5 ;  /* 0x0000009583797211 */ /* 0x000fe400028f0eff */
[----:B--2---:R-:W-:Y:S02]  /*15850*/  PRMT R146, RZ, 0x7610, R146 ;  /* 0x00007610ff927816 */ /* 0x004fe40000000092 */
[----:B------:R-:W-:-:S04]  /*15860*/  PRMT R147, RZ, 0x7610, R147 ;  /* 0x00007610ff937816 */ /* 0x000fc80000000093 */
[----:B------:R-:W2:Y:S04]  /*15870*/  @P2 LDG.E.U8 R146, desc[UR20][R120.64] ;  /* 0x0000001478922981 */ /* 0x000ea8000c1e1100 */
[----:B------:R-:W4:Y:S01]  /*15880*/  @P2 LDG.E.U8 R147, desc[UR20][R118.64] ;  /* 0x0000001476932981 */ /* 0x000f22000c1e1100 */
[----:B------:R-:W-:-:S03]  /*15890*/  IMAD R131, R122, 0xed, RZ ;  /* 0x000000ed7a837824 */ /* 0x000fc600078e02ff */
[----:B------:R0:W-:Y:S04]  /*158a0*/  STL.64 [R1+0x510], R118 ;  /* 0x0005107601007387 */ /* 0x0001e80000100a00 */
[----:B0-----:R-:W3:Y:S04]  /*158b0*/  LDL.LU.64 R118, [R1+0x1400] ;  /* 0x0014000001767983 */ /* 0x001ee80000300a00 */
[----:B------:R0:W-:Y:S04]  /*158c0*/  STL.64 [R1+0x4e0], R120 ;  /* 0x0004e07801007387 */ /* 0x0001e80000100a00 */
[----:B0-----:R-:W3:Y:S04]  /*158d0*/  LDL.LU.64 R120, [R1+0x13f8] ;  /* 0x0013f80001787983 */ /* 0x001ee80000300a00 */
[----:B--2---:R0:W-:Y:S04]  /*158e0*/  STL [R1+0x358], R146 ;  /* 0x0003589201007387 */ /* 0x0041e80000100800 */
[----:B----4-:R2:W-:Y:S01]  /*158f0*/  STL [R1+0x204], R147 ;  /* 0x0002049301007387 */ /* 0x0105e20000100800 */
[----:B0-----:R-:W-:-:S02]  /*15900*/  IADD3 R146, P4, PT, R131, R148, RZ ;  /* 0x0000009483927210 */ /* 0x001fc40007f9e0ff */
[----:B------:R-:W-:Y:S01]  /*15910*/  PRMT R130, RZ, 0x7610, R130 ;  /* 0x00007610ff827816 */ /* 0x000fe20000000082 */
[----:B------:R-:W0:Y:S01]  /*15920*/  LDC R131, c[0x0][0x3d8] ;  /* 0x0000f600ff837b82 */ /* 0x000e220000000800 */
[----:B--2---:R-:W-:-:S05]  /*15930*/  IMAD R147, R122, 0xed, RZ ;  /* 0x000000ed7a937824 */ /* 0x004fca00078e02ff */
[----:B------:R-:W-:-:S05]  /*15940*/  LEA.HI.X.SX32 R147, R147, R149, 0x1, P4 ;  /* 0x0000009593937211 */ /* 0x000fca00020f0eff */
[----:B------:R-:W2:Y:S04]  /*15950*/  @P2 LDG.E.U8 R123, desc[UR20][R146.64] ;  /* 0x00000014927b2981 */ /* 0x000ea8000c1e1100 */
[----:B------:R4:W-:Y:S04]  /*15960*/  STL.64 [R1+0x4b0], R146 ;  /* 0x0004b09201007387 */ /* 0x0009e80000100a00 */
[----:B----4-:R-:W4:Y:S01]  /*15970*/  LDL.LU R147, [R1+0x13f0] ;  /* 0x0013f00001937983 */ /* 0x010f220000300800 */
[----:B------:R-:W-:-:S05]  /*15980*/  IMAD R122, R125, 0xf5, RZ ;  /* 0x000000f57d7a7824 */ /* 0x000fca00078e02ff */
[----:B------:R-:W-:Y:S01]  /*15990*/  IADD3 R122, P4, PT, R122, R148, RZ ;  /* 0x000000947a7a7210 */ /* 0x000fe20007f9e0ff */
[----:B--2---:R2:W-:Y:S02]  /*159a0*/  STL [R1+0x354], R123 ;  /* 0x0003547b01007387 */ /* 0x0045e40000100800 */
[----:B--2---:R-:W-:Y:S02]  /*159b0*/  IMAD R123, R125, 0xf5, RZ ;  /* 0x000000f57d7b7824 */ /* 0x004fe400078e02ff */
[----:B-1----:R-:W-:Y:S01]  /*159c0*/  IMAD R146, R127, 0xfd, RZ ;  /* 0x000000fd7f927824 */ /* 0x002fe200078e02ff */
[----:B------:R-:W1:Y:S02]  /*159d0*/  LDC R125, c[0x0][0x3d8] ;  /* 0x0000f600ff7d7b82 */ /* 0x000e640000000800 */
[----:B------:R-:W-:Y:S02]  /*159e0*/  LEA.HI.X.SX32 R123, R123, R149, 0x1, P4 ;  /* 0x000000957b7b7211 */ /* 0x000fe400020f0eff */
[----:B----4-:R-:W-:-:S06]  /*159f0*/  PRMT R147, RZ, 0x7610, R147 ;  /* 0x00007610ff937816 */ /* 0x010fcc0000000093 */
[----:B------:R-:W2:Y:S04]  /*15a00*/  @P2 LDG.E.U8 R147, desc[UR20][R122.64] ;  /* 0x000000147a932981 */ /* 0x000ea8000c1e1100 */
[----:B------:R4:W-:Y:S01]  /*15a10*/  STL.64 [R1+0x480], R122 ;  /* 0x0004807a01007387 */ /* 0x0009e20000100a00 */
[----:B------:R-:W-:-:S03]  /*15a20*/  IADD3 R146, P4, PT, R146, R148, RZ ;  /* 0x0000009492927210 */ /* 0x000fc60007f9e0ff */
[----:B----4-:R-:W4:Y:S04]  /*15a30*/  LDL.LU.64 R122, [R1+0x13e8] ;  /* 0x0013e800017a7983 */ /* 0x010f280000300a00 */
[----:B--2---:R2:W-:Y:S02]  /*15a40*/  STL [R1+0x350], R147 ;  /* 0x0003509301007387 */ /* 0x0045e40000100800 */
[----:B--2---:R-:W-:Y:S02]  /*15a50*/  IMAD R147, R127, 0xfd, RZ ;  /* 0x000000fd7f937824 */ /* 0x004fe400078e02ff */
[----:B0-----:R-:W-:Y:S01]  /*15a60*/  IMAD R131, R131, 0x6, RZ ;  /* 0x0000000683837824 */ /* 0x001fe200078e02ff */
[----:B------:R-:W-:Y:S01]  /*15a70*/  PRMT R129, RZ, 0x7610, R129 ;  /* 0x00007610ff817816 */ /* 0x000fe20000000081 */
[----:B-1----:R-:W-:Y:S01]  /*15a80*/  IMAD R125, R125, 0xe, RZ ;  /* 0x0000000e7d7d7824 */ /* 0x002fe200078e02ff */
[----:B------:R-:W-:Y:S01]  /*15a90*/  LEA.HI.X.SX32 R147, R147, R149, 0x1, P4 ;  /* 0x0000009593937211 */ /* 0x000fe200020f0eff */
[----:B------:R-:W0:Y:S04]  /*15aa0*/  LDC R127, c[0x0][0x3d8] ;  /* 0x0000f600ff7f7b82 */ /* 0x000e280000000800 */
[----:B------:R1:W2:Y:S04]  /*15ab0*/  @P2 LDG.E.U8 R130, desc[UR20][R146.64] ;  /* 0x0000001492822981 */ /* 0x0002a8000c1e1100 */
[----:B------:R1:W-:Y:S02]  /*15ac0*/  STL.64 [R1+0x450], R146 ;  /* 0x0004509201007387 */ /* 0x0003e40000100a00 */
[----:B-1----:R-:W-:-:S04]  /*15ad0*/  IADD3 R146, P4, PT, R131, R148, RZ ;  /* 0x0000009483927210 */ /* 0x002fc80007f9e0ff */
[----:B------:R-:W-:Y:S02]  /*15ae0*/  LEA.HI.X.SX32 R147, R131, R149, 0x1, P4 ;  /* 0x0000009583937211 */ /* 0x000fe400020f0eff */
[----:B------:R-:W-:Y:S01]  /*15af0*/  PRMT R124, RZ, 0x7610, R124 ;  /* 0x00007610ff7c7816 */ /* 0x000fe2000000007c */
[----:B0-----:R-:W-:Y:S01]  /*15b00*/  IMAD R127, R127, 0x16, RZ ;  /* 0x000000167f7f7824 */ /* 0x001fe200078e02ff */
[----:B------:R-:W-:Y:S01]  /*15b10*/  PRMT R126, RZ, 0x7610, R126 ;  /* 0x00007610ff7e7816 */ /* 0x000fe2000000007e */
[----:B------:R0:W3:Y:S01]  /*15b20*/  @P2 LDG.E.U8 R129, desc[UR20][R146.64] ;  /* 0x0000001492812981 */ /* 0x0000e2000c1e1100 */
[----:B------:R-:W-:Y:S01]  /*15b30*/  PRMT R128, RZ, 0x7610, R128 ;  /* 0x00007610ff807816 */ /* 0x000fe20000000080 */
[----:B------:R-:W1:Y:S02]  /*15b40*/  LDC R131, c[0x0][0x3d8] ;  /* 0x0000f600ff837b82 */ /* 0x000e640000000800 */
[----:B--2---:R2:W-:Y:S04]  /*15b50*/  STL [R1+0x34c], R130 ;  /* 0x00034c8201007387 */ /* 0x0045e80000100800 */
[----:B------:R0:W-:Y:S02]  /*15b60*/  STL.64 [R1+0xab8], R146 ;  /* 0x000ab89201007387 */ /* 0x0001e40000100a00 */
[----:B--2---:R-:W2:Y:S01]  /*15b70*/  LDC R130, c[0x0][0x3d8] ;  /* 0x0000f600ff827b82 */ /* 0x004ea20000000800 */
[----:B0-----:R-:W-:-:S04]  /*15b80*/  IADD3 R146, P4, PT, R125, R148, RZ ;  /* 0x000000947d927210 */ /* 0x001fc80007f9e0ff */
[----:B------:R-:W-:-:S05]  /*15b90*/  LEA.HI.X.SX32 R147, R125, R149, 0x1, P4 ;  /* 0x000000957d937211 */ /* 0x000fca00020f0eff */
[----:B------:R-:W2:Y:S04]  /*15ba0*/  @P2 LDG.E.U8 R124, desc[UR20][R146.64] ;  /* 0x00000014927c2981 */ /* 0x000ea8000c1e1100 */
[----:B---3--:R0:W-:Y:S04]  /*15bb0*/  STL [R1+0x364], R129 ;  /* 0x0003648101007387 */ /* 0x0081e80000100800 */
[----:B------:R3:W-:Y:S01]  /*15bc0*/  STL.64 [R1+0xa78], R146 ;  /* 0x000a789201007387 */ /* 0x0007e20000100a00 */
[----:B0-----:R-:W0:Y:S03]  /*15bd0*/  LDC R129, c[0x0][0x3d8] ;  /* 0x0000f600ff817b82 */ /* 0x001e260000000800 */
[----:B---3--:R-:W3:Y:S04]  /*15be0*/  LDL.LU R146, [R1+0x13e0] ;  /* 0x0013e00001927983 */ /* 0x008ee80000300800 */
[----:B--2---:R2:W-:Y:S02]  /*15bf0*/  STL [R1+0x360], R124 ;  /* 0x0003607c01007387 */ /* 0x0045e40000100800 */
[----:B--2---:R-:W-:-:S04]  /*15c00*/  IADD3 R124, P4, PT, R127, R148, RZ ;  /* 0x000000947f7c7210 */ /* 0x004fc80007f9e0ff */
[----:B------:R-:W-:-:S05]  /*15c10*/  LEA.HI.X.SX32 R125, R127, R149, 0x1, P4 ;  /* 0x000000957f7d7211 */ /* 0x000fca00020f0eff */
[----:B------:R-:W2:Y:S01]  /*15c20*/  @P2 LDG.E.U8 R126, desc[UR20][R124.64] ;  /* 0x000000147c7e2981 */ /* 0x000ea2000c1e1100 */
[----:B------:R-:W-:Y:S01]  /*15c30*/  IMAD R147, R130, 0x1e, RZ ;  /* 0x0000001e82937824 */ /* 0x000fe200078e02ff */
[----:B---3--:R-:W-:Y:S01]  /*15c40*/  PRMT R146, RZ, 0x7610, R146 ;  /* 0x00007610ff927816 */ /* 0x008fe20000000092 */
[----:B0-----:R-:W-:Y:S01]  /*15c50*/  IMAD R129, R129, 0x26, RZ ;  /* 0x0000002681817824 */ /* 0x001fe200078e02ff */
[----:B------:R0:W-:Y:S01]  /*15c60*/  STL.64 [R1+0xa38], R124 ;  /* 0x000a387c01007387 */ /* 0x0001e20000100a00 */
[----:B-1----:R-:W-:Y:S01]  /*15c70*/  IMAD R131, R131, 0x2e, RZ ;  /* 0x0000002e83837824 */ /* 0x002fe200078e02ff */
[----:B------:R-:W1:Y:S02]  /*15c80*/  LDC R130, c[0x0][0x3d8] ;  /* 0x0000f600ff827b82 */ /* 0x000e640000000800 */
[----:B0-----:R-:W3:Y:S04]  /*15c90*/  LDL.LU.64 R124, [R1+0x13d8] ;  /* 0x0013d800017c7983 */ /* 0x001ee80000300a00 */
[----:B--2---:R0:W-:Y:S02]  /*15ca0*/  STL [R1+0x35c], R126 ;  /* 0x00035c7e01007387 */ /* 0x0041e40000100800 */
[----:B0-----:R-:W-:-:S04]  /*15cb0*/  IADD3 R126, P4, PT, R147, R148, RZ ;  /* 0x00000094937e7210 */ /* 0x001fc80007f9e0ff */
[----:B------:R-:W-:-:S05]  /*15cc0*/  LEA.HI.X.SX32 R127, R147, R149, 0x1, P4 ;  /* 0x00000095937f7211 */ /* 0x000fca00020f0eff */
[----:B------:R-:W2:Y:S04]  /*15cd0*/  @P2 LDG.E.U8 R146, desc[UR20][R126.64] ;  /* 0x000000147e922981 */ /* 0x000ea8000c1e1100 */
[----:B------:R0:W-:Y:S04]  /*15ce0*/  STL.64 [R1+0x9f8], R126 ;  /* 0x0009f87e01007387 */ /* 0x0001e80000100a00 */
[----:B0-----:R-:W3:Y:S04]  /*15cf0*/  LDL.LU.64 R126, [R1+0x13d0] ;  /* 0x0013d000017e7983 */ /* 0x001ee80000300a00 */
[----:B--2---:R0:W-:Y:S02]  /*15d00*/  STL [R1+0x370], R146 ;  /* 0x0003709201007387 */ /* 0x0041e40000100800 */
[----:B0-----:R-:W-:-:S04]  /*15d10*/  IADD3 R146, P4, PT, R129, R148, RZ ;  /* 0x0000009481927210 */ /* 0x001fc80007f9e0ff */
[----:B------:R-:W-:-:S05]  /*15d20*/  LEA.HI.X.SX32 R147, R129, R149, 0x1, P4 ;  /* 0x0000009581937211 */ /* 0x000fca00020f0eff */
[----:B------:R-:W2:Y:S04]  /*15d30*/  @P2 LDG.E.U8 R128, desc[UR20][R146.64] ;  /* 0x0000001492802981 */ /* 0x000ea8000c1e1100 */
[----:B------:R0:W-:Y:S04]  /*15d40*/  STL.64 [R1+0x9b8], R146 ;  /* 0x0009b89201007387 */ /* 0x0001e80000100a00 */
[----:B0-----:R-:W3:Y:S01]  /*15d50*/  LDL.LU.64 R146, [R1+0x13c8] ;  /* 0x0013c80001927983 */ /* 0x001ee20000300a00 */
[----:B-1----:R-:W-:-:S03]  /*15d60*/  IMAD R130, R130, 0x36, RZ ;  /* 0x0000003682827824 */ /* 0x002fc600078e02ff */
[----:B--2---:R0:W-:Y:S02]  /*15d70*/  STL [R1+0x36c], R128 ;  /* 0x00036c8001007387 */ /* 0x0041e40000100800 */
[----:B0-----:R-:W-:-:S04]  /*15d80*/  IADD3 R128, P4, PT, R131, R148, RZ ;  /* 0x0000009483807210 */ /* 0x001fc80007f9e0ff */
[----:B------:R-:W-:Y:S02]  /*15d90*/  LEA.HI.X.SX32 R129, R131, R149, 0x1, P4 ;  /* 0x0000009583817211 */ /* 0x000fe400020f0eff */
[----:B---3--:R-:W-:Y:S01]  /*15da0*/  PRMT R147, RZ, 0x7610, R147 ;  /* 0x00007610ff937816 */ /* 0x008fe20000000093 */
[----:B------:R-:W0:Y:S05]  /*15db0*/  LDC R131, c[0x0][0x3d8] ;  /* 0x0000f600ff837b82 */ /* 0x000e2a0000000800 */
[----:B------:R-:W2:Y:S01]  /*15dc0*/  @P2 LDG.E.U8 R147, desc[UR20][R128.64] ;  /* 0x0000001480932981 */ /* 0x000ea2000c1e1100 */
[----:B------:R-:W-:Y:S02]  /*15dd0*/  IADD3 R130, P4, PT, R130, R148, RZ ;  /* 0x0000009482827210 */ /* 0x000fe40007f9e0ff */
[----:B------:R-:W-:Y:S01]  /*15de0*/  PRMT R146, RZ, 0x7610, R146 ;  /* 0x00007610ff927816 */ /* 0x000fe20000000092 */
[----:B0-----:R-:W-:-:S05]  /*15df0*/  IMAD R131, R131, 0x36, RZ ;  /* 0x0000003683837824 */ /* 0x001fca00078e02ff */
[----:B------:R-:W-:-:S05]  /*15e00*/  LEA.HI.X.SX32 R131, R131, R149, 0x1, P4 ;  /* 0x0000009583837211 */ /* 0x000fca00020f0eff */
[----:B------:R-:W3:Y:S04]  /*15e10*/  @P2 LDG.E.U8 R146, desc[UR20][R130.64] ;  /* 0x0000001482922981 */ /* 0x000ee8000c1e1100 */
[----:B------:R0:W-:Y:S04]  /*15e20*/  STL.64 [R1+0x978], R128 ;  /* 0x0009788001007387 */ /* 0x0001e80000100a00 */
[----:B0-----:R-:W4:Y:S01]  /*15e30*/  LDL.LU.64 R128, [R1+0x13c0] ;  /* 0x0013c00001807983 */ /* 0x001f220000300a00 */
[----:B------:R-:W-:-:S03]  /*15e40*/  PRMT R145, RZ, 0x7610, R145 ;  /* 0x00007610ff917816 */ /* 0x000fc60000000091 */
[----:B--2---:R0:W-:Y:S02]  /*15e50*/  STL [R1+0x13a4], R147 ;  /* 0x0013a49301007387 */ /* 0x0041e40000100800 */
[----:B0-----:R-:W0:Y:S02]  /*15e60*/  LDC R147, c[0x0][0x3d8] ;  /* 0x0000f600ff937b82 */ /* 0x001e240000000800 */
[----:B------:R1:W-:Y:S04]  /*15e70*/  STL.64 [R1+0x938], R130 ;  /* 0x0009388201007387 */ /* 0x0003e80000100a00 */
[----:B-1----:R-:W2:Y:S04]  /*15e80*/  LDL.LU.64 R130, [R1+0x13b8] ;  /* 0x0013b80001827983 */ /* 0x002ea80000300a00 */
[----:B---3--:R1:W-:Y:S01]  /*15e90*/  STL [R1+0x13a8], R146 ;  /* 0x0013a89201007387 */ /* 0x0083e20000100800 */
[----:B0-----:R-:W-:-:S05]  /*15ea0*/  IMAD R147, R147, 0x3e, RZ ;  /* 0x0000003e93937824 */ /* 0x001fca00078e02ff */
[----:B-1----:R-:W-:Y:S02]  /*15eb0*/  IADD3 R146, P4, PT, R147, R148, RZ ;  /* 0x0000009493927210 */ /* 0x002fe40007f9e0ff */
[----:B------:R-:W0:Y:S01]  /*15ec0*/  LDC R147, c[0x0][0x3d8] ;  /* 0x0000f600ff937b82 */ /* 0x000e220000000800 */
[----:B------:R1:W-:Y:S04]  /*15ed0*/  STL [R1+0x13b0], R148 ;  /* 0x0013b09401007387 */ /* 0x0003e80000100800 */
[----:B------:R-:W-:Y:S01]  /*15ee0*/  STL [R1+0x13ac], R149 ;  /* 0x0013ac9501007387 */ /* 0x000fe20000100800 */
[----:B-1----:R-:W-:Y:S01]  /*15ef0*/  FMUL R148, R6, UR5 ;  /* 0x0000000506947c20 */ /* 0x002fe20008400000 */
[----:B0-----:R-:W-:-:S05]  /*15f00*/  IMAD R147, R147, 0x3e, RZ ;  /* 0x0000003e93937824 */ /* 0x001fca00078e02ff */
[----:B------:R-:W-:-:S05]  /*15f10*/  LEA.HI.X.SX32 R147, R147, R149, 0x1, P4 ;  /* 0x0000009593937211 */ /* 0x000fca00020f0eff */
[----:B------:R0:W-:Y:S04]  /*15f20*/  STL.64 [R1+0x8f8], R146 ;  /* 0x0008f89201007387 */ /* 0x0001e80000100a00 */
[----:B------:R0:W3:Y:S02]  /*15f30*/  @P2 LDG.E.U8 R145, desc[UR20][R146.64] ;  /* 0x0000001492912981 */ /* 0x0000e4000c1e1100 */
[----:B0-----:R-:W-:Y:S01]  /*15f40*/  FMUL R146, R4, UR5 ;  /* 0x0000000504927c20 */ /* 0x001fe20008400000 */
[----:B------:R-:W-:-:S05]  /*15f50*/  FMUL R147, R5, UR5 ;  /* 0x0000000505937c20 */ /* 0x000fca0008400000 */
[----:B------:R-:W-:Y:S01]  /*15f60*/  FMNMX3 R146, R146, R147, R148, !PT ;  /* 0x0000009392927276 */ /* 0x000fe20007800094 */
[----:B------:R-:W-:Y:S01]  /*15f70*/  FMUL R148, R8, UR5 ;  /* 0x0000000508947c20 */ /* 0x000fe20008400000 */
        /* <DEDUP_REMOVED lines=18> */
[----:B------:R-:W-:Y:S01]  /*160a0*/  FMUL R147, R19, UR5 ;  /* 0x0000000513937c20 */ /* 0x000fe20008400000 */
[----:B------:R-:W-:Y:S01]  /*160b0*/  STL [R1+0x13a0], R78 ;  /* 0x0013a04e01007387 */ /* 0x000fe20000100800 */
[----:B------:R-:W0:Y:S03]  /*160c0*/  LDCU UR4, c[0x0][0x3a8] ;  /* 0x00007500ff0477ac */ /* 0x000e260008000800 */
        /* <DEDUP_REMOVED lines=90> */
[----:B------:R1:W-:Y:S04]  /*16670*/  STL [R1+0x139c], R79 ;  /* 0x00139c4f01007387 */ /* 0x0003e80000100800 */
[----:B------:R-:W-:Y:S01]  /*16680*/  STL [R1+0x1398], R80 ;  /* 0x0013985001007387 */ /* 0x000fe20000100800 */
[----:B-1----:R-:W-:Y:S01]  /*16690*/  FMNMX3 R79, R146, R147, R148, !PT ;  /* 0x00000093924f7276 */ /* 0x002fe20007800094 */
[----:B------:R-:W-:Y:S01]  /*166a0*/  FMUL R146, R81, UR5 ;  /* 0x0000000551927c20 */ /* 0x000fe20008400000 */
[----:B------:R-:W-:Y:S01]  /*166b0*/  FMUL R147, R82, UR5 ;  /* 0x0000000552937c20 */ /* 0x000fe20008400000 */
[----:B------:R1:W-:Y:S04]  /*166c0*/  STL [R1+0x1394], R82 ;  /* 0x0013945201007387 */ /* 0x0003e80000100800 */
[----:B------:R-:W-:Y:S01]  /*166d0*/  FMNMX3 R79, R79, R146, R147, !PT ;  /* 0x000000924f4f7276 */ /* 0x000fe20007800093 */
[----:B------:R-:W-:Y:S01]  /*166e0*/  FMUL R146, R84, UR5 ;  /* 0x0000000554927c20 */ /* 0x000fe20008400000 */
[----:B-1----:R-:W-:Y:S01]  /*166f0*/  FMUL R82, R83, UR5 ;  /* 0x0000000553527c20 */ /* 0x002fe20008400000 */
[----:B------:R1:W-:Y:S04]  /*16700*/  STL [R1+0x138c], R83 ;  /* 0x00138c5301007387 */ /* 0x0003e80000100800 */
[----:B------:R-:W-:Y:S01]  /*16710*/  FMNMX3 R79, R79, R82, R146, !PT ;  /* 0x000000524f4f7276 */ /* 0x000fe20007800092 */
[----:B------:R-:W-:Y:S01]  /*16720*/  FMUL R82, R85, UR5 ;  /* 0x0000000555527c20 */ /* 0x000fe20008400000 */
[----:B-1----:R-:W-:-:S05]  /*16730*/  FMUL R83, R86, UR5 ;  /* 0x0000000556537c20 */ /* 0x002fca0008400000 */
        /* <DEDUP_REMOVED lines=39> */
[----:B------:R-:W1:Y:S04]  /*169b0*/  S2R R146, SR_TID.X ;  /* 0x0000000000927919 */ /* 0x000e680000002100 */
[----:B------:R-:W-:Y:S01]  /*169c0*/  FMNMX3 R79, R79, R82, R83, !PT ;  /* 0x000000524f4f7276 */ /* 0x000fe20007800053 */
[----:B------:R-:W-:Y:S01]  /*169d0*/  FMUL R82, R113, UR5 ;  /* 0x0000000571527c20 */ /* 0x000fe20008400000 */
[----:B------:R-:W-:-:S05]  /*169e0*/  FMUL R83, R114, UR5 ;  /* 0x0000000572537c20 */ /* 0x000fca0008400000 */
[----:B------:R-:W-:Y:S01]  /*169f0*/  FMNMX3 R79, R79, R82, R83, !PT ;  /* 0x000000524f4f7276 */ /* 0x000fe20007800053 */
[----:B------:R-:W-:Y:S01]  /*16a00*/  FMUL R82, R115, UR5 ;  /* 0x0000000573527c20 */ /* 0x000fe20008400000 */
[----:B------:R-:W-:Y:S01]  /*16a10*/  FMUL R83, R116, UR5 ;  /* 0x0000000574537c20 */ /* 0x000fe20008400000 */
[----:B------:R-:W-:Y:S04]  /*16a20*/  STL [R1+0x1390], R84 ;  /* 0x0013905401007387 */ /* 0x000fe80000100800 */
[----:B------:R-:W-:Y:S01]  /*16a30*/  FMNMX3 R79, R79, R82, R83, !PT ;  /* 0x000000524f4f7276 */ /* 0x000fe20007800053 */
[----:B------:R-:W-:Y:S01]  /*16a40*/  FMUL R82, R117, UR5 ;  /* 0x0000000575527c20 */ /* 0x000fe20008400000 */
[----:B------:R-:W-:Y:S01]  /*16a50*/  FMUL R83, R118, UR5 ;  /* 0x0000000576537c20 */ /* 0x000fe20008400000 */
[----:B------:R-:W-:Y:S04]  /*16a60*/  STL [R1+0x1388], R85 ;  /* 0x0013885501007387 */ /* 0x000fe80000100800 */
[----:B------:R1:W-:Y:S01]  /*16a70*/  STL [R1+0x1380], R87 ;  /* 0x0013805701007387 */ /* 0x0003e20000100800 */
[----:B------:R-:W-:Y:S01]  /*16a80*/  FMNMX3 R79, R79, R82, R83, !PT ;  /* 0x000000524f4f7276 */ /* 0x000fe20007800053 */
[----:B0-----:R-:W-:Y:S01]  /*16a90*/  FMUL R83, R120, UR4 ;  /* 0x0000000478537c20 */ /* 0x001fe20008400000 */
[----:B------:R-:W-:Y:S01]  /*16aa0*/  FMUL R82, R119, UR4 ;  /* 0x0000000477527c20 */ /* 0x000fe20008400000 */
[----:B------:R-:W-:Y:S04]  /*16ab0*/  STL [R1+0x1384], R88 ;  /* 0x0013845801007387 */ /* 0x000fe80000100800 */
[----:B------:R-:W-:Y:S01]  /*16ac0*/  STL [R1+0x1378], R89 ;  /* 0x0013785901007387 */ /* 0x000fe20000100800 */
[----:B------:R-:W-:-:S03]  /*16ad0*/  FMNMX3 R79, R79, R82, R83, !PT ;  /* 0x000000524f4f7276 */ /* 0x000fc60007800053 */
[----:B------:R0:W-:Y:S01]  /*16ae0*/  STL [R1+0x137c], R90 ;  /* 0x00137c5a01007387 */ /* 0x0001e20000100800 */
[----:B------:R-:W-:-:S03]  /*16af0*/  FMUL R82, R121, UR4 ;  /* 0x0000000479527c20 */ /* 0x000fc60008400000 */
[----:B------:R-:W-:Y:S01]  /*16b00*/  STL [R1+0x1374], R91 ;  /* 0x0013745b01007387 */ /* 0x000fe20000100800 */
[----:B----4-:R-:W-:-:S03]  /*16b10*/  FMUL R83, R122, UR4 ;  /* 0x000000047a537c20 */ /* 0x010fc60008400000 */
[----:B------:R-:W-:Y:S04]  /*16b20*/  STL [R1+0x1370], R92 ;  /* 0x0013705c01007387 */ /* 0x000fe80000100800 */
[----:B------:R4:W-:Y:S04]  /*16b30*/  STL [R1+0x136c], R115 ;  /* 0x00136c7301007387 */ /* 0x0009e80000100800 */
[----:B------:R-:W-:Y:S04]  /*16b40*/  STL [R1+0x1368], R116 ;  /* 0x0013687401007387 */ /* 0x000fe80000100800 */
[----:B-1----:R-:W3:Y:S01]  /*16b50*/  LDL.LU R87, [R1+0x10] ;  /* 0x0000100001577983 */ /* 0x002ee20000300800 */
[----:B------:R-:W-:-:S03]  /*16b60*/  FMNMX3 R79, R79, R82, R83, !PT ;  /* 0x000000524f4f7276 */ /* 0x000fc60007800053 */
[----:B------:R-:W3:Y:S01]  /*16b70*/  LDL.LU R147, [R1+0x4] ;  /* 0x0000040001937983 */ /* 0x000ee20000300800 */
[----:B------:R-:W-:Y:S01]  /*16b80*/  FMUL R82, R123, UR4 ;  /* 0x000000047b527c20 */ /* 0x000fe20008400000 */
[----:B------:R-:W-:Y:S01]  /*16b90*/  FMUL R83, R124, UR4 ;  /* 0x000000047c537c20 */ /* 0x000fe20008400000 */
[----:B------:R-:W-:Y:S01]  /*16ba0*/  LOP3.LUT R148, R146, 0x7f, RZ, 0xc0, !PT ;  /* 0x0000007f92947812 */ /* 0x000fe200078ec0ff */
[----:B------:R-:W3:Y:S03]  /*16bb0*/  LDL.LU R85, [R1+0x170] ;  /* 0x0001700001557983 */ /* 0x000ee60000300800 */
[----:B------:R-:W-:Y:S01]  /*16bc0*/  FMNMX3 R79, R79, R82, R83, !PT ;  /* 0x000000524f4f7276 */ /* 0x000fe20007800053 */
[----:B------:R-:W-:Y:S01]  /*16bd0*/  FMUL R82, R125, UR4 ;  /* 0x000000047d527c20 */ /* 0x000fe20008400000 */
[----:B------:R-:W-:Y:S01]  /*16be0*/  FMUL R83, R126, UR4 ;  /* 0x000000047e537c20 */ /* 0x000fe20008400000 */
[----:B------:R-:W-:Y:S04]  /*16bf0*/  STS.U8 [R148+UR7+0x8000], R164 ;  /* 0x008000a494007988 */ /* 0x000fe80008000007 */
[----:B------:R-:W-:Y:S01]  /*16c00*/  STS.U8 [R148+UR7+0x8400], R163 ;  /* 0x008400a394007988 */ /* 0x000fe20008000007 */
[----:B------:R-:W-:-:S03]  /*16c10*/  FMNMX3 R79, R79, R82, R83, !PT ;  /* 0x000000524f4f7276 */ /* 0x000fc60007800053 */
[----:B------:R-:W-:Y:S01]  /*16c20*/  STS.U8 [R148+UR7+0x8800], R162 ;  /* 0x008800a294007988 */ /* 0x000fe20008000007 */
[----:B------:R-:W-:-:S03]  /*16c30*/  FMUL R83, R128, UR4 ;  /* 0x0000000480537c20 */ /* 0x000fc60008400000 */
[----:B------:R-:W-:Y:S01]  /*16c40*/  STS.U8 [R148+UR7+0x8c00], R161 ;  /* 0x008c00a194007988 */ /* 0x000fe20008000007 */
[----:B------:R-:W-:-:S03]  /*16c50*/  FMUL R82, R127, UR4 ;  /* 0x000000047f527c20 */ /* 0x000fc60008400000 */
[----:B------:R-:W-:Y:S04]  /*16c60*/  STS.U8 [R148+UR7+0x9000], R160 ;  /* 0x009000a094007988 */ /* 0x000fe80008000007 */
[----:B------:R-:W-:Y:S04]  /*16c70*/  STS.U8 [R148+UR7+0x9400], R159 ;  /* 0x0094009f94007988 */ /* 0x000fe80008000007 */
[----:B------:R-:W-:Y:S04]  /*16c80*/  STS.U8 [R148+UR7+0x9800], R158 ;  /* 0x0098009e94007988 */ /* 0x000fe80008000007 */
[----:B------:R-:W-:Y:S01]  /*16c90*/  STS.U8 [R148+UR7+0x9c00], R157 ;  /* 0x009c009d94007988 */ /* 0x000fe20008000007 */
[----:B------:R-:W-:-:S03]  /*16ca0*/  FMNMX3 R79, R79, R82, R83, !PT ;  /* 0x000000524f4f7276 */ /* 0x000fc60007800053 */
[----:B------:R-:W-:Y:S01]  /*16cb0*/  STS.U8 [R148+UR7+0xa000], R156 ;  /* 0x00a0009c94007988 */ /* 0x000fe20008000007 */
[----:B------:R-:W-:-:S03]  /*16cc0*/  FMUL R82, R129, UR4 ;  /* 0x0000000481527c20 */ /* 0x000fc60008400000 */
[----:B------:R-:W-:Y:S01]  /*16cd0*/  STS.U8 [R148+UR7+0xa400], R155 ;  /* 0x00a4009b94007988 */ /* 0x000fe20008000007 */
[----:B--2---:R-:W-:-:S03]  /*16ce0*/  FMUL R83, R130, UR4 ;  /* 0x0000000482537c20 */ /* 0x004fc60008400000 */
[----:B------:R-:W-:Y:S04]  /*16cf0*/  STS.U8 [R148+UR7+0xa800], R154 ;  /* 0x00a8009a94007988 */ /* 0x000fe80008000007 */
[----:B------:R-:W-:Y:S04]  /*16d00*/  STS.U8 [R148+UR7+0xac00], R153 ;  /* 0x00ac009994007988 */ /* 0x000fe80008000007 */
[----:B------:R-:W-:Y:S04]  /*16d10*/  STS.U8 [R148+UR7+0xb000], R152 ;  /* 0x00b0009894007988 */ /* 0x000fe80008000007 */
[----:B------:R-:W-:Y:S01]  /*16d20*/  STS.U8 [R148+UR7+0xb400], R151 ;  /* 0x00b4009794007988 */ /* 0x000fe20008000007 */
[----:B0-----:R-:W-:-:S03]  /*16d30*/  FMNMX3 R90, R79, R82, R83, !PT ;  /* 0x000000524f5a7276 */ /* 0x001fc60007800053 */
[----:B------:R-:W-:Y:S04]  /*16d40*/  STS.U8 [R148+UR7+0xb800], R150 ;  /* 0x00b8009694007988 */ /* 0x000fe80008000007 */
[----:B------:R-:W2:Y:S04]  /*16d50*/  LDL.LU R89, [R1+0x158] ;  /* 0x0001580001597983 */ /* 0x000ea80000300800 */
        /* <DEDUP_REMOVED lines=9> */
[----:B----4-:R-:W4:Y:S04]  /*16df0*/  LDL.LU R115, [R1+0x110] ;  /* 0x0001100001737983 */ /* 0x010f280000300800 */
[----:B------:R-:W-:Y:S04]  /*16e00*/  STS.U8 [R148+UR7+0xd000], R138 ;  /* 0x00d0008a94007988 */ /* 0x000fe80008000007 */
[----:B------:R-:W2:Y:S04]  /*16e10*/  LDL.LU R79, [R1+0x104] ;  /* 0x00010400014f7983 */ /* 0x000ea80000300800 */
[----:B------:R0:W-:Y:S04]  /*16e20*/  STS.U8 [R148+UR7+0xd400], R137 ;  /* 0x00d4008994007988 */ /* 0x0001e80008000007 */
[----:B------:R-:W2:Y:S04]  /*16e30*/  LDL.LU R149, [R1+0xf8] ;  /* 0x0000f80001957983 */ /* 0x000ea80000300800 */
[----:B------:R-:W-:Y:S04]  /*16e40*/  STS.U8 [R148+UR7+0xd800], R136 ;  /* 0x00d8008894007988 */ /* 0x000fe80008000007 */
[----:B0-----:R-:W2:Y:S04]  /*16e50*/  LDL.LU R137, [R1+0x134] ;  /* 0x0001340001897983 */ /* 0x001ea80000300800 */
[----:B------:R0:W-:Y:S04]  /*16e60*/  STS.U8 [R148+UR7+0xdc00], R135 ;  /* 0x00dc008794007988 */ /* 0x0001e80008000007 */
[----:B0-----:R-:W2:Y:S01]  /*16e70*/  LDL.LU R135, [R1+0x164] ;  /* 0x0001640001877983 */ /* 0x001ea20000300800 */
[----:B------:R-:W-:-:S03]  /*16e80*/  LOP3.LUT R146, R146, 0x7f, RZ, 0xc0, !PT ;  /* 0x0000007f92927812 */ /* 0x000fc600078ec0ff */
[----:B------:R-:W-:Y:S04]  /*16e90*/  STS.U8 [R148+UR7+0xe000], R134 ;  /* 0x00e0008694007988 */ /* 0x000fe80008000007 */
[----:B------:R-:W-:Y:S01]  /*16ea0*/  STS.U8 [R148+UR7+0xe400], R133 ;  /* 0x00e4008594007988 */ /* 0x000fe20008000007 */
[----:B------:R-:W-:-:S03]  /*16eb0*/  LOP3.LUT R136, R146, 0x10, RZ, 0x3c, !PT ;  /* 0x0000001092887812 */ /* 0x000fc600078e3cff */
[----:B------:R-:W-:Y:S04]  /*16ec0*/  STS.U8 [R148+UR7+0xe800], R132 ;  /* 0x00e8008494007988 */ /* 0x000fe80008000007 */
[----:B------:R-:W-:Y:S04]  /*16ed0*/  STS.U8 [R148+UR7+0xec00], R3 ;  /* 0x00ec000394007988 */ /* 0x000fe80008000007 */
[----:B------:R0:W-:Y:S04]  /*16ee0*/  STS.U8 [R148+UR7+0xf000], R2 ;  /* 0x00f0000294007988 */ /* 0x0001e80008000007 */
[----:B------:R-:W4:Y:S04]  /*16ef0*/  LDL.LU R92, [R1+0xec] ;  /* 0x0000ec00015c7983 */ /* 0x000f280000300800 */
[----:B------:R-:W4:Y:S01]  /*16f00*/  LDL.LU R146, [R1+0xe0] ;  /* 0x0000e00001927983 */ /* 0x000f220000300800 */
[----:B0-----:R-:W-:-:S03]  /*16f10*/  FMUL R2, R131, UR4 ;  /* 0x0000000483027c20 */ /* 0x001fc60008400000 */
[----:B------:R-:W4:Y:S04]  /*16f20*/  LDL.LU R138, [R1+0xd4] ;  /* 0x0000d400018a7983 */ /* 0x000f280000300800 */
[----:B------:R-:W-:Y:S01]  /*16f30*/  STS.U8 [R148+UR7+0xf400], R0 ;  /* 0x00f4000094007988 */ /* 0x000fe20008000007 */
[----:B------:R-:W-:-:S03]  /*16f40*/  FMNMX3 R2, R90, -INF , R2, !PT ;  /* 0xff8000005a027876 */ /* 0x000fc60007800002 */
[----:B------:R-:W4:Y:S04]  /*16f50*/  LDL.LU R116, [R1+0xc8] ;  /* 0x0000c80001747983 */ /* 0x000f280000300800 */
[----:B------:R-:W4:Y:S04]  /*16f60*/  LDL.LU R91, [R1+0xbc] ;  /* 0x0000bc00015b7983 */ /* 0x000f280000300800 */
[----:B---3--:R0:W-:Y:S04]  /*16f70*/  STS.U8 [R148+UR7+0xf800], R87 ;  /* 0x00f8005794007988 */ /* 0x0081e80008000007 */
[----:B------:R1:W-:Y:S04]  /*16f80*/  STS.U8 [R148+UR7+0xfc00], R147 ;  /* 0x00fc009394007988 */ /* 0x0003e80008000007 */
[----:B0-----:R-:W3:Y:S04]  /*16f90*/  LDL.LU R87, [R1+0xb0] ;  /* 0x0000b00001577983 */ /* 0x001ee80000300800 */
[----:B------:R-:W3:Y:S04]  /*16fa0*/  LDL.LU R90, [R1+0xa4] ;  /* 0x0000a400015a7983 */ /* 0x000ee80000300800 */
[----:B-1----:R-:W3:Y:S04]  /*16fb0*/  LDL.LU R147, [R1+0x98] ;  /* 0x0000980001937983 */ /* 0x002ee80000300800 */
[----:B------:R0:W-:Y:S04]  /*16fc0*/  STS.U8 [R136+UR7+0x8080], R85 ;  /* 0x0080805588007988 */ /* 0x0001e80008000007 */
[----:B0-----:R-:W3:Y:S04]  /*16fd0*/  LDL.LU R85, [R1+0x8c] ;  /* 0x00008c0001557983 */ /* 0x001ee80000300800 */
[----:B--2---:R-:W-:Y:S04]  /*16fe0*/  STS.U8 [R136+UR7+0x8480], R135 ;  /* 0x0084808788007988 */ /* 0x004fe80008000007 */
[----:B------:R0:W-:Y:S04]  /*16ff0*/  STS.U8 [R136+UR7+0x8880], R89 ;  /* 0x0088805988007988 */ /* 0x0001e80008000007 */
[----:B------:R1:W-:Y:S04]  /*17000*/  STS.U8 [R136+UR7+0x8c80], R88 ;  /* 0x008c805888007988 */ /* 0x0003e80008000007 */
[----:B------:R2:W-:Y:S04]  /*17010*/  STS.U8 [R136+UR7+0x9080], R84 ;  /* 0x0090805488007988 */ /* 0x0005e80008000007 */
[----:B0-----:R-:W3:Y:S04]  /*17020*/  LDL.LU R89, [R1+0x80] ;  /* 0x0000800001597983 */ /* 0x001ee80000300800 */
[----:B-1----:R-:W3:Y:S04]  /*17030*/  LDL.LU R88, [R1+0x74] ;  /* 0x0000740001587983 */ /* 0x002ee80000300800 */
[----:B--2---:R-:W2:Y:S04]  /*17040*/  LDL.LU R84, [R1+0x68] ;  /* 0x0000680001547983 */ /* 0x004ea80000300800 */
[----:B------:R-:W-:Y:S04]  /*17050*/  STS.U8 [R136+UR7+0x9480], R137 ;  /* 0x0094808988007988 */ /* 0x000fe80008000007 */
[----:B------:R0:W-:Y:S04]  /*17060*/  STS.U8 [R136+UR7+0x9880], R83 ;  /* 0x0098805388007988 */ /* 0x0001e80008000007 */
[----:B------:R1:W-:Y:S04]  /*17070*/  STS.U8 [R136+UR7+0x9c80], R82 ;  /* 0x009c805288007988 */ /* 0x0003e80008000007 */
[----:B----4-:R-:W-:Y:S04]  /*17080*/  STS.U8 [R136+UR7+0xa080], R115 ;  /* 0x00a0807388007988 */ /* 0x010fe80008000007 */
[----:B0-----:R-:W4:Y:S04]  /*17090*/  LDL.LU R83, [R1+0x5c] ;  /* 0x00005c0001537983 */ /* 0x001f280000300800 */
[----:B-1----:R-:W4:Y:S04]  /*170a0*/  LDL.LU R82, [R1+0x50] ;  /* 0x0000500001527983 */ /* 0x002f280000300800 */
[----:B------:R0:W-:Y:S04]  /*170b0*/  STS.U8 [R136+UR7+0xa480], R79 ;  /* 0x00a4804f88007988 */ /* 0x0001e80008000007 */
[----:B------:R1:W-:Y:S04]  /*170c0*/  STS.U8 [R136+UR7+0xa880], R149 ;  /* 0x00a8809588007988 */ /* 0x0003e80008000007 */
[----:B0-----:R-:W4:Y:S04]  /*170d0*/  LDL.LU R79, [R1+0x44] ;  /* 0x00004400014f7983 */ /* 0x001f280000300800 */
[----:B------:R-:W4:Y:S04]  /*170e0*/  LDL.LU R115, [R1+0x38] ;  /* 0x0000380001737983 */ /* 0x000f280000300800 */
[----:B-1----:R-:W4:Y:S04]  /*170f0*/  LDL.LU R149, [R1+0x2c] ;  /* 0x00002c0001957983 */ /* 0x002f280000300800 */
[----:B------:R0:W-:Y:S04]  /*17100*/  STS.U8 [R136+UR7+0xac80], R92 ;  /* 0x00ac805c88007988 */ /* 0x0001e80008000007 */
[----:B------:R1:W-:Y:S04]  /*17110*/  STS.U8 [R136+UR7+0xb080], R146 ;  /* 0x00b0809288007988 */ /* 0x0003e80008000007 */
[----:B------:R-:W-:Y:S04]  /*17120*/  STS.U8 [R136+UR7+0xb480], R138 ;  /* 0x00b4808a88007988 */ /* 0x000fe80008000007 */
[----:B------:R-:W-:Y:S04]  /*17130*/  STS.U8 [R136+UR7+0xb880], R116 ;  /* 0x00b8807488007988 */ /* 0x000fe80008000007 */
[----:B0-----:R-:W4:Y:S04]  /*17140*/  LDL.LU R92, [R1+0x20] ;  /* 0x00002000015c7983 */ /* 0x001f280000300800 */
[----:B------:R-:W-:Y:S04]  /*17150*/  STS.U8 [R136+UR7+0xbc80], R91 ;  /* 0x00bc805b88007988 */ /* 0x000fe80008000007 */
[----:B-1----:R-:W4:Y:S04]  /*17160*/  LDL.LU R146, [R1+0x18] ;  /* 0x0000180001927983 */ /* 0x002f280000300800 */
[----:B---3--:R0:W-:Y:S04]  /*17170*/  STS.U8 [R136+UR7+0xc080], R87 ;  /* 0x00c0805788007988 */ /* 0x0081e80008000007 */
[----:B------:R-:W-:Y:S04]  /*17180*/  STS.U8 [R136+UR7+0xc480], R90 ;  /* 0x00c4805a88007988 */ /* 0x000fe80008000007 */
[----:B------:R1:W-:Y:S04]  /*17190*/  STS.U8 [R136+UR7+0xc880], R147 ;  /* 0x00c8809388007988 */ /* 0x0003e80008000007 */
[----:B0-----:R-:W3:Y:S04]  /*171a0*/  LDL.LU R87, [R1+0xc] ;  /* 0x00000c0001577983 */ /* 0x001ee80000300800 */
[----:B-1----:R-:W3:Y:S04]  /*171b0*/  LDL.LU R147, [R1] ;  /* 0x0000000001937983 */ /* 0x002ee80000300800 */
[----:B------:R-:W3:Y:S04]  /*171c0*/  LDL.LU R138, [R1+0x16c] ;  /* 0x00016c00018a7983 */ /* 0x000ee80000300800 */
[----:B------:R0:W-:Y:S04]  /*171d0*/  STS.U8 [R136+UR7+0xcc80], R85 ;  /* 0x00cc805588007988 */ /* 0x0001e80008000007 */
[----:B------:R-:W3:Y:S04]  /*171e0*/  LDL.LU R91, [R1+0x160] ;  /* 0x00016000015b7983 */ /* 0x000ee80000300800 */
[----:B0-----:R-:W3:Y:S04]  /*171f0*/  LDL.LU R85, [R1+0x154] ;  /* 0x0001540001557983 */ /* 0x001ee80000300800 */
[----:B------:R-:W3:Y:S04]  /*17200*/  LDL.LU R90, [R1+0x148] ;  /* 0x00014800015a7983 */ /* 0x000ee80000300800 */
[----:B------:R0:W-:Y:S04]  /*17210*/  STS.U8 [R136+UR7+0xd080], R89 ;  /* 0x00d0805988007988 */ /* 0x0001e80008000007 */
[----:B------:R1:W-:Y:S04]  /*17220*/  STS.U8 [R136+UR7+0xd480], R88 ;  /* 0x00d4805888007988 */ /* 0x0003e80008000007 */
[----:B--2---:R2:W-:Y:S04]  /*17230*/  STS.U8 [R136+UR7+0xd880], R84 ;  /* 0x00d8805488007988 */ /* 0x0045e80008000007 */
[----:B0-----:R-:W3:Y:S04]  /*17240*/  LDL.LU R89, [R1+0x13c] ;  /* 0x00013c0001597983 */ /* 0x001ee80000300800 */
[----:B-1----:R-:W3:Y:S04]  /*17250*/  LDL.LU R88, [R1+0x130] ;  /* 0x0001300001587983 */ /* 0x002ee80000300800 */
[----:B--2---:R-:W2:Y:S04]  /*17260*/  LDL.LU R84, [R1+0x124] ;  /* 0x0001240001547983 */ /* 0x004ea80000300800 */
[----:B----4-:R0:W-:Y:S04]  /*17270*/  STS.U8 [R136+UR7+0xdc80], R83 ;  /* 0x00dc805388007988 */ /* 0x0101e80008000007 */
[----:B------:R1:W-:Y:S04]  /*17280*/  STS.U8 [R136+UR7+0xe080], R82 ;  /* 0x00e0805288007988 */ /* 0x0003e80008000007 */
[----:B0-----:R-:W4:Y:S04]  /*17290*/  LDL.LU R83, [R1+0x118] ;  /* 0x0001180001537983 */ /* 0x001f280000300800 */
[----:B-1----:R-:W4:Y:S04]  /*172a0*/  LDL.LU R82, [R1+0x10c] ;  /* 0x00010c0001527983 */ /* 0x002f280000300800 */
[----:B------:R0:W-:Y:S04]  /*172b0*/  STS.U8 [R136+UR7+0xe480], R79 ;  /* 0x00e4804f88007988 */ /* 0x0001e80008000007 */
[----:B------:R-:W-:Y:S04]  /*172c0*/  STS.U8 [R136+UR7+0xe880], R115 ;  /* 0x00e8807388007988 */ /* 0x000fe80008000007 */
[----:B------:R1:W-:Y:S04]  /*172d0*/  STS.U8 [R136+UR7+0xec80], R149 ;  /* 0x00ec809588007988 */ /* 0x0003e80008000007 */
[----:B0-----:R-:W4:Y:S04]  /*172e0*/  LDL.LU R79, [R1+0x100] ;  /* 0x00010000014f7983 */ /* 0x001f280000300800 */
[----:B-1----:R-:W4:Y:S01]  /*172f0*/  LDL.LU R149, [R1+0xf4] ;  /* 0x0000f40001957983 */ /* 0x002f220000300800 */
[----:B------:R-:W-:-:S03]  /*17300*/  LOP3.LUT R3, R148, 0x20, RZ, 0x3c, !PT ;  /* 0x0000002094037812 */ /* 0x000fc600078e3cff */
[----:B------:R-:W4:Y:S04]  /*17310*/  LDL.LU R137, [R1+0xe8] ;  /* 0x0000e80001897983 */ /* 0x000f280000300800 */
[----:B------:R-:W4:Y:S04]  /*17320*/  LDL.LU R116, [R1+0xdc] ;  /* 0x0000dc0001747983 */ /* 0x000f280000300800 */
[----:B------:R-:W-:Y:S04]  /*17330*/  STS.U8 [R136+UR7+0xf080], R92 ;  /* 0x00f0805c88007988 */ /* 0x000fe80008000007 */
[----:B------:R-:W4:Y:S04]  /*17340*/  LDL.LU R115, [R1+0xd0] ;  /* 0x0000d00001737983 */ /* 0x000f280000300800 */
[----:B------:R0:W-:Y:S04]  /*17350*/  STS.U8 [R136+UR7+0xf480], R146 ;  /* 0x00f4809288007988 */ /* 0x0001e80008000007 */
[----:B0-----:R-:W4:Y:S04]  /*17360*/  LDL.LU R146, [R1+0xc4] ;  /* 0x0000c40001927983 */ /* 0x001f280000300800 */
[----:B------:R-:W4:Y:S04]  /*17370*/  LDL.LU R92, [R1+0xb8] ;  /* 0x0000b800015c7983 */ /* 0x000f280000300800 */
[----:B---3--:R0:W-:Y:S04]  /*17380*/  STS.U8 [R136+UR7+0xf880], R87 ;  /* 0x00f8805788007988 */ /* 0x0081e80008000007 */
[----:B------:R1:W-:Y:S04]  /*17390*/  STS.U8 [R136+UR7+0xfc80], R147 ;  /* 0x00fc809388007988 */ /* 0x0003e80008000007 */
[----:B0-----:R-:W3:Y:S04]  /*173a0*/  LDL.LU R87, [R1+0xac] ;  /* 0x0000ac0001577983 */ /* 0x001ee80000300800 */
[----:B------:R-:W-:Y:S04]  /*173b0*/  STS.U8 [R3+UR7+0x8100], R138 ;  /* 0x0081008a03007988 */ /* 0x000fe80008000007 */
[----:B-1----:R-:W3:Y:S04]  /*173c0*/  LDL.LU R147, [R1+0xa0] ;  /* 0x0000a00001937983 */ /* 0x002ee80000300800 */
[----:B------:R0:W-:Y:S04]  /*173d0*/  STS.U8 [R3+UR7+0x8500], R91 ;  /* 0x0085005b03007988 */ /* 0x0001e80008000007 */
[----:B------:R1:W-:Y:S04]  /*173e0*/  STS.U8 [R3+UR7+0x8900], R85 ;  /* 0x0089005503007988 */ /* 0x0003e80008000007 */
[----:B0-----:R-:W3:Y:S04]  /*173f0*/  LDL.LU R91, [R1+0x94] ;  /* 0x00009400015b7983 */ /* 0x001ee80000300800 */
[----:B-1----:R-:W3:Y:S04]  /*17400*/  LDL.LU R85, [R1+0x88] ;  /* 0x0000880001557983 */ /* 0x002ee80000300800 */
[----:B------:R0:W-:Y:S04]  /*17410*/  STS.U8 [R3+UR7+0x8d00], R90 ;  /* 0x008d005a03007988 */ /* 0x0001e80008000007 */
[----:B0-----:R-:W3:Y:S04]  /*17420*/  LDL.LU R90, [R1+0x7c] ;  /* 0x00007c00015a7983 */ /* 0x001ee80000300800 */
[----:B------:R0:W-:Y:S04]  /*17430*/  STS.U8 [R3+UR7+0x9100], R89 ;  /* 0x0091005903007988 */ /* 0x0001e80008000007 */
[----:B------:R-:W-:Y:S04]  /*17440*/  STS.U8 [R3+UR7+0x9500], R88 ;  /* 0x0095005803007988 */ /* 0x000fe80008000007 */
[----:B--2---:R1:W-:Y:S04]  /*17450*/  STS.U8 [R3+UR7+0x9900], R84 ;  /* 0x0099005403007988 */ /* 0x0043e80008000007 */
[----:B0-----:R-:W2:Y:S04]  /*17460*/  LDL.LU R89, [R1+0x70] ;  /* 0x0000700001597983 */ /* 0x001ea80000300800 */
[----:B-1----:R-:W2:Y:S04]  /*17470*/  LDL.LU R84, [R1+0x64] ;  /* 0x0000640001547983 */ /* 0x002ea80000300800 */
[----:B----4-:R0:W-:Y:S04]  /*17480*/  STS.U8 [R3+UR7+0x9d00], R83 ;  /* 0x009d005303007988 */ /* 0x0101e80008000007 */
[----:B------:R1:W-:Y:S04]  /*17490*/  STS.U8 [R3+UR7+0xa100], R82 ;  /* 0x00a1005203007988 */ /* 0x0003e80008000007 */
[----:B0-----:R-:W4:Y:S04]  /*174a0*/  LDL.LU R83, [R1+0x58] ;  /* 0x0000580001537983 */ /* 0x001f280000300800 */
[----:B------:R-:W4:Y:S04]  /*174b0*/  LDL.LU R138, [R1+0x4c] ;  /* 0x00004c00018a7983 */ /* 0x000f280000300800 */
[----:B-1----:R-:W4:Y:S04]  /*174c0*/  LDL.LU R82, [R1+0x40] ;  /* 0x0000400001527983 */ /* 0x002f280000300800 */
[----:B------:R0:W-:Y:S04]  /*174d0*/  STS.U8 [R3+UR7+0xa500], R79 ;  /* 0x00a5004f03007988 */ /* 0x0001e80008000007 */
[----:B------:R-:W4:Y:S04]  /*174e0*/  LDL.LU R88, [R1+0x34] ;  /* 0x0000340001587983 */ /* 0x000f280000300800 */
[----:B------:R1:W-:Y:S04]  /*174f0*/  STS.U8 [R3+UR7+0xa900], R149 ;  /* 0x00a9009503007988 */ /* 0x0003e80008000007 */
[----:B0-----:R-:W4:Y:S04]  /*17500*/  LDL.LU R79, [R1+0x28] ;  /* 0x00002800014f7983 */ /* 0x001f280000300800 */
[----:B-1----:R-:W4:Y:S04]  /*17510*/  LDL.LU R149, [R1+0x1c] ;  /* 0x00001c0001957983 */ /* 0x002f280000300800 */
[----:B------:R-:W-:Y:S04]  /*17520*/  STS.U8 [R3+UR7+0xad00], R137 ;  /* 0x00ad008903007988 */ /* 0x000fe80008000007 */
[----:B------:R-:W-:Y:S04]  /*17530*/  STS.U8 [R3+UR7+0xb100], R116 ;  /* 0x00b1007403007988 */ /* 0x000fe80008000007 */
[----:B------:R-:W-:Y:S04]  /*17540*/  STS.U8 [R3+UR7+0xb500], R115 ;  /* 0x00b5007303007988 */ /* 0x000fe80008000007 */
[----:B------:R0:W-:Y:S04]  /*17550*/  STS.U8 [R3+UR7+0xb900], R146 ;  /* 0x00b9009203007988 */ /* 0x0001e80008000007 */
[----:B------:R-:W-:Y:S04]  /*17560*/  STS.U8 [R3+UR7+0xbd00], R92 ;  /* 0x00bd005c03007988 */ /* 0x000fe80008000007 */
[----:B0-----:R-:W4:Y:S04]  /*17570*/  LDL.LU R146, [R1+0x14] ;  /* 0x0000140001927983 */ /* 0x001f280000300800 */
[----:B------:R-:W4:Y:S04]  /*17580*/  LDL.LU R116, [R1+0x8] ;  /* 0x0000080001747983 */ /* 0x000f280000300800 */
[----:B------:R-:W4:Y:S01]  /*17590*/  LDL.LU R115, [R1+0x168] ;  /* 0x0001680001737983 */ /* 0x000f220000300800 */
[----:B------:R-:W-:-:S03]  /*175a0*/  LOP3.LUT R0, R148, 0x30, RZ, 0x3c, !PT ;  /* 0x0000003094007812 */ /* 0x000fc600078e3cff */
[----:B---3--:R0:W-:Y:S04]  /*175b0*/  STS.U8 [R3+UR7+0xc100], R87 ;  /* 0x00c1005703007988 */ /* 0x0081e80008000007 */
[----:B------:R1:W-:Y:S04]  /*175c0*/  STS.U8 [R3+UR7+0xc500], R147 ;  /* 0x00c5009303007988 */ /* 0x0003e80008000007 */
[----:B0-----:R-:W3:Y:S04]  /*175d0*/  LDL.LU R87, [R1+0x15c] ;  /* 0x00015c0001577983 */ /* 0x001ee80000300800 */
[----:B-1----:R-:W3:Y:S04]  /*175e0*/  LDL.LU R147, [R1+0x150] ;  /* 0x0001500001937983 */ /* 0x002ee80000300800 */
[----:B------:R-:W-:Y:S04]  /*175f0*/  STS.U8 [R3+UR7+0xc900], R91 ;  /* 0x00c9005b03007988 */ /* 0x000fe80008000007 */
[----:B------:R0:W-:Y:S04]  /*17600*/  STS.U8 [R3+UR7+0xcd00], R85 ;  /* 0x00cd005503007988 */ /* 0x0001e80008000007 */
[----:B0-----:R-:W3:Y:S04]  /*17610*/  LDL.LU R85, [R1+0x144] ;  /* 0x0001440001557983 */ /* 0x001ee80000300800 */
[----:B------:R-:W3:Y:S04]  /*17620*/  LDL.LU R92, [R1+0x138] ;  /* 0x00013800015c7983 */ /* 0x000ee80000300800 */
[----:B------:R0:W-:Y:S04]  /*17630*/  STS.U8 [R3+UR7+0xd100], R90 ;  /* 0x00d1005a03007988 */ /* 0x0001e80008000007 */
[----:B------:R-:W3:Y:S04]  /*17640*/  LDL.LU R91, [R1+0x12c] ;  /* 0x00012c00015b7983 */ /* 0x000ee80000300800 */
[----:B0-----:R-:W3:Y:S04]  /*17650*/  LDL.LU R90, [R1+0x120] ;  /* 0x00012000015a7983 */ /* 0x001ee80000300800 */
[----:B--2---:R0:W-:Y:S04]  /*17660*/  STS.U8 [R3+UR7+0xd500], R89 ;  /* 0x00d5005903007988 */ /* 0x0041e80008000007 */
[----:B------:R1:W-:Y:S04]  /*17670*/  STS.U8 [R3+UR7+0xd900], R84 ;  /* 0x00d9005403007988 */ /* 0x0003e80008000007 */
[----:B0-----:R-:W2:Y:S04]  /*17680*/  LDL.LU R89, [R1+0x114] ;  /* 0x0001140001597983 */ /* 0x001ea80000300800 */
[----:B-1----:R-:W2:Y:S04]  /*17690*/  LDL.LU R84, [R1+0x108] ;  /* 0x0001080001547983 */ /* 0x002ea80000300800 */
[----:B----4-:R0:W-:Y:S04]  /*176a0*/  STS.U8 [R3+UR7+0xdd00], R83 ;  /* 0x00dd005303007988 */ /* 0x0101e80008000007 */
[----:B------:R-:W-:Y:S04]  /*176b0*/  STS.U8 [R3+UR7+0xe100], R138 ;  /* 0x00e1008a03007988 */ /* 0x000fe80008000007 */
[----:B------:R1:W-:Y:S04]  /*176c0*/  STS.U8 [R3+UR7+0xe500], R82 ;  /* 0x00e5005203007988 */ /* 0x0003e80008000007 */
[----:B0-----:R-:W4:Y:S04]  /*176d0*/  LDL.LU R83, [R1+0xfc] ;  /* 0x0000fc0001537983 */ /* 0x001f280000300800 */
[----:B------:R0:W-:Y:S04]  /*176e0*/  STS.U8 [R3+UR7+0xe900], R88 ;  /* 0x00e9005803007988 */ /* 0x0001e80008000007 */
[----:B-1----:R-:W4:Y:S04]  /*176f0*/  LDL.LU R82, [R1+0xf0] ;  /* 0x0000f00001527983 */ /* 0x002f280000300800 */
[----:B------:R1:W-:Y:S04]  /*17700*/  STS.U8 [R3+UR7+0xed00], R79 ;  /* 0x00ed004f03007988 */ /* 0x0003e80008000007 */
[----:B0-----:R-:W4:Y:S04]  /*17710*/  LDL.LU R88, [R1+0xe4] ;  /* 0x0000e40001587983 */ /* 0x001f280000300800 */
[----:B------:R0:W-:Y:S04]  /*17720*/  STS.U8 [R3+UR7+0xf100], R149 ;  /* 0x00f1009503007988 */ /* 0x0001e80008000007 */
[----:B-1----:R-:W4:Y:S04]  /*17730*/  LDL.LU R79, [R1+0xd8] ;  /* 0x0000d800014f7983 */ /* 0x002f280000300800 */
[----:B0-----:R-:W4:Y:S04]  /*17740*/  LDL.LU R149, [R1+0xcc] ;  /* 0x0000cc0001957983 */ /* 0x001f280000300800 */
[----:B------:R-:W4:Y:S04]  /*17750*/  LDL.LU R148, [R1+0xc0] ;  /* 0x0000c00001947983 */ /* 0x000f280000300800 */
[----:B------:R0:W-:Y:S04]  /*17760*/  STS.U8 [R3+UR7+0xf500], R146 ;  /* 0x00f5009203007988 */ /* 0x0001e80008000007 */
[----:B------:R-:W-:Y:S04]  /*17770*/  STS.U8 [R3+UR7+0xf900], R116 ;  /* 0x00f9007403007988 */ /* 0x000fe80008000007 */
[----:B------:R-:W-:Y:S04]  /*17780*/  STS.U8 [R3+UR7+0xfd00], R165 ;  /* 0x00fd00a503007988 */ /* 0x000fe80008000007 */
[----:B------:R-:W-:Y:S04]  /*17790*/  STS.U8 [R0+UR7+0x8180], R115 ;  /* 0x0081807300007988 */ /* 0x000fe80008000007 */
[----:B0-----:R-:W4:Y:S04]  /*177a0*/  LDL.LU R146, [R1+0xb4] ;  /* 0x0000b40001927983 */ /* 0x001f280000300800 */
[----:B---3--:R0:W-:Y:S04]  /*177b0*/  STS.U8 [R0+UR7+0x8580], R87 ;  /* 0x0085805700007988 */ /* 0x0081e80008000007 */
[----:B------:R1:W-:Y:S04]  /*177c0*/  STS.U8 [R0+UR7+0x8980], R147 ;  /* 0x0089809300007988 */ /* 0x0003e80008000007 */
[----:B0-----:R-:W3:Y:S04]  /*177d0*/  LDL.LU R87, [R1+0xa8] ;  /* 0x0000a80001577983 */ /* 0x001ee80000300800 */
[----:B-1----:R-:W3:Y:S04]  /*177e0*/  LDL.LU R147, [R1+0x9c] ;  /* 0x00009c0001937983 */ /* 0x002ee80000300800 */
[----:B------:R0:W-:Y:S04]  /*177f0*/  STS.U8 [R0+UR7+0x8d80], R85 ;  /* 0x008d805500007988 */ /* 0x0001e80008000007 */
[----:B0-----:R-:W3:Y:S04]  /*17800*/  LDL.LU R85, [R1+0x90] ;  /* 0x0000900001557983 */ /* 0x001ee80000300800 */
[----:B------:R-:W3:Y:S04]  /*17810*/  LDL.LU R137, [R1+0x84] ;  /* 0x0000840001897983 */ /* 0x000ee80000300800 */
[----:B------:R-:W3:Y:S04]  /*17820*/  LDL.LU R138, [R1+0x78] ;  /* 0x00007800018a7983 */ /* 0x000ee80000300800 */
[----:B------:R-:W-:Y:S04]  /*17830*/  STS.U8 [R0+UR7+0x9180], R92 ;  /* 0x0091805c00007988 */ /* 0x000fe80008000007 */
[----:B------:R-:W-:Y:S04]  /*17840*/  STS.U8 [R0+UR7+0x9580], R91 ;  /* 0x0095805b00007988 */ /* 0x000fe80008000007 */
[----:B------:R-:W-:Y:S04]  /*17850*/  STS.U8 [R0+UR7+0x9980], R90 ;  /* 0x0099805a00007988 */ /* 0x000fe80008000007 */
[----:B--2---:R-:W-:Y:S04]  /*17860*/  STS.U8 [R0+UR7+0x9d80], R89 ;  /* 0x009d805900007988 */ /* 0x004fe80008000007 */
[----:B------:R0:W-:Y:S04]  /*17870*/  STS.U8 [R0+UR7+0xa180], R84 ;  /* 0x00a1805400007988 */ /* 0x0001e80008000007 */
[----:B0-----:R-:W2:Y:S04]  /*17880*/  LDL.LU R84, [R1+0x60] ;  /* 0x0000600001547983 */ /* 0x001ea80000300800 */
[----:B------:R-:W2:Y:S04]  /*17890*/  LDL.LU R116, [R1+0x54] ;  /* 0x0000540001747983 */ /* 0x000ea80000300800 */
[----:B------:R-:W2:Y:S04]  /*178a0*/  LDL.LU R91, [R1+0x48] ;  /* 0x00004800015b7983 */ /* 0x000ea80000300800 */
[----:B----4-:R0:W-:Y:S04]  /*178b0*/  STS.U8 [R0+UR7+0xa580], R83 ;  /* 0x00a5805300007988 */ /* 0x0101e80008000007 */
[----:B------:R-:W4:Y:S04]  /*178c0*/  LDL.LU R115, [R1+0x3c] ;  /* 0x00003c0001737983 */ /* 0x000f280000300800 */
[----:B------:R1:W-:Y:S04]  /*178d0*/  STS.U8 [R0+UR7+0xa980], R82 ;  /* 0x00a9805200007988 */ /* 0x0003e80008000007 */
[----:B0-----:R-:W4:Y:S04]  /*178e0*/  LDL.LU R83, [R1+0x30] ;  /* 0x0000300001537983 */ /* 0x001f280000300800 */
[----:B------:R-:W-:Y:S04]  /*178f0*/  STS.U8 [R0+UR7+0xad80], R88 ;  /* 0x00ad805800007988 */ /* 0x000fe80008000007 */
[----:B-1----:R-:W4:Y:S04]  /*17900*/  LDL.LU R82, [R1+0x24] ;  /* 0x0000240001527983 */ /* 0x002f280000300800 */
[----:B------:R0:W-:Y:S04]  /*17910*/  STS.U8 [R0+UR7+0xb180], R79 ;  /* 0x00b1804f00007988 */ /* 0x0001e80008000007 */
[----:B------:R1:W-:Y:S04]  /*17920*/  STS.U8 [R0+UR7+0xb580], R149 ;  /* 0x00b5809500007988 */ /* 0x0003e80008000007 */
[----:B0-----:R-:W4:Y:S04]  /*17930*/  LDL.LU R79, [R1+0x180] ;  /* 0x00018000014f7983 */ /* 0x001f280000300800 */
[----:B-1----:R-:W4:Y:S04]  /*17940*/  LDL.LU R149, [R1+0x17c] ;  /* 0x00017c0001957983 */ /* 0x002f280000300800 */
[----:B------:R-:W4:Y:S04]  /*17950*/  LDL.LU R92, [R1+0x178] ;  /* 0x00017800015c7983 */ /* 0x000f280000300800 */
[----:B------:R-:W4:Y:S04]  /*17960*/  LDL.LU R90, [R1+0x174] ;  /* 0x00017400015a7983 */ /* 0x000f280000300800 */
[----:B------:R0:W-:Y:S04]  /*17970*/  STS.U8 [R0+UR7+0xb980], R148 ;  /* 0x00b9809400007988 */ /* 0x0001e80008000007 */
[----:B------:R-:W4:Y:S04]  /*17980*/  LDL.LU R89, [R1+0x1f0] ;  /* 0x0001f00001597983 */ /* 0x000f280000300800 */
[----:B0-----:R-:W4:Y:S04]  /*17990*/  LDL.LU R148, [R1+0x1ec] ;  /* 0x0001ec0001947983 */ /* 0x001f280000300800 */
[----:B------:R0:W-:Y:S04]  /*179a0*/  STS.U8 [R0+UR7+0xbd80], R146 ;  /* 0x00bd809200007988 */ /* 0x0001e80008000007 */
[----:B0-----:R-:W4:Y:S04]  /*179b0*/  LDL.LU R146, [R1+0x1e8] ;  /* 0x0001e80001927983 */ /* 0x001f280000300800 */
[----:B---3--:R-:W-:Y:S04]  /*179c0*/  STS.U8 [R0+UR7+0xc180], R87 ;  /* 0x00c1805700007988 */ /* 0x008fe80008000007 */
[----:B------:R0:W-:Y:S04]  /*179d0*/  STS.U8 [R0+UR7+0xc580], R147 ;  /* 0x00c5809300007988 */ /* 0x0001e80008000007 */
[----:B0-----:R-:W3:Y:S04]  /*179e0*/  LDL.LU R147, [R1+0x1e4] ;  /* 0x0001e40001937983 */ /* 0x001ee80000300800 */
[----:B------:R-:W3:Y:S04]  /*179f0*/  LDL.LU R88, [R1+0x1e0] ;  /* 0x0001e00001587983 */ /* 0x000ee80000300800 */
[----:B------:R0:W-:Y:S04]  /*17a00*/  STS.U8 [R0+UR7+0xc980], R85 ;  /* 0x00c9805500007988 */ /* 0x0001e80008000007 */
[----:B------:R-:W-:Y:S04]  /*17a10*/  STS.U8 [R0+UR7+0xcd80], R137 ;  /* 0x00cd808900007988 */ /* 0x000fe80008000007 */
[----:B------:R-:W-:Y:S04]  /*17a20*/  STS.U8 [R0+UR7+0xd180], R138 ;  /* 0x00d1808a00007988 */ /* 0x000fe80008000007 */
[----:B------:R1:W-:Y:S04]  /*17a30*/  STS.U8 [R0+UR7+0xd580], R144 ;  /* 0x00d5809000007988 */ /* 0x0003e80008000007 */
[----:B------:R-:W3:Y:S04]  /*17a40*/  LDL.LU R87, [R1+0x1dc] ;  /* 0x0001dc0001577983 */ /* 0x000ee80000300800 */
[----:B0-----:R-:W3:Y:S01]  /*17a50*/  LDL.LU R85, [R1+0x1d8] ;  /* 0x0001d80001557983 */ /* 0x001ee20000300800 */
[----:B-1----:R-:W0:Y:S03]  /*17a60*/  S2R R144, SR_TID.X ;  /* 0x0000000000907919 */ /* 0x002e260000002100 */
[----:B--2---:R1:W-:Y:S04]  /*17a70*/  STS.U8 [R0+UR7+0xd980], R84 ;  /* 0x00d9805400007988 */ /* 0x0043e80008000007 */
[----:B------:R-:W-:Y:S04]  /*17a80*/  STS.U8 [R0+UR7+0xdd80], R116 ;  /* 0x00dd807400007988 */ /* 0x000fe80008000007 */
[----:B------:R0:W-:Y:S04]  /*17a90*/  STS.U8 [R0+UR7+0xe180], R91 ;  /* 0x00e1805b00007988 */ /* 0x0001e80008000007 */
[----:B-1----:R-:W2:Y:S04]  /*17aa0*/  LDL.LU R84, [R1+0x1d4] ;  /* 0x0001d40001547983 */ /* 0x002ea80000300800 */
[----:B----4-:R-:W-:Y:S01]  /*17ab0*/  STS.U8 [R0+UR7+0xe580], R115 ;  /* 0x00e5807300007988 */ /* 0x010fe20008000007 */
[----:B0-----:R-:W-:-:S04]  /*17ac0*/  LOP3.LUT R91, R144, 0x7f, RZ, 0xc0, !PT ;  /* 0x0000007f905b7812 */ /* 0x001fc800078ec0ff */
[C---:B------:R-:W-:Y:S01]  /*17ad0*/  LOP3.LUT R3, R91.reuse, 0x40, RZ, 0x3c, !PT ;  /* 0x000000405b037812 */ /* 0x040fe200078e3cff */
[----:B------:R0:W-:Y:S04]  /*17ae0*/  STS.U8 [R0+UR7+0xe980], R83 ;  /* 0x00e9805300007988 */ /* 0x0001e80008000007 */
[----:B------:R1:W-:Y:S04]  /*17af0*/  STS.U8 [R0+UR7+0xed80], R82 ;  /* 0x00ed805200007988 */ /* 0x0003e80008000007 */
[----:B0-----:R-:W4:Y:S04]  /*17b00*/  LDL.LU R83, [R1+0x1d0] ;  /* 0x0001d00001537983 */ /* 0x001f280000300800 */
[----:B-1----:R-:W4:Y:S04]  /*17b10*/  LDL.LU R82, [R1+0x1cc] ;  /* 0x0001cc0001527983 */ /* 0x002f280000300800 */
[----:B------:R0:W-:Y:S04]  /*17b20*/  STS.U8 [R0+UR7+0xf180], R79 ;  /* 0x00f1804f00007988 */ /* 0x0001e80008000007 */
[----:B------:R1:W-:Y:S04]  /*17b30*/  STS.U8 [R0+UR7+0xf580], R149 ;  /* 0x00f5809500007988 */ /* 0x0003e80008000007 */
[----:B------:R-:W-:Y:S04]  /*17b40*/  STS.U8 [R0+UR7+0xf980], R92 ;  /* 0x00f9805c00007988 */ /* 0x000fe80008000007 */
[----:B0-----:R-:W4:Y:S04]  /*17b50*/  LDL.LU R79, [R1+0x1c8] ;  /* 0x0001c800014f7983 */ /* 0x001f280000300800 */
[----:B------:R-:W-:Y:S04]  /*17b60*/  STS.U8 [R0+UR7+0xfd80], R90 ;  /* 0x00fd805a00007988 */ /* 0x000fe80008000007 */
[----:B-1----:R-:W4:Y:S04]  /*17b70*/  LDL.LU R149, [R1+0x1c4] ;  /* 0x0001c40001957983 */ /* 0x002f280000300800 */
[----:B------:R0:W-:Y:S04]  /*17b80*/  STS.U8 [R3+UR7+0x8600], R148 ;  /* 0x0086009403007988 */ /* 0x0001e80008000007 */
[----:B0-----:R-:W4:Y:S04]  /*17b90*/  LDL.LU R148, [R1+0x1c0] ;  /* 0x0001c00001947983 */ /* 0x001f280000300800 */
[----:B------:R0:W-:Y:S04]  /*17ba0*/  STS.U8 [R3+UR7+0x8a00], R146 ;  /* 0x008a009203007988 */ /* 0x0001e80008000007 */
[----:B0-----:R-:W4:Y:S04]  /*17bb0*/  LDL.LU R146, [R1+0x1bc] ;  /* 0x0001bc0001927983 */ /* 0x001f280000300800 */
[----:B------:R-:W-:Y:S04]  /*17bc0*/  STS.U8 [R3+UR7+0x8200], R89 ;  /* 0x0082005903007988 */ /* 0x000fe80008000007 */
[----:B---3--:R0:W-:Y:S04]  /*17bd0*/  STS.U8 [R3+UR7+0x8e00], R147 ;  /* 0x008e009303007988 */ /* 0x0081e80008000007 */
[----:B0-----:R-:W3:Y:S04]  /*17be0*/  LDL.LU R147, [R1+0x1b8] ;  /* 0x0001b80001937983 */ /* 0x001ee80000300800 */
[----:B------:R-:W3:Y:S04]  /*17bf0*/  LDL.LU R132, [R1+0x1b4] ;  /* 0x0001b40001847983 */ /* 0x000ee80000300800 */
[----:B------:R-:W3:Y:S04]  /*17c00*/  LDL.LU R133, [R1+0x1b0] ;  /* 0x0001b00001857983 */ /* 0x000ee80000300800 */
[----:B------:R-:W3:Y:S04]  /*17c10*/  LDL.LU R134, [R1+0x1ac] ;  /* 0x0001ac0001867983 */ /* 0x000ee80000300800 */
[----:B------:R0:W-:Y:S04]  /*17c20*/  STS.U8 [R3+UR7+0x9200], R88 ;  /* 0x0092005803007988 */ /* 0x0001e80008000007 */
[----:B------:R-:W3:Y:S04]  /*17c30*/  LDL.LU R135, [R1+0x1a8] ;  /* 0x0001a80001877983 */ /* 0x000ee80000300800 */
[----:B0-----:R-:W3:Y:S04]  /*17c40*/  LDL.LU R88, [R1+0x1a4] ;  /* 0x0001a40001587983 */ /* 0x001ee80000300800 */
[----:B------:R-:W3:Y:S04]  /*17c50*/  LDL.LU R136, [R1+0x1a0] ;  /* 0x0001a00001887983 */ /* 0x000ee80000300800 */
[----:B------:R-:W3:Y:S04]  /*17c60*/  LDL.LU R137, [R1+0x19c] ;  /* 0x00019c0001897983 */ /* 0x000ee80000300800 */
[----:B------:R-:W3:Y:S04]  /*17c70*/  LDL.LU R138, [R1+0x198] ;  /* 0x00019800018a7983 */ /* 0x000ee80000300800 */
[----:B------:R-:W3:Y:S04]  /*17c80*/  LDL.LU R116, [R1+0x194] ;  /* 0x0001940001747983 */ /* 0x000ee80000300800 */
[----:B------:R-:W3:Y:S04]  /*17c90*/  LDL.LU R115, [R1+0x190] ;  /* 0x0001900001737983 */ /* 0x000ee80000300800 */
[----:B------:R0:W-:Y:S04]  /*17ca0*/  STS.U8 [R3+UR7+0x9600], R87 ;  /* 0x0096005703007988 */ /* 0x0001e80008000007 */
[----:B------:R-:W3:Y:S04]  /*17cb0*/  LDL.LU R92, [R1+0x18c] ;  /* 0x00018c00015c7983 */ /* 0x000ee80000300800 */
[----:B------:R1:W-:Y:S04]  /*17cc0*/  STS.U8 [R3+UR7+0x9a00], R85 ;  /* 0x009a005503007988 */ /* 0x0003e80008000007 */
[----:B0-----:R-:W3:Y:S04]  /*17cd0*/  LDL.LU R87, [R1+0x188] ;  /* 0x0001880001577983 */ /* 0x001ee80000300800 */
[----:B-1----:R-:W3:Y:S04]  /*17ce0*/  LDL.LU R85, [R1+0x184] ;  /* 0x0001840001557983 */ /* 0x002ee80000300800 */
[----:B--2---:R0:W-:Y:S04]  /*17cf0*/  STS.U8 [R3+UR7+0x9e00], R84 ;  /* 0x009e005403007988 */ /* 0x0041e80008000007 */
[----:B0-----:R-:W2:Y:S04]  /*17d00*/  LDL.LU R84, [R1+0x200] ;  /* 0x0002000001547983 */ /* 0x001ea80000300800 */
[----:B------:R-:W2:Y:S04]  /*17d10*/  LDL.LU R90, [R1+0x1fc] ;  /* 0x0001fc00015a7983 */ /* 0x000ea80000300800 */
[----:B------:R-:W2:Y:S04]  /*17d20*/  LDL.LU R89, [R1+0x1f8] ;  /* 0x0001f80001597983 */ /* 0x000ea80000300800 */
[----:B----4-:R0:W-:Y:S04]  /*17d30*/  STS.U8 [R3+UR7+0xa200], R83 ;  /* 0x00a2005303007988 */ /* 0x0101e80008000007 */
[----:B------:R1:W-:Y:S04]  /*17d40*/  STS.U8 [R3+UR7+0xa600], R82 ;  /* 0x00a6005203007988 */ /* 0x0003e80008000007 */
[----:B0-----:R-:W4:Y:S04]  /*17d50*/  LDL.LU R83, [R1+0x1f4] ;  /* 0x0001f40001537983 */ /* 0x001f280000300800 */
[----:B-1----:R-:W4:Y:S04]  /*17d60*/  LDL.LU R82, [R1+0x348] ;  /* 0x0003480001527983 */ /* 0x002f280000300800 */
[----:B------:R0:W-:Y:S04]  /*17d70*/  STS.U8 [R3+UR7+0xaa00], R79 ;  /* 0x00aa004f03007988 */ /* 0x0001e80008000007 */
[----:B------:R1:W-:Y:S04]  /*17d80*/  STS.U8 [R3+UR7+0xae00], R149 ;  /* 0x00ae009503007988 */ /* 0x0003e80008000007 */
[----:B0-----:R-:W4:Y:S04]  /*17d90*/  LDL.LU R79, [R1+0x344] ;  /* 0x00034400014f7983 */ /* 0x001f280000300800 */
[----:B-1----:R-:W4:Y:S04]  /*17da0*/  LDL.LU R149, [R1+0x340] ;  /* 0x0003400001957983 */ /* 0x002f280000300800 */
[----:B------:R0:W-:Y:S04]  /*17db0*/  STS.U8 [R3+UR7+0xb200], R148 ;  /* 0x00b2009403007988 */ /* 0x0001e80008000007 */
[----:B0-----:R-:W4:Y:S04]  /*17dc0*/  LDL.LU R148, [R1+0x33c] ;  /* 0x00033c0001947983 */ /* 0x001f280000300800 */
[----:B------:R0:W-:Y:S04]  /*17dd0*/  STS.U8 [R3+UR7+0xb600], R146 ;  /* 0x00b6009203007988 */ /* 0x0001e80008000007 */
[----:B0-----:R-:W4:Y:S01]  /*17de0*/  LDL.LU R146, [R1+0x338] ;  /* 0x0003380001927983 */ /* 0x001f220000300800 */
[----:B------:R-:W-:-:S03]  /*17df0*/  LOP3.LUT R0, R91, 0x50, RZ, 0x3c, !PT ;  /* 0x000000505b007812 */ /* 0x000fc600078e3cff */
[----:B---3--:R0:W-:Y:S04]  /*17e00*/  STS.U8 [R3+UR7+0xba00], R147 ;  /* 0x00ba009303007988 */ /* 0x0081e80008000007 */
[----:B0-----:R-:W3:Y:S04]  /*17e10*/  LDL.LU R147, [R1+0x334] ;  /* 0x0003340001937983 */ /* 0x001ee80000300800 */
[----:B------:R-:W-:Y:S04]  /*17e20*/  STS.U8 [R3+UR7+0xbe00], R132 ;  /* 0x00be008403007988 */ /* 0x000fe80008000007 */
[----:B------:R-:W-:Y:S04]  /*17e30*/  STS.U8 [R3+UR7+0xc200], R133 ;  /* 0x00c2008503007988 */ /* 0x000fe80008000007 */
[----:B------:R-:W-:Y:S04]  /*17e40*/  STS.U8 [R3+UR7+0xc600], R134 ;  /* 0x00c6008603007988 */ /* 0x000fe80008000007 */
[----:B------:R0:W-:Y:S04]  /*17e50*/  STS.U8 [R3+UR7+0xce00], R88 ;  /* 0x00ce005803007988 */ /* 0x0001e80008000007 */
[----:B------:R-:W-:Y:S04]  /*17e60*/  STS.U8 [R3+UR7+0xca00], R135 ;  /* 0x00ca008703007988 */ /* 0x000fe80008000007 */
[----:B0-----:R-:W3:Y:S04]  /*17e70*/  LDL.LU R88, [R1+0x330] ;  /* 0x0003300001587983 */ /* 0x001ee80000300800 */
[----:B------:R-:W-:Y:S04]  /*17e80*/  STS.U8 [R3+UR7+0xd200], R136 ;  /* 0x00d2008803007988 */ /* 0x000fe80008000007 */
[----:B------:R-:W-:Y:S04]  /*17e90*/  STS.U8 [R3+UR7+0xd600], R137 ;  /* 0x00d6008903007988 */ /* 0x000fe80008000007 */
[----:B------:R-:W-:Y:S04]  /*17ea0*/  STS.U8 [R3+UR7+0xda00], R138 ;  /* 0x00da008a03007988 */ /* 0x000fe80008000007 */
[----:B------:R-:W-:Y:S04]  /*17eb0*/  STS.U8 [R3+UR7+0xde00], R116 ;  /* 0x00de007403007988 */ /* 0x000fe80008000007 */
[----:B------:R-:W-:Y:S04]  /*17ec0*/  STS.U8 [R3+UR7+0xe200], R115 ;  /* 0x00e2007303007988 */ /* 0x000fe80008000007 */
[----:B------:R0:W-:Y:S04]  /*17ed0*/  STS.U8 [R3+UR7+0xea00], R87 ;  /* 0x00ea005703007988 */ /* 0x0001e80008000007 */
[----:B------:R-:W-:Y:S04]  /*17ee0*/  STS.U8 [R3+UR7+0xe600], R92 ;  /* 0x00e6005c03007988 */ /* 0x000fe80008000007 */
[----:B------:R1:W-:Y:S04]  /*17ef0*/  STS.U8 [R3+UR7+0xee00], R85 ;  /* 0x00ee005503007988 */ /* 0x0003e80008000007 */
[----:B0-----:R-:W3:Y:S04]  /*17f00*/  LDL.LU R87, [R1+0x32c] ;  /* 0x00032c0001577983 */ /* 0x001ee80000300800 */
[----:B-1----:R-:W3:Y:S04]  /*17f10*/  LDL.LU R85, [R1+0x328] ;  /* 0x0003280001557983 */ /* 0x002ee80000300800 */
[----:B--2---:R0:W-:Y:S04]  /*17f20*/  STS.U8 [R3+UR7+0xf200], R84 ;  /* 0x00f2005403007988 */ /* 0x0041e80008000007 */
[----:B------:R-:W-:Y:S04]  /*17f30*/  STS.U8 [R3+UR7+0xf600], R90 ;  /* 0x00f6005a03007988 */ /* 0x000fe80008000007 */
[----:B------:R-:W-:Y:S04]  /*17f40*/  STS.U8 [R3+UR7+0xfa00], R89 ;  /* 0x00fa005903007988 */ /* 0x000fe80008000007 */
[----:B0-----:R-:W2:Y:S04]  /*17f50*/  LDL.LU R84, [R1+0x324] ;  /* 0x0003240001547983 */ /* 0x001ea80000300800 */
[----:B----4-:R0:W-:Y:S04]  /*17f60*/  STS.U8 [R3+UR7+0xfe00], R83 ;  /* 0x00fe005303007988 */ /* 0x0101e80008000007 */
[----:B------:R1:W-:Y:S04]  /*17f70*/  STS.U8 [R0+UR7+0x8280], R82 ;  /* 0x0082805200007988 */ /* 0x0003e80008000007 */
[----:B0-----:R-:W4:Y:S04]  /*17f80*/  LDL.LU R83, [R1+0x320] ;  /* 0x0003200001537983 */ /* 0x001f280000300800 */
[----:B-1----:R-:W4:Y:S04]  /*17f90*/  LDL.LU R82, [R1+0x31c] ;  /* 0x00031c0001527983 */ /* 0x002f280000300800 */
[----:B------:R0:W-:Y:S04]  /*17fa0*/  STS.U8 [R0+UR7+0x8680], R79 ;  /* 0x0086804f00007988 */ /* 0x0001e80008000007 */
[----:B------:R-:W-:Y:S04]  /*17fb0*/  STS.U8 [R0+UR7+0x8a80], R149 ;  /* 0x008a809500007988 */ /* 0x000fe80008000007 */
[----:B0-----:R-:W4:Y:S04]  /*17fc0*/  LDL.LU R79, [R1+0x318] ;  /* 0x00031800014f7983 */ /* 0x001f280000300800 */
[----:B------:R0:W-:Y:S04]  /*17fd0*/  STS.U8 [R0+UR7+0x8e80], R148 ;  /* 0x008e809400007988 */ /* 0x0001e80008000007 */
[----:B0-----:R-:W4:Y:S04]  /*17fe0*/  LDL.LU R148, [R1+0x314] ;  /* 0x0003140001947983 */ /* 0x001f280000300800 */
[----:B------:R-:W4:Y:S04]  /*17ff0*/  LDL.LU R149, [R1+0x310] ;  /* 0x0003100001957983 */ /* 0x000f280000300800 */
[----:B------:R0:W-:Y:S04]  /*18000*/  STS.U8 [R0+UR7+0x9280], R146 ;  /* 0x0092809200007988 */ /* 0x0001e80008000007 */
[----:B0-----:R-:W4:Y:S04]  /*18010*/  LDL.LU R146, [R1+0x30c] ;  /* 0x00030c0001927983 */ /* 0x001f280000300800 */
[----:B---3--:R0:W-:Y:S04]  /*18020*/  STS.U8 [R0+UR7+0x9680], R147 ;  /* 0x0096809300007988 */ /* 0x0081e80008000007 */
[----:B0-----:R-:W3:Y:S04]  /*18030*/  LDL.LU R147, [R1+0x308] ;  /* 0x0003080001937983 */ /* 0x001ee80000300800 */
[----:B------:R-:W3:Y:S04]  /*18040*/  LDL.LU R134, [R1+0x304] ;  /* 0x0003040001867983 */ /* 0x000ee80000300800 */
        /* <DEDUP_REMOVED lines=15> */
[----:B------:R0:W-:Y:S04]  /*18140*/  STS.U8 [R0+UR7+0xa280], R85 ;  /* 0x00a2805500007988 */ /* 0x0001e80008000007 */
[----:B-1----:R-:W3:Y:S04]  /*18150*/  LDL.LU R87, [R1+0x34c] ;  /* 0x00034c0001577983 */ /* 0x002ee80000300800 */
[----:B0-----:R-:W3:Y:S04]  /*18160*/  LDL.LU R85, [R1+0x364] ;  /* 0x0003640001557983 */ /* 0x001ee80000300800 */
[----:B--2---:R-:W-:Y:S04]  /*18170*/  STS.U8 [R0+UR7+0xa680], R84 ;  /* 0x00a6805400007988 */ /* 0x004fe80008000007 */
[----:B----4-:R0:W-:Y:S04]  /*18180*/  STS.U8 [R0+UR7+0xaa80], R83 ;  /* 0x00aa805300007988 */ /* 0x0101e80008000007 */
[----:B------:R1:W-:Y:S04]  /*18190*/  STS.U8 [R0+UR7+0xae80], R82 ;  /* 0x00ae805200007988 */ /* 0x0003e80008000007 */
[----:B0-----:R-:W2:Y:S04]  /*181a0*/  LDL.LU R83, [R1+0x360] ;  /* 0x0003600001537983 */ /* 0x001ea80000300800 */
[----:B-1----:R-:W4:Y:S04]  /*181b0*/  LDL.LU R82, [R1+0x35c] ;  /* 0x00035c0001527983 */ /* 0x002f280000300800 */
[----:B------:R-:W4:Y:S04]  /*181c0*/  LDL.LU R84, [R1+0x370] ;  /* 0x0003700001547983 */ /* 0x000f280000300800 */
[----:B------:R0:W-:Y:S04]  /*181d0*/  STS.U8 [R0+UR7+0xb280], R79 ;  /* 0x00b2804f00007988 */ /* 0x0001e80008000007 */
[----:B0-----:R-:W4:Y:S04]  /*181e0*/  LDL.LU R79, [R1+0x36c] ;  /* 0x00036c00014f7983 */ /* 0x001f280000300800 */
[----:B------:R0:W-:Y:S04]  /*181f0*/  STS.U8 [R0+UR7+0xb680], R148 ;  /* 0x00b6809400007988 */ /* 0x0001e80008000007 */
[----:B------:R1:W-:Y:S04]  /*18200*/  STS.U8 [R0+UR7+0xba80], R149 ;  /* 0x00ba809500007988 */ /* 0x0003e80008000007 */
[----:B0-----:R-:W4:Y:S04]  /*18210*/  LDL.LU R148, [R1+0x13b0] ;  /* 0x0013b00001947983 */ /* 0x001f280000300800 */
[----:B-1----:R-:W4:Y:S04]  /*18220*/  LDL.LU R149, [R1+0x13ac] ;  /* 0x0013ac0001957983 */ /* 0x002f280000300800 */
[----:B------:R0:W-:Y:S01]  /*18230*/  STS.U8 [R0+UR7+0xbe80], R146 ;  /* 0x00be809200007988 */ /* 0x0001e20008000007 */
[----:B------:R-:W-:-:S02]  /*18240*/  PRMT R78, RZ, 0x7610, R78 ;  /* 0x00007610ff4e7816 */ /* 0x000fc4000000004e */
[----:B------:R-:W-:Y:S01]  /*18250*/  PRMT R165, RZ, 0x7610, R165 ;  /* 0x00007610ffa57816 */ /* 0x000fe200000000a5 */
[----:B0-----:R-:W4:Y:S04]  /*18260*/  LDL.LU R146, [R1+0x13a8] ;  /* 0x0013a80001927983 */ /* 0x001f280000300800 */
[----:B---3--:R0:W-:Y:S02]  /*18270*/  STS.U8 [R0+UR7+0xc680], R134 ;  /* 0x00c6808600007988 */ /* 0x0081e40008000007 */
[----:B0-----:R-:W0:Y:S02]  /*18280*/  LDC R134, c[0x0][0x3d8] ;  /* 0x0000f600ff867b82 */ /* 0x001e240000000800 */
[----:B------:R1:W-:Y:S04]  /*18290*/  STS.U8 [R0+UR7+0xce80], R132 ;  /* 0x00ce808400007988 */ /* 0x0003e80008000007 */
[----:B------:R-:W-:Y:S04]  /*182a0*/  STS.U8 [R0+UR7+0xc280], R147 ;  /* 0x00c2809300007988 */ /* 0x000fe80008000007 */
[----:B------:R3:W-:Y:S01]  /*182b0*/  STS.U8 [R0+UR7+0xca80], R3 ;  /* 0x00ca800300007988 */ /* 0x0007e20008000007 */
[----:B-1----:R-:W-:-:S03]  /*182c0*/  LOP3.LUT R132, R91, 0x60, RZ, 0x3c, !PT ;  /* 0x000000605b847812 */ /* 0x002fc600078e3cff */
[----:B------:R1:W-:Y:S04]  /*182d0*/  STS.U8 [R0+UR7+0xd280], R133 ;  /* 0x00d2808500007988 */ /* 0x0003e80008000007 */
[----:B------:R-:W-:Y:S01]  /*182e0*/  STS.U8 [R0+UR7+0xd680], R135 ;  /* 0x00d6808700007988 */ /* 0x000fe20008000007 */
[----:B---3--:R-:W3:Y:S03]  /*182f0*/  LDC R3, c[0x0][0x3d8] ;  /* 0x0000f600ff037b82 */ /* 0x008ee60000000800 */
[----:B------:R1:W-:Y:S04]  /*18300*/  STS.U8 [R0+UR7+0xda80], R136 ;  /* 0x00da808800007988 */ /* 0x0003e80008000007 */
[----:B------:R-:W-:Y:S01]  /*18310*/  STS.U8 [R0+UR7+0xde80], R137 ;  /* 0x00de808900007988 */ /* 0x000fe20008000007 */
[----:B-1----:R-:W1:Y:S03]  /*18320*/  LDC R133, c[0x0][0x3d8] ;  /* 0x0000f600ff857b82 */ /* 0x002e660000000800 */
[----:B------:R-:W-:Y:S04]  /*18330*/  STS.U8 [R0+UR7+0xe280], R138 ;  /* 0x00e2808a00007988 */ /* 0x000fe80008000007 */
[----:B------:R-:W-:Y:S01]  /*18340*/  STS.U8 [R0+UR7+0xe680], R116 ;  /* 0x00e6807400007988 */ /* 0x000fe20008000007 */
[----:B------:R-:W1:Y:S03]  /*18350*/  LDC R136, c[0x0][0x3d8] ;  /* 0x0000f600ff887b82 */ /* 0x000e660000000800 */
[----:B------:R-:W-:Y:S04]  /*18360*/  STS.U8 [R0+UR7+0xea80], R115 ;  /* 0x00ea807300007988 */ /* 0x000fe80008000007 */
[----:B------:R-:W-:Y:S04]  /*18370*/  STS.U8 [R0+UR7+0xee80], R92 ;  /* 0x00ee805c00007988 */ /* 0x000fe80008000007 */
[----:B------:R-:W-:Y:S04]  /*18380*/  STS.U8 [R0+UR7+0xf280], R90 ;  /* 0x00f2805a00007988 */ /* 0x000fe80008000007 */
[----:B------:R-:W-:Y:S04]  /*18390*/  STS.U8 [R0+UR7+0xf680], R89 ;  /* 0x00f6805900007988 */ /* 0x000fe80008000007 */
[----:B------:R-:W-:Y:S04]  /*183a0*/  STS.U8 [R0+UR7+0xfa80], R88 ;  /* 0x00fa805800007988 */ /* 0x000fe80008000007 */
[----:B------:R0:W-:Y:S01]  /*183b0*/  STS.U8 [R0+UR7+0xfe80], R87 ;  /* 0x00fe805700007988 */ /* 0x0001e20008000007 */
[----:B---3--:R-:W-:Y:S01]  /*183c0*/  IMAD R3, R3, 0x17, RZ ;  /* 0x0000001703037824 */ /* 0x008fe200078e02ff */
[----:B------:R-:W-:Y:S01]  /*183d0*/  PRMT R80, RZ, 0x7610, R80 ;  /* 0x00007610ff507816 */ /* 0x000fe20000000050 */
[----:B------:R-:W3:Y:S01]  /*183e0*/  LDC R135, c[0x0][0x3d8] ;  /* 0x0000f600ff877b82 */ /* 0x000ee20000000800 */
[----:B------:R-:W3:Y:S01]  /*183f0*/  LDL.LU R147, [R1+0x13a4] ;  /* 0x0013a40001937983 */ /* 0x000ee20000300800 */
[----:B0-----:R-:W-:Y:S01]  /*18400*/  IMAD R0, R134, 0x7, RZ ;  /* 0x0000000786007824 */ /* 0x001fe200078e02ff */
[----:B------:R-:W-:-:S05]  /*18410*/  PRMT R164, RZ, 0x7610, R164 ;  /* 0x00007610ffa47816 */ /* 0x000fca00000000a4 */
[----:B------:R-:W0:Y:S08]  /*18420*/  LDC R134, c[0x0][0x3d8] ;  /* 0x0000f600ff867b82 */ /* 0x000e300000000800 */
[----:B------:R-:W0:Y:S01]  /*18430*/  LDC R137, c[0x0][0x3d8] ;  /* 0x0000f600ff897b82 */ /* 0x000e220000000800 */
[----:B------:R-:W-:Y:S02]  /*18440*/  PRMT R163, RZ, 0x7610, R163 ;  /* 0x00007610ffa37816 */ /* 0x000fe400000000a3 */
[----:B------:R-:W-:-:S02]  /*18450*/  PRMT R162, RZ, 0x7610, R162 ;  /* 0x00007610ffa27816 */ /* 0x000fc400000000a2 */
[----:B------:R-:W-:Y:S02]  /*18460*/  PRMT R161, RZ, 0x7610, R161 ;  /* 0x00007610ffa17816 */ /* 0x000fe400000000a1 */
[----:B------:R-:W-:Y:S01]  /*18470*/  PRMT R160, RZ, 0x7610, R160 ;  /* 0x00007610ffa07816 */ /* 0x000fe200000000a0 */
[----:B------:R-:W0:Y:S01]  /*18480*/  LDC R138, c[0x0][0x3d8] ;  /* 0x0000f600ff8a7b82 */ /* 0x000e220000000800 */
[----:B--2---:R-:W-:Y:S04]  /*18490*/  STS.U8 [R132+UR7+0x8700], R83 ;  /* 0x0087005384007988 */ /* 0x004fe80008000007 */
[----:B----4-:R2:W-:Y:S02]  /*184a0*/  STS.U8 [R132+UR7+0x8b00], R82 ;  /* 0x008b005284007988 */ /* 0x0105e40008000007 */
[----:B--2---:R-:W-:-:S04]  /*184b0*/  IADD3 R82, P4, PT, R0, R148, RZ ;  /* 0x0000009400527210 */ /* 0x004fc80007f9e0ff */
[----:B------:R-:W-:-:S05]  /*184c0*/  LEA.HI.X.SX32 R83, R0, R149, 0x1, P4 ;  /* 0x0000009500537211 */ /* 0x000fca00020f0eff */
[----:B------:R2:W4:Y:S01]  /*184d0*/  @P2 LDG.E.U8 R78, desc[UR20][R82.64] ;  /* 0x00000014524e2981 */ /* 0x000522000c1e1100 */
[----:B-1----:R-:W-:Y:S02]  /*184e0*/  IMAD R0, R133, 0xf, RZ ;  /* 0x0000000f85007824 */ /* 0x002fe400078e02ff */
[----:B------:R-:W1:Y:S01]  /*184f0*/  LDC R133, c[0x0][0x3d8] ;  /* 0x0000f600ff857b82 */ /* 0x000e620000000800 */
[----:B------:R2:W-:Y:S04]  /*18500*/  STL.64 [R1+0xab0], R82 ;  /* 0x000ab05201007387 */ /* 0x0005e80000100a00 */
[----:B------:R-:W-:Y:S01]  /*18510*/  STS.U8 [R132+UR7+0x9300], R79 ;  /* 0x0093004f84007988 */ /* 0x000fe20008000007 */
[----:B--2---:R-:W-:-:S04]  /*18520*/  IADD3 R82, P4, PT, R0, R148, RZ ;  /* 0x0000009400527210 */ /* 0x004fc80007f9e0ff */
[----:B------:R-:W-:Y:S01]  /*18530*/  LEA.HI.X.SX32 R83, R0, R149, 0x1, P4 ;  /* 0x0000009500537211 */ /* 0x000fe200020f0eff */
[----:B------:R-:W-:Y:S01]  /*18540*/  IMAD R0, R136, 0x1f, RZ ;  /* 0x0000001f88007824 */ /* 0x000fe200078e02ff */
[----:B------:R-:W-:Y:S01]  /*18550*/  STS.U8 [R132+UR7+0x8f00], R84 ;  /* 0x008f005484007988 */ /* 0x000fe20008000007 */
[----:B------:R-:W2:Y:S03]  /*18560*/  LDC R136, c[0x0][0x3d8] ;  /* 0x0000f600ff887b82 */ /* 0x000ea60000000800 */
[----:B------:R0:W2:Y:S04]  /*18570*/  @P2 LDG.E.U8 R80, desc[UR20][R82.64] ;  /* 0x0000001452502981 */ /* 0x0000a8000c1e1100 */
[----:B----4-:R4:W-:Y:S02]  /*18580*/  STL [R1+0x4], R78 ;  /* 0x0000044e01007387 */ /* 0x0109e40000100800 */
[----:B----4-:R-:W-:-:S04]  /*18590*/  IADD3 R78, P5, PT, R3, R148, RZ ;  /* 0x00000094034e7210 */ /* 0x010fc80007fbe0ff */
[----:B------:R-:W-:Y:S01]  /*185a0*/  LEA.HI.X.SX32 R79, R3, R149, 0x1, P5 ;  /* 0x00000095034f7211 */ /* 0x000fe200028f0eff */
[----:B------:R0:W-:Y:S04]  /*185b0*/  STL.64 [R1+0xa70], R82 ;  /* 0x000a705201007387 */ /* 0x0001e80000100a00 */
[----:B------:R4:W2:Y:S01]  /*185c0*/  @P2 LDG.E.U8 R165, desc[UR20][R78.64] ;  /* 0x000000144ea52981 */ /* 0x0008a2000c1e1100 */
[----:B0-----:R-:W-:-:S04]  /*185d0*/  IADD3 R82, P4, PT, R0, R148, RZ ;  /* 0x0000009400527210 */ /* 0x001fc80007f9e0ff */
[----:B------:R-:W-:-:S05]  /*185e0*/  LEA.HI.X.SX32 R83, R0, R149, 0x1, P4 ;  /* 0x0000009500537211 */ /* 0x000fca00020f0eff */
[----:B------:R0:W2:Y:S01]  /*185f0*/  @P2 LDG.E.U8 R164, desc[UR20][R82.64] ;  /* 0x0000001452a42981 */ /* 0x0000a2000c1e1100 */
[----:B---3--:R-:W-:Y:S02]  /*18600*/  IMAD R3, R135, 0x27, RZ ;  /* 0x0000002787037824 */ /* 0x008fe400078e02ff */
[----:B------:R-:W-:Y:S01]  /*18610*/  IMAD R0, R134, 0x2f, RZ ;  /* 0x0000002f86007824 */ /* 0x000fe200078e02ff */
[----:B------:R4:W-:Y:S01]  /*18620*/  STL.64 [R1+0xa30], R78 ;  /* 0x000a304e01007387 */ /* 0x0009e20000100a00 */
[----:B-1----:R-:W-:Y:S01]  /*18630*/  IMAD R133, R133, 0x37, RZ ;  /* 0x0000003785857824 */ /* 0x002fe200078e02ff */
[----:B------:R-:W1:Y:S02]  /*18640*/  LDC R135, c[0x0][0x3d8] ;  /* 0x0000f600ff877b82 */ /* 0x000e640000000800 */
[-C--:B------:R-:W-:Y:S01]  /*18650*/  IADD3 R84, P4, PT, R0, R148.reuse, RZ ;  /* 0x0000009400547210 */ /* 0x080fe20007f9e0ff */
[----:B------:R3:W-:Y:S05]  /*18660*/  STS.U8 [R132+UR7+0x8300], R85 ;  /* 0x0083005584007988 */ /* 0x0007ea0008000007 */
[----:B------:R-:W0:Y:S01]  /*18670*/  LDC R134, c[0x0][0x3d8] ;  /* 0x0000f600ff867b82 */ /* 0x000e220000000800 */
[----:B----4-:R-:W-:-:S04]  /*18680*/  IADD3 R78, P5, PT, R3, R148, RZ ;  /* 0x00000094034e7210 */ /* 0x010fc80007fbe0ff */
[-C--:B------:R-:W-:Y:S02]  /*18690*/  LEA.HI.X.SX32 R79, R3, R149.reuse, 0x1, P5 ;  /* 0x00000095034f7211 */ /* 0x080fe400028f0eff */
[----:B---3--:R-:W-:Y:S01]  /*186a0*/  LEA.HI.X.SX32 R85, R0, R149, 0x1, P4 ;  /* 0x0000009500557211 */ /* 0x008fe200020f0eff */
[----:B------:R-:W-:Y:S02]  /*186b0*/  IMAD R3, R137, 0x3f, RZ ;  /* 0x0000003f89037824 */ /* 0x000fe400078e02ff */
[----:B------:R3:W4:Y:S04]  /*186c0*/  @P2 LDG.E.U8 R163, desc[UR20][R78.64] ;  /* 0x000000144ea32981 */ /* 0x000728000c1e1100 */
[----:B------:R-:W4:Y:S04]  /*186d0*/  @P2 LDG.E.U8 R162, desc[UR20][R84.64] ;  /* 0x0000001454a22981 */ /* 0x000f28000c1e1100 */
[----:B--2---:R-:W-:Y:S04]  /*186e0*/  STL [R1+0x1324], R165 ;  /* 0x001324a501007387 */ /* 0x004fe80000100800 */
[----:B------:R0:W-:Y:S02]  /*186f0*/  STL.64 [R1+0x9f0], R82 ;  /* 0x0009f05201007387 */ /* 0x0001e40000100a00 */
[----:B0-----:R-:W-:-:S04]  /*18700*/  IADD3 R82, P5, PT, R133, R148, RZ ;  /* 0x0000009485527210 */ /* 0x001fc80007fbe0ff */
[----:B------:R-:W-:Y:S01]  /*18710*/  LEA.HI.X.SX32 R83, R133, R149, 0x1, P5 ;  /* 0x0000009585537211 */ /* 0x000fe200028f0eff */
[----:B------:R-:W-:Y:S04]  /*18720*/  STL [R1+0x1328], R164 ;  /* 0x001328a401007387 */ /* 0x000fe80000100800 */
[----:B------:R-:W2:Y:S04]  /*18730*/  @P2 LDG.E.U8 R161, desc[UR20][R82.64] ;  /* 0x0000001452a12981 */ /* 0x000ea8000c1e1100 */
[----:B------:R3:W-:Y:S02]  /*18740*/  STL.64 [R1+0x9b0], R78 ;  /* 0x0009b04e01007387 */ /* 0x0007e40000100a00 */
[----:B---3--:R-:W-:-:S04]  /*18750*/  IADD3 R78, P4, PT, R3, R148, RZ ;  /* 0x00000094034e7210 */ /* 0x008fc80007f9e0ff */
[----:B------:R-:W-:-:S05]  /*18760*/  LEA.HI.X.SX32 R79, R3, R149, 0x1, P4 ;  /* 0x00000095034f7211 */ /* 0x000fca00020f0eff */
[----:B------:R0:W3:Y:S01]  /*18770*/  @P2 LDG.E.U8 R160, desc[UR20][R78.64] ;  /* 0x000000144ea02981 */ /* 0x0000e2000c1e1100 */
[----:B------:R-:W-:-:S03]  /*18780*/  IMAD R0, R136, 0x46, RZ ;  /* 0x0000004688007824 */ /* 0x000fc600078e02ff */
[----:B----4-:R-:W-:Y:S01]  /*18790*/  STL [R1+0x132c], R163 ;  /* 0x00132ca301007387 */ /* 0x010fe20000100800 */
[----:B-1----:R-:W-:Y:S01]  /*187a0*/  IMAD R3, R135, 0x47, RZ ;  /* 0x0000004787037824 */ /* 0x002fe200078e02ff */
[----:B------:R-:W-:Y:S01]  /*187b0*/  PRMT R158, RZ, 0x7610, R158 ;  /* 0x00007610ff9e7816 */ /* 0x000fe2000000009e */
[----:B------:R-:W-:Y:S01]  /*187c0*/  IMAD R133, R138, 0x4f, RZ ;  /* 0x0000004f8a857824 */ /* 0x000fe200078e02ff */
[----:B------:R1:W-:Y:S01]  /*187d0*/  STL.64 [R1+0x970], R84 ;  /* 0x0009705401007387 */ /* 0x0003e20000100a00 */
[----:B------:R-:W-:Y:S01]  /*187e0*/  PRMT R159, RZ, 0x7610, R159 ;  /* 0x00007610ff9f7816 */ /* 0x000fe2000000009f */
[----:B------:R-:W4:Y:S02]  /*187f0*/  LDC R135, c[0x0][0x3d8] ;  /* 0x0000f600ff877b82 */ /* 0x000f240000000800 */
[----:B------:R-:W-:Y:S04]  /*18800*/  STL [R1], R80 ;  /* 0x0000005001007387 */ /* 0x000fe80000100800 */
[----:B------:R-:W-:Y:S01]  /*18810*/  STL [R1+0x1330], R162 ;  /* 0x001330a201007387 */ /* 0x000fe20000100800 */
[----:B------:R-:W-:-:S02]  /*18820*/  PRMT R157, RZ, 0x7610, R157 ;  /* 0x00007610ff9d7816 */ /* 0x000fc4000000009d */
[----:B------:R-:W-:Y:S01]  /*18830*/  PRMT R156, RZ, 0x7610, R156 ;  /* 0x00007610ff9c7816 */ /* 0x000fe2000000009c */
[----:B------:R-:W-:Y:S01]  /*18840*/  STL.64 [R1+0x930], R82 ;  /* 0x0009305201007387 */ /* 0x000fe20000100a00 */
[C---:B-1----:R-:W-:Y:S01]  /*18850*/  IADD3 R84, P5, PT, R3.reuse, R148, RZ ;  /* 0x0000009403547210 */ /* 0x042fe20007fbe0ff */
[----:B------:R-:W-:Y:S01]  /*18860*/  FFMA R4, R4, UR4, -R2 ;  /* 0x0000000404047c23 */ /* 0x000fe20008000802 */
[----:B------:R-:W1:Y:S02]  /*18870*/  LDC R136, c[0x0][0x3d8] ;  /* 0x0000f600ff887b82 */ /* 0x000e640000000800 */
[----:B------:R-:W-:-:S05]  /*18880*/  LEA.HI.X.SX32 R85, R3, R149, 0x1, P5 ;  /* 0x0000009503557211 */ /* 0x000fca00028f0eff */
[----:B------:R-:W3:Y:S04]  /*18890*/  @P2 LDG.E.U8 R159, desc[UR20][R84.64] ;  /* 0x00000014549f2981 */ /* 0x000ee8000c1e1100 */
[----:B--2---:R-:W-:Y:S04]  /*188a0*/  STL [R1+0x1334], R161 ;  /* 0x001334a101007387 */ /* 0x004fe80000100800 */
[----:B------:R0:W-:Y:S02]  /*188b0*/  STL.64 [R1+0x8f0], R78 ;  /* 0x0008f04e01007387 */ /* 0x0001e40000100a00 */
[----:B0-----:R-:W-:-:S04]  /*188c0*/  IADD3 R78, P4, PT, R0, R148, RZ ;  /* 0x00000094004e7210 */ /* 0x001fc80007f9e0ff */
[-C--:B------:R-:W-:Y:S01]  /*188d0*/  LEA.HI.X.SX32 R79, R0, R149.reuse, 0x1, P4 ;  /* 0x00000095004f7211 */ /* 0x080fe200020f0eff */
[----:B------:R-:W-:Y:S02]  /*188e0*/  IMAD R0, R134, 0x4e, RZ ;  /* 0x0000004e86007824 */ /* 0x000fe400078e02ff */
[----:B------:R-:W-:Y:S01]  /*188f0*/  FMUL R4, R4, 1.4426950216293334961 ;  /* 0x3fb8aa3b04047820 */ /* 0x000fe20000400000 */
[----:B------:R-:W-:Y:S01]  /*18900*/  FFMA R5, R5, UR4, -R2 ;  /* 0x0000000405057c23 */ /* 0x000fe20008000802 */
[----:B----4-:R-:W-:Y:S01]  /*18910*/  IMAD R3, R135, 0x56, RZ ;  /* 0x0000005687037824 */ /* 0x010fe200078e02ff */
[----:B---3--:R-:W-:Y:S01]  /*18920*/  STL [R1+0x1338], R160 ;  /* 0x001338a001007387 */ /* 0x008fe20000100800 */
[C---:B------:R-:W-:Y:S01]  /*18930*/  IADD3 R82, P4, PT, R0.reuse, R148, RZ ;  /* 0x0000009400527210 */ /* 0x040fe20007f9e0ff */
[----:B------:R-:W0:Y:S02]  /*18940*/  LDC R134, c[0x0][0x3d8] ;  /* 0x0000f600ff867b82 */ /* 0x000e240000000800 */
[----:B------:R2:W-:Y:S04]  /*18950*/  STL.64 [R1+0x8b8], R78 ;  /* 0x0008b84e01007387 */ /* 0x0005e80000100a00 */
[----:B------:R2:W3:Y:S01]  /*18960*/  @P2 LDG.E.U8 R158, desc[UR20][R78.64] ;  /* 0x000000144e9e2981 */ /* 0x0004e2000c1e1100 */
[----:B------:R-:W-:-:S05]  /*18970*/  LEA.HI.X.SX32 R83, R0, R149, 0x1, P4 ;  /* 0x0000009500537211 */ /* 0x000fca00020f0eff */
[----:B------:R4:W4:Y:S01]  /*18980*/  @P2 LDG.E.U8 R157, desc[UR20][R82.64] ;  /* 0x00000014529d2981 */ /* 0x000922000c1e1100 */
[----:B--2---:R-:W-:-:S04]  /*18990*/  IADD3 R78, P5, PT, R133, R148, RZ ;  /* 0x00000094854e7210 */ /* 0x004fc80007fbe0ff */
[----:B------:R-:W-:Y:S01]  /*189a0*/  LEA.HI.X.SX32 R79, R133, R149, 0x1, P5 ;  /* 0x00000095854f7211 */ /* 0x000fe200028f0eff */
[----:B------:R2:W0:Y:S01]  /*189b0*/  MUFU.EX2 R161, R4 ;  /* 0x0000000400a17308 */ /* 0x0004220000000800 */
[----:B------:R-:W0:Y:S03]  /*189c0*/  LDC R133, c[0x0][0x3d8] ;  /* 0x0000f600ff857b82 */ /* 0x000e260000000800 */
[----:B------:R0:W4:Y:S05]  /*189d0*/  @P2 LDG.E.U8 R156, desc[UR20][R78.64] ;  /* 0x000000144e9c2981 */ /* 0x00012a000c1e1100 */
[----:B--2---:R-:W2:Y:S01]  /*189e0*/  LDC R4, c[0x0][0x3d8] ;  /* 0x0000f600ff047b82 */ /* 0x004ea20000000800 */
[----:B------:R-:W-:-:S04]  /*189f0*/  FMUL R5, R5, 1.4426950216293334961 ;  /* 0x3fb8aa3b05057820 */ /* 0x000fc80000400000 */
[----:B------:R0:W0:Y:S01]  /*18a00*/  MUFU.EX2 R89, R5 ;  /* 0x0000000500597308 */ /* 0x0000220000000800 */
[----:B-1----:R-:W-:Y:S01]  /*18a10*/  IMAD R0, R136, 0x57, RZ ;  /* 0x0000005788007824 */ /* 0x002fe200078e02ff */
[----:B------:R-:W-:Y:S02]  /*18a20*/  PRMT R155, RZ, 0x7610, R155 ;  /* 0x00007610ff9b7816 */ /* 0x000fe4000000009b */
[----:B------:R-:W-:Y:S02]  /*18a30*/  PRMT R154, RZ, 0x7610, R154 ;  /* 0x00007610ff9a7816 */ /* 0x000fe4000000009a */
[----:B------:R-:W-:Y:S02]  /*18a40*/  PRMT R153, RZ, 0x7610, R153 ;  /* 0x00007610ff997816 */ /* 0x000fe40000000099 */
[----:B------:R-:W-:Y:S01]  /*18a50*/  PRMT R152, RZ, 0x7610, R152 ;  /* 0x00007610ff987816 */ /* 0x000fe20000000098 */
[--C-:B------:R-:W-:Y:S01]  /*18a60*/  FFMA R6, R6, UR4, -R2.reuse ;  /* 0x0000000406067c23 */ /* 0x100fe20008000802 */
[--C-:B------:R-:W-:Y:S01]  /*18a70*/  FFMA R8, R8, UR4, -R2.reuse ;  /* 0x0000000408087c23 */ /* 0x100fe20008000802 */
[----:B------:R-:W-:Y:S01]  /*18a80*/  FFMA R9, R9, UR4, -R2 ;  /* 0x0000000409097c23 */ /* 0x000fe20008000802 */
[----:B------:R-:W-:Y:S01]  /*18a90*/  PRMT R151, RZ, 0x7610, R151 ;  /* 0x00007610ff977816 */ /* 0x000fe20000000097 */
[----:B---3--:R-:W-:Y:S01]  /*18aa0*/  STL [R1+0x133c], R158 ;  /* 0x00133c9e01007387 */ /* 0x008fe20000100800 */
[----:B------:R-:W-:Y:S01]  /*18ab0*/  PRMT R150, RZ, 0x7610, R150 ;  /* 0x00007610ff967816 */ /* 0x000fe20000000096 */
[----:B0-----:R-:W0:Y:S02]  /*18ac0*/  LDC R5, c[0x0][0x3d8] ;  /* 0x0000f600ff057b82 */ /* 0x001e240000000800 */
[----:B------:R-:W-:Y:S04]  /*18ad0*/  STL.64 [R1+0x8b0], R84 ;  /* 0x0008b05401007387 */ /* 0x000fe80000100a00 */
[----:B------:R-:W-:Y:S04]  /*18ae0*/  STL [R1+0x1340], R159 ;  /* 0x0013409f01007387 */ /* 0x000fe80000100800 */
[----:B------:R4:W-:Y:S04]  /*18af0*/  STL.64 [R1+0x878], R82 ;  /* 0x0008785201007387 */ /* 0x0009e80000100a00 */
[----:B------:R1:W-:Y:S01]  /*18b00*/  STL.64 [R1+0x870], R78 ;  /* 0x0008704e01007387 */ /* 0x0003e20000100a00 */
[----:B----4-:R-:W-:-:S03]  /*18b10*/  IADD3 R82, P4, PT, R3, R148, RZ ;  /* 0x0000009403527210 */ /* 0x010fc60007f9e0ff */
[----:B------:R-:W-:Y:S01]  /*18b20*/  STL [R1+0x1344], R157 ;  /* 0x0013449d01007387 */ /* 0x000fe20000100800 */
[-C--:B-1----:R-:W-:Y:S02]  /*18b30*/  IADD3 R78, P5, PT, R0, R148.reuse, RZ ;  /* 0x00000094004e7210 */ /* 0x082fe40007fbe0ff */
[-C--:B------:R-:W-:Y:S01]  /*18b40*/  LEA.HI.X.SX32 R83, R3, R149.reuse, 0x1, P4 ;  /* 0x0000009503537211 */ /* 0x080fe200020f0eff */
[----:B--2---:R-:W-:Y:S01]  /*18b50*/  IMAD R3, R4, 0x5e, RZ ;  /* 0x0000005e04037824 */ /* 0x004fe200078e02ff */
[----:B------:R-:W-:Y:S01]  /*18b60*/  STL [R1+0x1348], R156 ;  /* 0x0013489c01007387 */ /* 0x000fe20000100800 */
[----:B------:R-:W-:Y:S01]  /*18b70*/  LEA.HI.X.SX32 R79, R0, R149, 0x1, P5 ;  /* 0x00000095004f7211 */ /* 0x000fe200028f0eff */
[----:B------:R-:W-:Y:S02]  /*18b80*/  IMAD R0, R133, 0x5f, RZ ;  /* 0x0000005f85007824 */ /* 0x000fe400078e02ff */
[----:B------:R-:W-:Y:S01]  /*18b90*/  FMUL R6, R6, 1.4426950216293334961 ;  /* 0x3fb8aa3b06067820 */ /* 0x000fe20000400000 */
[----:B------:R-:W-:Y:S01]  /*18ba0*/  STL [R1+0x120], R161 ;  /* 0x000120a101007387 */ /* 0x000fe20000100800 */
[----:B------:R-:W1:Y:S03]  /*18bb0*/  LDC R4, c[0x0][0x3d8] ;  /* 0x0000f600ff047b82 */ /* 0x000e660000000800 */
[----:B------:R-:W-:Y:S04]  /*18bc0*/  STL [R1+0x11c], R89 ;  /* 0x00011c5901007387 */ /* 0x000fe80000100800 */
[----:B------:R2:W-:Y:S04]  /*18bd0*/  STL.64 [R1+0x448], R82 ;  /* 0x0004485201007387 */ /* 0x0005e80000100a00 */
[----:B------:R2:W3:Y:S04]  /*18be0*/  @P2 LDG.E.U8 R155, desc[UR20][R82.64] ;  /* 0x00000014529b2981 */ /* 0x0004e8000c1e1100 */
[----:B------:R4:W-:Y:S04]  /*18bf0*/  STL.64 [R1+0x440], R78 ;  /* 0x0004404e01007387 */ /* 0x0009e80000100a00 */
[----:B------:R4:W3:Y:S01]  /*18c00*/  @P2 LDG.E.U8 R154, desc[UR20][R78.64] ;  /* 0x000000144e9a2981 */ /* 0x0008e2000c1e1100 */
[----:B--2---:R-:W-:-:S04]  /*18c10*/  IADD3 R82, P4, PT, R3, R148, RZ ;  /* 0x0000009403527210 */ /* 0x004fc80007f9e0ff */
[----:B------:R-:W-:Y:S02]  /*18c20*/  LEA.HI.X.SX32 R83, R3, R149, 0x1, P4 ;  /* 0x0000009503537211 */ /* 0x000fe400020f0eff */
[----:B----4-:R-:W-:-:S03]  /*18c30*/  IADD3 R78, P5, PT, R0, R148, RZ ;  /* 0x00000094004e7210 */ /* 0x010fc60007fbe0ff */
[----:B------:R-:W2:Y:S01]  /*18c40*/  @P2 LDG.E.U8 R153, desc[UR20][R82.64] ;  /* 0x0000001452992981 */ /* 0x000ea2000c1e1100 */
[----:B------:R-:W-:-:S05]  /*18c50*/  LEA.HI.X.SX32 R79, R0, R149, 0x1, P5 ;  /* 0x00000095004f7211 */ /* 0x000fca00028f0eff */
[----:B------:R-:W4:Y:S01]  /*18c60*/  @P2 LDG.E.U8 R152, desc[UR20][R78.64] ;  /* 0x000000144e982981 */ /* 0x000f22000c1e1100 */
[----:B------:R0:W-:Y:S01]  /*18c70*/  MUFU.EX2 R115, R6 ;  /* 0x0000000600737308 */ /* 0x0001e20000000800 */
[----:B------:R-:W-:Y:S01]  /*18c80*/  FMUL R8, R8, 1.4426950216293334961 ;  /* 0x3fb8aa3b08087820 */ /* 0x000fe20000400000 */
[----:B------:R-:W-:Y:S02]  /*18c90*/  IMAD R3, R134, 0x66, RZ ;  /* 0x0000006686037824 */ /* 0x000fe400078e02ff */
[----:B------:R-:W-:Y:S01]  /*18ca0*/  FMUL R9, R9, 1.4426950216293334961 ;  /* 0x3fb8aa3b09097820 */ /* 0x000fe20000400000 */
[----:B0-----:R-:W0:Y:S03]  /*18cb0*/  LDC R6, c[0x0][0x3d8] ;  /* 0x0000f600ff067b82 */ /* 0x001e260000000800 */
[----:B------:R1:W0:Y:S02]  /*18cc0*/  MUFU.EX2 R92, R8 ;  /* 0x00000008005c7308 */ /* 0x0002240000000800 */
[----:B-1----:R-:W-:-:S06]  /*18cd0*/  IADD3 R8, P4, PT, R3, R148, RZ ;  /* 0x0000009403087210 */ /* 0x002fcc0007f9e0ff */
[----:B------:R1:W0:Y:S02]  /*18ce0*/  MUFU.EX2 R160, R9 ;  /* 0x0000000900a07308 */ /* 0x0002240000000800 */
[----:B-1----:R-:W-:-:S05]  /*18cf0*/  LEA.HI.X.SX32 R9, R3, R149, 0x1, P4 ;  /* 0x0000009503097211 */ /* 0x002fca00020f0eff */
[----:B------:R1:W4:Y:S01]  /*18d00*/  @P2 LDG.E.U8 R151, desc[UR20][R8.64] ;  /* 0x0000001408972981 */ /* 0x000322000c1e1100 */
[----:B------:R-:W-:Y:S02]  /*18d10*/  IMAD R4, R4, 0x67, RZ ;  /* 0x0000006704047824 */ /* 0x000fe400078e02ff */
[----:B0-----:R-:W-:Y:S01]  /*18d20*/  IMAD R0, R6, 0x6e, RZ ;  /* 0x0000006e06007824 */ /* 0x001fe200078e02ff */
[----:B------:R-:W-:Y:S01]  /*18d30*/  PRMT R143, RZ, 0x7610, R143 ;  /* 0x00007610ff8f7816 */ /* 0x000fe2000000008f */
[--C-:B------:R-:W-:Y:S01]  /*18d40*/  FFMA R12, R12, UR4, -R2.reuse ;  /* 0x000000040c0c7c23 */ /* 0x100fe20008000802 */
[--C-:B------:R-:W-:Y:S01]  /*18d50*/  FFMA R7, R7, UR4, -R2.reuse ;  /* 0x0000000407077c23 */ /* 0x100fe20008000802 */
[--C-:B------:R-:W-:Y:S01]  /*18d60*/  FFMA R13, R13, UR4, -R2.reuse ;  /* 0x000000040d0d7c23 */ /* 0x100fe20008000802 */
[--C-:B------:R-:W-:Y:S01]  /*18d70*/  FFMA R14, R14, UR4, -R2.reuse ;  /* 0x000000040e0e7c23 */ /* 0x100fe20008000802 */
[----:B---3--:R-:W-:Y:S01]  /*18d80*/  STL [R1+0x134c], R155 ;  /* 0x00134c9b01007387 */ /* 0x008fe20000100800 */
[----:B------:R-:W-:Y:S01]  /*18d90*/  FFMA R15, R15, UR4, -R2 ;  /* 0x000000040f0f7c23 */ /* 0x000fe20008000802 */
[----:B------:R-:W0:Y:S02]  /*18da0*/  LDC R6, c[0x0][0x3d8] ;  /* 0x0000f600ff067b82 */ /* 0x000e240000000800 */
[----:B------:R-:W-:Y:S04]  /*18db0*/  STL [R1+0x1350], R154 ;  /* 0x0013509a01007387 */ /* 0x000fe80000100800 */
[----:B------:R-:W-:Y:S04]  /*18dc0*/  STL [R1+0x118], R92 ;  /* 0x0001185c01007387 */ /* 0x000fe80000100800 */
[----:B------:R-:W-:Y:S04]  /*18dd0*/  STL.64 [R1+0x438], R82 ;  /* 0x0004385201007387 */ /* 0x000fe80000100a00 */
[----:B------:R3:W-:Y:S04]  /*18de0*/  STL.64 [R1+0x430], R78 ;  /* 0x0004304e01007387 */ /* 0x0007e80000100a00 */
[----:B--2---:R-:W-:Y:S04]  /*18df0*/  STL [R1+0x1354], R153 ;  /* 0x0013549901007387 */ /* 0x004fe80000100800 */
[----:B------:R-:W-:Y:S04]  /*18e00*/  STL [R1+0x114], R160 ;  /* 0x000114a001007387 */ /* 0x000fe80000100800 */
[----:B----4-:R-:W-:Y:S01]  /*18e10*/  STL [R1+0x1358], R152 ;  /* 0x0013589801007387 */ /* 0x010fe20000100800 */
[----:B---3--:R-:W-:-:S03]  /*18e20*/  IADD3 R78, P4, PT, R4, R148, RZ ;  /* 0x00000094044e7210 */ /* 0x008fc60007f9e0ff */
[----:B------:R1:W-:Y:S01]  /*18e30*/  STL.64 [R1+0x428], R8 ;  /* 0x0004280801007387 */ /* 0x0003e20000100a00 */
[----:B------:R-:W-:-:S05]  /*18e40*/  LEA.HI.X.SX32 R79, R4, R149, 0x1, P4 ;  /* 0x00000095044f7211 */ /* 0x000fca00020f0eff */
[----:B------:R2:W3:Y:S01]  /*18e50*/  @P2 LDG.E.U8 R150, desc[UR20][R78.64] ;  /* 0x000000144e962981 */ /* 0x0004e2000c1e1100 */
[----:B-1----:R-:W-:-:S04]  /*18e60*/  IADD3 R8, P5, PT, R0, R148, RZ ;  /* 0x0000009400087210 */ /* 0x002fc80007fbe0ff */
[----:B------:R-:W-:-:S05]  /*18e70*/  LEA.HI.X.SX32 R9, R0, R149, 0x1, P5 ;  /* 0x0000009500097211 */ /* 0x000fca00028f0eff */
[----:B------:R1:W4:Y:S01]  /*18e80*/  @P2 LDG.E.U8 R143, desc[UR20][R8.64] ;  /* 0x00000014088f2981 */ /* 0x000322000c1e1100 */
[----:B------:R-:W-:-:S04]  /*18e90*/  FMUL R12, R12, 1.4426950216293334961 ;  /* 0x3fb8aa3b0c0c7820 */ /* 0x000fc80000400000 */
[----:B------:R-:W0:Y:S01]  /*18ea0*/  MUFU.EX2 R162, R12 ;  /* 0x0000000c00a27308 */ /* 0x000e220000000800 */
[----:B------:R-:W-:Y:S01]  /*18eb0*/  FMUL R7, R7, 1.4426950216293334961 ;  /* 0x3fb8aa3b07077820 */ /* 0x000fe20000400000 */
[----:B------:R-:W-:Y:S01]  /*18ec0*/  IMAD R0, R5, 0x6f, RZ ;  /* 0x0000006f05007824 */ /* 0x000fe200078e02ff */
[----:B------:R-:W-:Y:S01]  /*18ed0*/  STL [R1+0x135c], R151 ;  /* 0x00135c9701007387 */ /* 0x000fe20000100800 */
[----:B------:R-:W-:Y:S01]  /*18ee0*/  FMUL R13, R13, 1.4426950216293334961 ;  /* 0x3fb8aa3b0d0d7820 */ /* 0x000fe20000400000 */
[----:B------:R-:W-:Y:S01]  /*18ef0*/  FMUL R14, R14, 1.4426950216293334961 ;  /* 0x3fb8aa3b0e0e7820 */ /* 0x000fe20000400000 */
[----:B------:R-:W-:Y:S01]  /*18f00*/  FMUL R15, R15, 1.4426950216293334961 ;  /* 0x3fb8aa3b0f0f7820 */ /* 0x000fe20000400000 */
[----:B------:R-:W-:Y:S01]  /*18f10*/  FFMA R16, R16, UR4, -R2 ;  /* 0x0000000410107c23 */ /* 0x000fe20008000802 */
[----:B------:R1:W-:Y:S01]  /*18f20*/  MUFU.EX2 R116, R7 ;  /* 0x0000000700747308 */ /* 0x0003e20000000800 */
[----:B------:R-:W-:Y:S01]  /*18f30*/  PRMT R142, RZ, 0x7610, R142 ;  /* 0x00007610ff8e7816 */ /* 0x000fe2000000008e */
[----:B------:R-:W-:Y:S01]  /*18f40*/  FFMA R17, R17, UR4, -R2 ;  /* 0x0000000411117c23 */ /* 0x000fe20008000802 */
[----:B------:R-:W3:Y:S01]  /*18f50*/  LDC R5, c[0x0][0x3d8] ;  /* 0x0000f600ff057b82 */ /* 0x000ee20000000800 */
[----:B0-----:R-:W-:Y:S07]  /*18f60*/  STL [R1+0x110], R162 ;  /* 0x000110a201007387 */ /* 0x001fee0000100800 */
[----:B-1----:R-:W0:Y:S01]  /*18f70*/  LDC R7, c[0x0][0x3d8] ;  /* 0x0000f600ff077b82 */ /* 0x002e220000000800 */
[----:B------:R2:W-:Y:S01]  /*18f80*/  STL.64 [R1+0x420], R78 ;  /* 0x0004204e01007387 */ /* 0x0005e20000100a00 */
[----:B------:R-:W1:Y:S03]  /*18f90*/  MUFU.EX2 R90, R13 ;  /* 0x0000000d005a7308 */ /* 0x000e660000000800 */
[----:B------:R1:W-:Y:S05]  /*18fa0*/  STL.64 [R1+0x418], R8 ;  /* 0x0004180801007387 */ /* 0x0003ea0000100a00 */
[----:B------:R-:W0:Y:S01]  /*18fb0*/  MUFU.EX2 R4, R14 ;  /* 0x0000000e00047308 */ /* 0x000e220000000800 */
[----:B--2---:R-:W-:-:S04]  /*18fc0*/  IADD3 R78, P4, PT, R0, R148, RZ ;  /* 0x00000094004e7210 */ /* 0x004fc80007f9e0ff */
[----:B------:R-:W-:Y:S01]  /*18fd0*/  LEA.HI.X.SX32 R79, R0, R149, 0x1, P4 ;  /* 0x00000095004f7211 */ /* 0x000fe200020f0eff */
[----:B-1----:R-:W1:Y:S02]  /*18fe0*/  LDC R8, c[0x0][0x3d8] ;  /* 0x0000f600ff087b82 */ /* 0x002e640000000800 */
[----:B------:R-:W2:Y:S01]  /*18ff0*/  MUFU.EX2 R0, R15 ;  /* 0x0000000f00007308 */ /* 0x000ea20000000800 */
[----:B------:R-:W-:Y:S01]  /*19000*/  FMUL R16, R16, 1.4426950216293334961 ;  /* 0x3fb8aa3b10107820 */ /* 0x000fe20000400000 */
[----:B------:R-:W-:Y:S01]  /*19010*/  FMUL R17, R17, 1.4426950216293334961 ;  /* 0x3fb8aa3b11117820 */ /* 0x000fe20000400000 */
[----:B------:R0:W2:Y:S03]  /*19020*/  @P2 LDG.E.U8 R142, desc[UR20][R78.64] ;  /* 0x000000144e8e2981 */ /* 0x0000a6000c1e1100 */
[----:B------:R-:W0:Y:S02]  /*19030*/  LDC R9, c[0x0][0x3d8] ;  /* 0x0000f600ff097b82 */ /* 0x000e240000000800 */
[----:B------:R-:W0:Y:S01]  /*19040*/  MUFU.EX2 R164, R16 ;  /* 0x0000001000a47308 */ /* 0x000e220000000800 */
[----:B------:R-:W-:-:S02]  /*19050*/  PRMT R141, RZ, 0x7610, R141 ;  /* 0x00007610ff8d7816 */ /* 0x000fc4000000008d */
[----:B------:R-:W-:-:S05]  /*19060*/  PRMT R140, RZ, 0x7610, R140 ;  /* 0x00007610ff8c7816 */ /* 0x000fca000000008c */
[----:B------:R-:W0:Y:S01]  /*19070*/  MUFU.EX2 R163, R17 ;  /* 0x0000001100a37308 */ /* 0x000e220000000800 */
[--C-:B------:R-:W-:Y:S01]  /*19080*/  FFMA R20, R20, UR4, -R2.reuse ;  /* 0x0000000414147c23 */ /* 0x100fe20008000802 */
[----:B------:R-:W-:Y:S01]  /*19090*/  FFMA R21, R21, UR4, -R2 ;  /* 0x0000000415157c23 */ /* 0x000fe20008000802 */
[----:B------:R-:W-:Y:S02]  /*190a0*/  PRMT R138, RZ, 0x7610, R138 ;  /* 0x00007610ff8a7816 */ /* 0x000fe4000000008a */
[----:B------:R-:W-:Y:S01]  /*190b0*/  FMUL R20, R20, 1.4426950216293334961 ;  /* 0x3fb8aa3b14147820 */ /* 0x000fe20000400000 */
[----:B------:R-:W-:-:S03]  /*190c0*/  FMUL R21, R21, 1.4426950216293334961 ;  /* 0x3fb8aa3b15157820 */ /* 0x000fc60000400000 */
[----:B------:R-:W0:Y:S01]  /*190d0*/  MUFU.EX2 R165, R20 ;  /* 0x0000001400a57308 */ /* 0x000e220000000800 */
[----:B------:R-:W-:Y:S01]  /*190e0*/  PRMT R139, RZ, 0x7610, R139 ;  /* 0x00007610ff8b7816 */ /* 0x000fe2000000008b */
[----:B------:R-:W-:Y:S01]  /*190f0*/  FFMA R24, R24, UR4, -R2 ;  /* 0x0000000418187c23 */ /* 0x000fe20008000802 */
[----:B------:R-:W-:-:S03]  /*19100*/  PRMT R137, RZ, 0x7610, R137 ;  /* 0x00007610ff897816 */ /* 0x000fc60000000089 */
[----:B------:R-:W-:Y:S01]  /*19110*/  FMUL R24, R24, 1.4426950216293334961 ;  /* 0x3fb8aa3b18187820 */ /* 0x000fe20000400000 */
[----:B------:R-:W-:-:S04]  /*19120*/  FFMA R25, R25, UR4, -R2 ;  /* 0x0000000419197c23 */ /* 0x000fc80008000802 */
[----:B------:R-:W-:Y:S01]  /*19130*/  FMUL R25, R25, 1.4426950216293334961 ;  /* 0x3fb8aa3b19197820 */ /* 0x000fe20000400000 */
[----:B------:R-:W-:-:S03]  /*19140*/  PRMT R136, RZ, 0x7610, R136 ;  /* 0x00007610ff887816 */ /* 0x000fc60000000088 */
[----:B------:R-:W-:Y:S01]  /*19150*/  MUFU.EX2 R80, R25 ;  /* 0x0000001900507308 */ /* 0x000fe20000000800 */
[----:B------:R-:W-:Y:S01]  /*19160*/  PRMT R135, RZ, 0x7610, R135 ;  /* 0x00007610ff877816 */ /* 0x000fe20000000087 */
[--C-:B------:R-:W-:Y:S01]  /*19170*/  FFMA R28, R28, UR4, -R2.reuse ;  /* 0x000000041c1c7c23 */ /* 0x100fe20008000802 */
[----:B------:R-:W-:Y:S03]  /*19180*/  STS.U8 [R132+UR7+0x9700], R147 ;  /* 0x0097009384007988 */ /* 0x000fe60008000007 */
[----:B------:R-:W-:Y:S01]  /*19190*/  FMUL R28, R28, 1.4426950216293334961 ;  /* 0x3fb8aa3b1c1c7820 */ /* 0x000fe20000400000 */
[----:B------:R-:W-:Y:S01]  /*191a0*/  STS.U8 [R132+UR7+0x9b00], R146 ;  /* 0x009b009284007988 */ /* 0x000fe20008000007 */
[----:B------:R-:W-:-:S03]  /*191b0*/  FFMA R29, R29, UR4, -R2 ;  /* 0x000000041d1d7c23 */ /* 0x000fc60008000802 */
[----:B------:R0:W-:Y:S01]  /*191c0*/  STS.U8 [R132+UR7+0x9f00], R145 ;  /* 0x009f009184007988 */ /* 0x0001e20008000007 */
[----:B------:R-:W-:Y:S02]  /*191d0*/  PRMT R134, RZ, 0x7610, R134 ;  /* 0x00007610ff867816 */ /* 0x000fe40000000086 */
[----:B------:R-:W-:Y:S01]  /*191e0*/  PRMT R133, RZ, 0x7610, R133 ;  /* 0x00007610ff857816 */ /* 0x000fe20000000085 */
[----:B------:R-:W-:Y:S01]  /*191f0*/  FMUL R29, R29, 1.4426950216293334961 ;  /* 0x3fb8aa3b1d1d7820 */ /* 0x000fe20000400000 */
[----:B0-----:R-:W-:Y:S01]  /*19200*/  MUFU.EX2 R132, R28 ;  /* 0x0000001c00847308 */ /* 0x001fe20000000800 */
[----:B------:R-:W-:-:S04]  /*19210*/  FFMA R27, R27, UR4, -R2 ;  /* 0x000000041b1b7c23 */ /* 0x000fc80008000802 */
[----:B------:R-:W-:Y:S01]  /*19220*/  FMUL R27, R27, 1.4426950216293334961 ;  /* 0x3fb8aa3b1b1b7820 */ /* 0x000fe20000400000 */
[--C-:B------:R-:W-:Y:S01]  /*19230*/  FFMA R32, R32, UR4, -R2.reuse ;  /* 0x0000000420207c23 */ /* 0x100fe20008000802 */
[--C-:B------:R-:W-:Y:S02]  /*19240*/  FFMA R33, R33, UR4, -R2.reuse ;  /* 0x0000000421217c23 */ /* 0x100fe40008000802 */
[----:B------:R0:W-:Y:S01]  /*19250*/  MUFU.EX2 R153, R27 ;  /* 0x0000001b00997308 */ /* 0x0001e20000000800 */
[----:B------:R-:W-:Y:S01]  /*19260*/  FMUL R32, R32, 1.4426950216293334961 ;  /* 0x3fb8aa3b20207820 */ /* 0x000fe20000400000 */
[----:B------:R-:W-:Y:S01]  /*19270*/  FMUL R33, R33, 1.4426950216293334961 ;  /* 0x3fb8aa3b21217820 */ /* 0x000fe20000400000 */
[----:B------:R-:W-:Y:S01]  /*19280*/  FFMA R30, R30, UR4, -R2 ;  /* 0x000000041e1e7c23 */ /* 0x000fe20008000802 */
[----:B0-----:R-:W-:-:S03]  /*19290*/  PRMT R27, RZ, 0x7610, R27 ;  /* 0x00007610ff1b7816 */ /* 0x001fc6000000001b */
[----:B------:R-:W-:Y:S01]  /*192a0*/  FMUL R30, R30, 1.4426950216293334961 ;  /* 0x3fb8aa3b1e1e7820 */ /* 0x000fe20000400000 */
[--C-:B------:R-:W-:Y:S01]  /*192b0*/  FFMA R31, R31, UR4, -R2.reuse ;  /* 0x000000041f1f7c23 */ /* 0x100fe20008000802 */
[--C-:B------:R-:W-:Y:S02]  /*192c0*/  FFMA R36, R36, UR4, -R2.reuse ;  /* 0x0000000424247c23 */ /* 0x100fe40008000802 */
[----:B------:R-:W-:Y:S01]  /*192d0*/  MUFU.EX2 R154, R30 ;  /* 0x0000001e009a7308 */ /* 0x000fe20000000800 */
[----:B------:R-:W-:Y:S01]  /*192e0*/  FMUL R31, R31, 1.4426950216293334961 ;  /* 0x3fb8aa3b1f1f7820 */ /* 0x000fe20000400000 */
[----:B------:R-:W-:Y:S01]  /*192f0*/  FMUL R36, R36, 1.4426950216293334961 ;  /* 0x3fb8aa3b24247820 */ /* 0x000fe20000400000 */
[----:B------:R-:W-:Y:S01]  /*19300*/  PRMT R25, RZ, 0x7610, R25 ;  /* 0x00007610ff197816 */ /* 0x000fe20000000019 */
[----:B------:R-:W-:-:S04]  /*19310*/  FFMA R37, R37, UR4, -R2 ;  /* 0x0000000425257c23 */ /* 0x000fc80008000802 */
[----:B------:R-:W-:Y:S01]  /*19320*/  MUFU.EX2 R155, R31 ;  /* 0x0000001f009b7308 */ /* 0x000fe20000000800 */
[----:B------:R-:W-:Y:S01]  /*19330*/  FMUL R37, R37, 1.4426950216293334961 ;  /* 0x3fb8aa3b25257820 */ /* 0x000fe20000400000 */
[--C-:B------:R-:W-:Y:S01]  /*19340*/  FFMA R22, R22, UR4, -R2.reuse ;  /* 0x0000000416167c23 */ /* 0x100fe20008000802 */
[--C-:B------:R-:W-:Y:S01]  /*19350*/  FFMA R40, R40, UR4, -R2.reuse ;  /* 0x0000000428287c23 */ /* 0x100fe20008000802 */
[----:B------:R-:W-:Y:S02]  /*19360*/  FFMA R23, R23, UR4, -R2 ;  /* 0x0000000417177c23 */ /* 0x000fe40008000802 */
[----:B------:R-:W-:Y:S01]  /*19370*/  FMUL R22, R22, 1.4426950216293334961 ;  /* 0x3fb8aa3b16167820 */ /* 0x000fe20000400000 */
[----:B------:R-:W-:Y:S01]  /*19380*/  FMUL R40, R40, 1.4426950216293334961 ;  /* 0x3fb8aa3b28287820 */ /* 0x000fe20000400000 */
[----:B------:R-:W-:Y:S02]  /*19390*/  FMUL R23, R23, 1.4426950216293334961 ;  /* 0x3fb8aa3b17177820 */ /* 0x000fe40000400000 */
[----:B------:R-:W-:Y:S01]  /*193a0*/  MUFU.EX2 R151, R22 ;  /* 0x0000001600977308 */ /* 0x000fe20000000800 */
[----:B---3--:R-:W-:Y:S04]  /*193b0*/  STL [R1+0x1360], R150 ;  /* 0x0013609601007387 */ /* 0x008fe80000100800 */
[----:B------:R-:W-:Y:S04]  /*193c0*/  STL [R1+0x10c], R90 ;  /* 0x00010c5a01007387 */ /* 0x000fe80000100800 */
[----:B----4-:R-:W-:Y:S04]  /*193d0*/  STL [R1+0x1364], R143 ;  /* 0x0013648f01007387 */ /* 0x010fe80000100800 */
[----:B------:R0:W-:Y:S04]  /*193e0*/  STL [R1+0xe0], R4 ;  /* 0x0000e00401007387 */ /* 0x0001e80000100800 */
[----:B------:R-:W-:Y:S04]  /*193f0*/  STL.64 [R1+0x410], R78 ;  /* 0x0004104e01007387 */ /* 0x000fe80000100a00 */
[----:B--2---:R2:W-:Y:S01]  /*19400*/  STL [R1+0xd8], R0 ;  /* 0x0000d80001007387 */ /* 0x0045e20000100800 */
[----:B0-----:R-:W-:-:S02]  /*19410*/  IMAD R4, R7, 0x76, RZ ;  /* 0x0000007607047824 */ /* 0x001fc400078e02ff */
[----:B--2---:R-:W-:-:S03]  /*19420*/  IMAD R0, R6, 0x77, RZ ;  /* 0x0000007706007824 */ /* 0x004fc600078e02ff */
[-C--:B------:R-:W-:Y:S02]  /*19430*/  IADD3 R78, P4, PT, R4, R148.reuse, RZ ;  /* 0x00000094044e7210 */ /* 0x080fe40007f9e0ff */
[-C--:B------:R-:W-:Y:S02]  /*19440*/  IADD3 R6, P5, PT, R0, R148.reuse, RZ ;  /* 0x0000009400067210 */ /* 0x080fe40007fbe0ff */
[-C--:B------:R-:W-:Y:S01]  /*19450*/  LEA.HI.X.SX32 R79, R4, R149.reuse, 0x1, P4 ;  /* 0x00000095044f7211 */ /* 0x080fe200020f0eff */
[----:B-1----:R-:W-:Y:S01]  /*19460*/  IMAD R4, R8, 0x7e, RZ ;  /* 0x0000007e08047824 */ /* 0x002fe200078e02ff */
[----:B------:R-:W-:Y:S01]  /*19470*/  LEA.HI.X.SX32 R7, R0, R149, 0x1, P5 ;  /* 0x0000009500077211 */ /* 0x000fe200028f0eff */
[----:B------:R-:W-:Y:S01]  /*19480*/  IMAD R0, R9, 0x7f, RZ ;  /* 0x0000007f09007824 */ /* 0x000fe200078e02ff */
[----:B------:R-:W-:Y:S01]  /*19490*/  STL [R1+0x108], R164 ;  /* 0x000108a401007387 */ /* 0x000fe20000100800 */
[----:B------:R-:W0:Y:S01]  /*194a0*/  LDC R8, c[0x0][0x3d8] ;  /* 0x0000f600ff087b82 */ /* 0x000e220000000800 */
[----:B------:R-:W-:-:S02]  /*194b0*/  IADD3 R82, P4, PT, R4, R148, RZ ;  /* 0x0000009404527210 */ /* 0x000fc40007f9e0ff */
[----:B------:R1:W-:Y:S04]  /*194c0*/  STL.64 [R1+0x408], R78 ;  /* 0x0004084e01007387 */ /* 0x0003e80000100a00 */
[----:B------:R2:W-:Y:S04]  /*194d0*/  STL.64 [R1+0x400], R6 ;  /* 0x0004000601007387 */ /* 0x0005e80000100a00 */
[----:B------:R1:W3:Y:S04]  /*194e0*/  @P2 LDG.E.U8 R141, desc[UR20][R78.64] ;  /* 0x000000144e8d2981 */ /* 0x0002e8000c1e1100 */
[----:B------:R2:W4:Y:S01]  /*194f0*/  @P2 LDG.E.U8 R140, desc[UR20][R6.64] ;  /* 0x00000014068c2981 */ /* 0x000522000c1e1100 */
[----:B------:R-:W-:-:S02]  /*19500*/  LEA.HI.X.SX32 R83, R4, R149, 0x1, P4 ;  /* 0x0000009504537211 */ /* 0x000fc400020f0eff */
[C---:B-1----:R-:W-:Y:S01]  /*19510*/  IADD3 R78, P5, PT, R0.reuse, R148, RZ ;  /* 0x00000094004e7210 */ /* 0x042fe20007fbe0ff */
[----:B--2---:R-:W1:Y:S03]  /*19520*/  LDC R6, c[0x0][0x3d8] ;  /* 0x0000f600ff067b82 */ /* 0x004e660000000800 */
[----:B------:R-:W-:-:S05]  /*19530*/  LEA.HI.X.SX32 R79, R0, R149, 0x1, P5 ;  /* 0x00000095004f7211 */ /* 0x000fca00028f0eff */
[----:B------:R-:W2:Y:S01]  /*19540*/  LDC R7, c[0x0][0x3d8] ;  /* 0x0000f600ff077b82 */ /* 0x000ea20000000800 */
[----:B------:R-:W-:Y:S01]  /*19550*/  STL [R1+0x104], R163 ;  /* 0x000104a301007387 */ /* 0x000fe20000100800 */
[----:B------:R-:W-:-:S03]  /*19560*/  IMAD R4, R5, 0x86, RZ ;  /* 0x0000008605047824 */ /* 0x000fc600078e02ff */
[----:B------:R-:W-:Y:S03]  /*19570*/  STL.64 [R1+0x3f8], R82 ;  /* 0x0003f85201007387 */ /* 0x000fe60000100a00 */
[----:B------:R-:W0:Y:S01]  /*19580*/  LDC R5, c[0x0][0x3d8] ;  /* 0x0000f600ff057b82 */ /* 0x000e220000000800 */
[----:B------:R1:W-:Y:S04]  /*19590*/  STL.64 [R1+0x3f0], R78 ;  /* 0x0003f04e01007387 */ /* 0x0003e80000100a00 */
[----:B------:R1:W3:Y:S04]  /*195a0*/  @P2 LDG.E.U8 R138, desc[UR20][R78.64] ;  /* 0x000000144e8a2981 */ /* 0x0002e8000c1e1100 */
[----:B------:R1:W3:Y:S02]  /*195b0*/  @P2 LDG.E.U8 R139, desc[UR20][R82.64] ;  /* 0x00000014528b2981 */ /* 0x0002e4000c1e1100 */
[----:B-1----:R-:W1:Y:S01]  /*195c0*/  MUFU.EX2 R78, R21 ;  /* 0x00000015004e7308 */ /* 0x002e620000000800 */
[----:B------:R-:W-:Y:S01]  /*195d0*/  IADD3 R82, P4, PT, R4, R148, RZ ;  /* 0x0000009404527210 */ /* 0x000fe20007f9e0ff */
[----:B------:R-:W-:Y:S01]  /*195e0*/  IMAD R0, R6, 0x87, RZ ;  /* 0x0000008706007824 */ /* 0x000fe200078e02ff */
[----:B------:R-:W-:Y:S01]  /*195f0*/  STL [R1+0x100], R165 ;  /* 0x000100a501007387 */ /* 0x000fe20000100800 */
[----:B------:R-:W0:Y:S01]  /*19600*/  LDC R6, c[0x0][0x3d8] ;  /* 0x0000f600ff067b82 */ /* 0x000e220000000800 */
[----:B------:R-:W-:Y:S01]  /*19610*/  LEA.HI.X.SX32 R83, R4, R149, 0x1, P4 ;  /* 0x0000009504537211 */ /* 0x000fe200020f0eff */
[----:B--2---:R-:W-:-:S02]  /*19620*/  IMAD R4, R7, 0x8e, RZ ;  /* 0x0000008e07047824 */ /* 0x004fc400078e02ff */
[----:B------:R-:W2:Y:S02]  /*19630*/  MUFU.EX2 R79, R24 ;  /* 0x00000018004f7308 */ /* 0x000ea40000000800 */
[----:B------:R0:W3:Y:S01]  /*19640*/  @P2 LDG.E.U8 R137, desc[UR20][R82.64] ;  /* 0x0000001452892981 */ /* 0x0000e2000c1e1100 */
[C---:B------:R-:W-:Y:S01]  /*19650*/  IADD3 R84, P5, PT, R0.reuse, R148, RZ ;  /* 0x0000009400547210 */ /* 0x040fe20007fbe0ff */
[----:B------:R-:W0:Y:S02]  /*19660*/  LDC R7, c[0x0][0x3d8] ;  /* 0x0000f600ff077b82 */ /* 0x000e240000000800 */
[----:B-1----:R-:W-:Y:S04]  /*19670*/  STL [R1+0xfc], R78 ;  /* 0x0000fc4e01007387 */ /* 0x002fe80000100800 */
[----:B------:R1:W-:Y:S01]  /*19680*/  STL.64 [R1+0x3e8], R82 ;  /* 0x0003e85201007387 */ /* 0x0003e20000100a00 */
[----:B------:R-:W-:Y:S01]  /*19690*/  LEA.HI.X.SX32 R85, R0, R149, 0x1, P5 ;  /* 0x0000009500557211 */ /* 0x000fe200028f0eff */
[----:B0-----:R-:W-:-:S02]  /*196a0*/  IMAD R0, R8, 0x96, RZ ;  /* 0x0000009608007824 */ /* 0x001fc400078e02ff */
[----:B------:R-:W0:Y:S01]  /*196b0*/  LDC R8, c[0x0][0x3d8] ;  /* 0x0000f600ff087b82 */ /* 0x000e220000000800 */
[CC--:B-1----:R-:W-:Y:S01]  /*196c0*/  IADD3 R82, P4, PT, R4.reuse, R148.reuse, RZ ;  /* 0x0000009404527210 */ /* 0x0c2fe20007f9e0ff */
[----:B------:R1:W3:Y:S03]  /*196d0*/  @P2 LDG.E.U8 R136, desc[UR20][R84.64] ;  /* 0x0000001454882981 */ /* 0x0002e6000c1e1100 */
[----:B------:R-:W-:Y:S01]  /*196e0*/  LEA.HI.X.SX32 R83, R4, R149, 0x1, P4 ;  /* 0x0000009504537211 */ /* 0x000fe200020f0eff */
[----:B------:R-:W-:Y:S02]  /*196f0*/  IMAD R4, R5, 0x8f, RZ ;  /* 0x0000008f05047824 */ /* 0x000fe400078e02ff */
[----:B------:R-:W0:Y:S01]  /*19700*/  LDC R5, c[0x0][0x3d8] ;  /* 0x0000f600ff057b82 */ /* 0x000e220000000800 */
[----:B------:R1:W-:Y:S04]  /*19710*/  STL.64 [R1+0x3e0], R84 ;  /* 0x0003e05401007387 */ /* 0x0003e80000100a00 */
[----:B--2---:R-:W-:Y:S04]  /*19720*/  STL [R1+0xf8], R79 ;  /* 0x0000f84f01007387 */ /* 0x004fe80000100800 */
[----:B------:R2:W-:Y:S04]  /*19730*/  STL.64 [R1+0x3d8], R82 ;  /* 0x0003d85201007387 */ /* 0x0005e80000100a00 */
[----:B------:R2:W3:Y:S01]  /*19740*/  @P2 LDG.E.U8 R135, desc[UR20][R82.64] ;  /* 0x0000001452872981 */ /* 0x0004e2000c1e1100 */
[----:B-1----:R-:W-:-:S04]  /*19750*/  IADD3 R84, P4, PT, R4, R148, RZ ;  /* 0x0000009404547210 */ /* 0x002fc80007f9e0ff */
[-C--:B------:R-:W-:Y:S02]  /*19760*/  LEA.HI.X.SX32 R85, R4, R149.reuse, 0x1, P4 ;  /* 0x0000009504557211 */ /* 0x080fe400020f0eff */
[CC--:B--2---:R-:W-:Y:S01]  /*19770*/  IADD3 R82, P5, PT, R0.reuse, R148.reuse, RZ ;  /* 0x0000009400527210 */ /* 0x0c4fe20007fbe0ff */
[----:B------:R-:W-:Y:S03]  /*19780*/  STL [R1+0xf4], R80 ;  /* 0x0000f45001007387 */ /* 0x000fe60000100800 */
[----:B------:R-:W-:Y:S01]  /*19790*/  LEA.HI.X.SX32 R83, R0, R149, 0x1, P5 ;  /* 0x0000009500537211 */ /* 0x000fe200028f0eff */
[----:B------:R-:W-:Y:S01]  /*197a0*/  IMAD R0, R6, 0x97, RZ ;  /* 0x0000009706007824 */ /* 0x000fe200078e02ff */
[----:B------:R1:W-:Y:S01]  /*197b0*/  STL.64 [R1+0x3d0], R84 ;  /* 0x0003d05401007387 */ /* 0x0003e20000100a00 */
[----:B------:R-:W2:Y:S03]  /*197c0*/  LDC R6, c[0x0][0x3d8] ;  /* 0x0000f600ff067b82 */ /* 0x000ea60000000800 */
[----:B------:R1:W3:Y:S04]  /*197d0*/  @P2 LDG.E.U8 R134, desc[UR20][R84.64] ;  /* 0x0000001454862981 */ /* 0x0002e8000c1e1100 */
[----:B------:R0:W-:Y:S04]  /*197e0*/  STL.64 [R1+0x3c8], R82 ;  /* 0x0003c85201007387 */ /* 0x0001e80000100a00 */
[----:B------:R0:W3:Y:S01]  /*197f0*/  @P2 LDG.E.U8 R133, desc[UR20][R82.64] ;  /* 0x0000001452852981 */ /* 0x0000e2000c1e1100 */
[----:B-1----:R-:W-:Y:S01]  /*19800*/  IADD3 R84, P4, PT, R0, R148, RZ ;  /* 0x0000009400547210 */ /* 0x002fe20007f9e0ff */
[----:B------:R-:W-:-:S02]  /*19810*/  IMAD R4, R7, 0x9e, RZ ;  /* 0x0000009e07047824 */ /* 0x000fc400078e02ff */
[----:B------:R-:W-:Y:S01]  /*19820*/  STL [R1+0xf0], R132 ;  /* 0x0000f08401007387 */ /* 0x000fe20000100800 */
[----:B------:R-:W1:Y:S01]  /*19830*/  LDC R7, c[0x0][0x3d8] ;  /* 0x0000f600ff077b82 */ /* 0x000e620000000800 */
[----:B------:R-:W-:Y:S01]  /*19840*/  LEA.HI.X.SX32 R85, R0, R149, 0x1, P4 ;  /* 0x0000009500557211 */ /* 0x000fe200020f0eff */
[----:B0-----:R0:W2:Y:S01]  /*19850*/  MUFU.EX2 R82, R29 ;  /* 0x0000001d00527308 */ /* 0x0010a20000000800 */
[----:B------:R-:W-:-:S03]  /*19860*/  IMAD R0, R5, 0x9f, RZ ;  /* 0x0000009f05007824 */ /* 0x000fc600078e02ff */
[----:B------:R2:W-:Y:S01]  /*19870*/  STL.64 [R1+0x3c0], R84 ;  /* 0x0003c05401007387 */ /* 0x0005e20000100a00 */
[C---:B------:R-:W-:Y:S01]  /*19880*/  IADD3 R156, P4, PT, R4.reuse, R148, RZ ;  /* 0x00000094049c7210 */ /* 0x040fe20007f9e0ff */
[----:B------:R-:W1:Y:S01]  /*19890*/  LDC R5, c[0x0][0x3d8] ;  /* 0x0000f600ff057b82 */ /* 0x000e620000000800 */
[----:B0-----:R-:W-:Y:S02]  /*198a0*/  PRMT R29, RZ, 0x7610, R29 ;  /* 0x00007610ff1d7816 */ /* 0x001fe4000000001d */
[----:B------:R-:W-:-:S04]  /*198b0*/  LEA.HI.X.SX32 R157, R4, R149, 0x1, P4 ;  /* 0x00000095049d7211 */ /* 0x000fc800020f0eff */
[----:B------:R2:W3:Y:S02]  /*198c0*/  @P2 LDG.E.U8 R29, desc[UR20][R84.64] ;  /* 0x00000014541d2981 */ /* 0x0004e4000c1e1100 */
[CC--:B--2---:R-:W-:Y:S02]  /*198d0*/  IADD3 R84, P5, PT, R0.reuse, R148.reuse, RZ ;  /* 0x0000009400547210 */ /* 0x0c4fe40007fbe0ff */
[----:B------:R-:W-:Y:S02]  /*198e0*/  STL [R1+0xec], R82 ;  /* 0x0000ec5201007387 */ /* 0x000fe40000100800 */
[----:B------:R-:W-:Y:S02]  /*198f0*/  LEA.HI.X.SX32 R85, R0, R149, 0x1, P5 ;  /* 0x0000009500557211 */ /* 0x000fe400028f0eff */
[----:B------:R-:W-:Y:S01]  /*19900*/  STL.64 [R1+0x3b8], R156 ;  /* 0x0003b89c01007387 */ /* 0x000fe20000100a00 */
[----:B------:R-:W-:Y:S01]  /*19910*/  IMAD R4, R6, 0xa6, RZ ;  /* 0x000000a606047824 */ /* 0x000fe200078e02ff */
[----:B------:R-:W-:Y:S01]  /*19920*/  MUFU.EX2 R83, R33 ;  /* 0x0000002100537308 */ /* 0x000fe20000000800 */
[----:B------:R-:W0:Y:S01]  /*19930*/  LDC R6, c[0x0][0x3d8] ;  /* 0x0000f600ff067b82 */ /* 0x000e220000000800 */
[----:B------:R2:W-:Y:S04]  /*19940*/  STL.64 [R1+0x3b0], R84 ;  /* 0x0003b05401007387 */ /* 0x0005e80000100a00 */
[----:B------:R2:W3:Y:S01]  /*19950*/  @P2 LDG.E.U8 R27, desc[UR20][R84.64] ;  /* 0x00000014541b2981 */ /* 0x0004e2000c1e1100 */
[----:B------:R-:W-:Y:S01]  /*19960*/  IMAD R0, R8, 0xa7, RZ ;  /* 0x000000a708007824 */ /* 0x000fe200078e02ff */
[-C--:B------:R-:W-:Y:S01]  /*19970*/  IADD3 R158, P4, PT, R4, R148.reuse, RZ ;  /* 0x00000094049e7210 */ /* 0x080fe20007f9e0ff */
[----:B------:R-:W0:Y:S01]  /*19980*/  LDC R8, c[0x0][0x3d8] ;  /* 0x0000f600ff087b82 */ /* 0x000e220000000800 */
[----:B--2---:R2:W2:Y:S02]  /*19990*/  MUFU.EX2 R84, R32 ;  /* 0x0000002000547308 */ /* 0x0044a40000000800 */
[----:B------:R-:W-:-:S02]  /*199a0*/  IADD3 R30, P5, PT, R0, R148, RZ ;  /* 0x00000094001e7210 */ /* 0x000fc40007fbe0ff */
[-C--:B------:R-:W-:Y:S02]  /*199b0*/  LEA.HI.X.SX32 R159, R4, R149.reuse, 0x1, P4 ;  /* 0x00000095049f7211 */ /* 0x080fe400020f0eff */
[-C--:B------:R-:W-:Y:S01]  /*199c0*/  LEA.HI.X.SX32 R31, R0, R149.reuse, 0x1, P5 ;  /* 0x00000095001f7211 */ /* 0x080fe200028f0eff */
[----:B-1----:R-:W-:Y:S02]  /*199d0*/  IMAD R0, R7, 0xaf, RZ ;  /* 0x000000af07007824 */ /* 0x002fe400078e02ff */
[----:B------:R-:W-:Y:S01]  /*199e0*/  IMAD R4, R5, 0xae, RZ ;  /* 0x000000ae05047824 */ /* 0x000fe200078e02ff */
[----:B------:R-:W1:Y:S01]  /*199f0*/  MUFU.EX2 R85, R36 ;  /* 0x0000002400557308 */ /* 0x000e620000000800 */
[----:B------:R-:W1:Y:S01]  /*19a00*/  LDC R5, c[0x0][0x3d8] ;  /* 0x0000f600ff057b82 */ /* 0x000e620000000800 */
[CC--:B--2---:R-:W-:Y:S01]  /*19a10*/  IADD3 R32, P5, PT, R0.reuse, R148.reuse, RZ ;  /* 0x0000009400207210 */ /* 0x0c4fe20007fbe0ff */
[----:B------:R2:W3:Y:S04]  /*19a20*/  @P2 LDG.E.U8 R25, desc[UR20][R30.64] ;  /* 0x000000141e192981 */ /* 0x0004e8000c1e1100 */
[----:B------:R-:W-:Y:S01]  /*19a30*/  STL [R1+0xe8], R84 ;  /* 0x0000e85401007387 */ /* 0x000fe20000100800 */
[----:B------:R-:W-:Y:S01]  /*19a40*/  PRMT R24, RZ, 0x7610, R24 ;  /* 0x00007610ff187816 */ /* 0x000fe20000000018 */
[----:B------:R-:W-:Y:S01]  /*19a50*/  MUFU.EX2 R88, R40 ;  /* 0x0000002800587308 */ /* 0x000fe20000000800 */
[----:B------:R-:W-:Y:S01]  /*19a60*/  PRMT R22, RZ, 0x7610, R22 ;  /* 0x00007610ff167816 */ /* 0x000fe20000000016 */
[----:B------:R-:W-:Y:S01]  /*19a70*/  STL [R1+0xe4], R83 ;  /* 0x0000e45301007387 */ /* 0x000fe20000100800 */
[----:B------:R-:W-:Y:S01]  /*19a80*/  LEA.HI.X.SX32 R33, R0, R149, 0x1, P5 ;  /* 0x0000009500217211 */ /* 0x000fe200028f0eff */
[----:B------:R-:W4:Y:S02]  /*19a90*/  LDC R7, c[0x0][0x3d8] ;  /* 0x0000f600ff077b82 */ /* 0x000f240000000800 */
[----:B------:R-:W-:Y:S04]  /*19aa0*/  STL.64 [R1+0x3a8], R158 ;  /* 0x0003a89e01007387 */ /* 0x000fe80000100a00 */
[----:B------:R2:W-:Y:S01]  /*19ab0*/  STL.64 [R1+0x3a0], R30 ;  /* 0x0003a01e01007387 */ /* 0x0005e20000100a00 */
[----:B------:R-:W1:Y:S01]  /*19ac0*/  MUFU.EX2 R0, R37 ;  /* 0x0000002500007308 */ /* 0x000e620000000800 */
[----:B--2---:R-:W-:-:S04]  /*19ad0*/  IADD3 R30, P4, PT, R4, R148, RZ ;  /* 0x00000094041e7210 */ /* 0x004fc80007f9e0ff */
[----:B------:R-:W-:Y:S01]  /*19ae0*/  LEA.HI.X.SX32 R31, R4, R149, 0x1, P4 ;  /* 0x00000095041f7211 */ /* 0x000fe200020f0eff */
[----:B0-----:R-:W-:Y:S02]  /*19af0*/  IMAD R4, R6, 0xb6, RZ ;  /* 0x000000b606047824 */ /* 0x001fe400078e02ff */
[----:B------:R-:W0:Y:S01]  /*19b00*/  LDC R6, c[0x0][0x3d8] ;  /* 0x0000f600ff067b82 */ /* 0x000e220000000800 */
[----:B-1----:R-:W-:Y:S04]  /*19b10*/  STL [R1+0xdc], R85 ;  /* 0x0000dc5501007387 */ /* 0x002fe80000100800 */
[----:B------:R1:W-:Y:S04]  /*19b20*/  STL.64 [R1+0x398], R30 ;  /* 0x0003981e01007387 */ /* 0x0003e80000100a00 */
[----:B------:R1:W2:Y:S01]  /*19b30*/  @P2 LDG.E.U8 R24, desc[UR20][R30.64] ;  /* 0x000000141e182981 */ /* 0x0002a2000c1e1100 */
[----:B------:R1:W-:Y:S03]  /*19b40*/  MUFU.EX2 R147, R23 ;  /* 0x0000001700937308 */ /* 0x0003e60000000800 */
[----:B------:R-:W-:Y:S01]  /*19b50*/  STL.64 [R1+0x390], R32 ;  /* 0x0003902001007387 */ /* 0x000fe20000100a00 */
[----:B-1----:R-:W-:-:S03]  /*19b60*/  IADD3 R30, P4, PT, R4, R148, RZ ;  /* 0x00000094041e7210 */ /* 0x002fc60007f9e0ff */
[----:B------:R1:W-:Y:S01]  /*19b70*/  STL [R1+0xd4], R0 ;  /* 0x0000d40001007387 */ /* 0x0003e20000100800 */
[----:B------:R-:W-:Y:S01]  /*19b80*/  LEA.HI.X.SX32 R31, R4, R149, 0x1, P4 ;  /* 0x00000095041f7211 */ /* 0x000fe200020f0eff */
[----:B------:R-:W-:Y:S01]  /*19b90*/  IMAD R4, R5, 0xb7, RZ ;  /* 0x000000b705047824 */ /* 0x000fe200078e02ff */
[----:B------:R-:W-:Y:S01]  /*19ba0*/  PRMT R23, RZ, 0x7610, R23 ;  /* 0x00007610ff177816 */ /* 0x000fe20000000017 */
[----:B------:R-:W4:Y:S01]  /*19bb0*/  LDC R5, c[0x0][0x3d8] ;  /* 0x0000f600ff057b82 */ /* 0x000f220000000800 */
[----:B------:R-:W-:Y:S01]  /*19bc0*/  FFMA R41, R41, UR4, -R2 ;  /* 0x0000000429297c23 */ /* 0x000fe20008000802 */
[----:B-1----:R-:W-:Y:S01]  /*19bd0*/  IMAD R0, R8, 0xbe, RZ ;  /* 0x000000be08007824 */ /* 0x002fe200078e02ff */
[----:B------:R1:W-:Y:S02]  /*19be0*/  STL.64 [R1+0x388], R30 ;  /* 0x0003881e01007387 */ /* 0x0003e40000100a00 */
[----:B------:R-:W-:Y:S01]  /*19bf0*/  FMUL R41, R41, 1.4426950216293334961 ;  /* 0x3fb8aa3b29297820 */ /* 0x000fe20000400000 */
[----:B------:R-:W-:Y:S01]  /*19c00*/  PRMT R20, RZ, 0x7610, R20 ;  /* 0x00007610ff147816 */ /* 0x000fe20000000014 */
[--C-:B------:R-:W-:Y:S01]  /*19c10*/  FFMA R44, R44, UR4, -R2.reuse ;  /* 0x000000042c2c7c23 */ /* 0x100fe20008000802 */
[----:B------:R1:W2:Y:S04]  /*19c20*/  @P2 LDG.E.U8 R22, desc[UR20][R30.64] ;  /* 0x000000141e162981 */ /* 0x0002a8000c1e1100 */
[----:B------:R0:W2:Y:S01]  /*19c30*/  @P2 LDG.E.U8 R23, desc[UR20][R32.64] ;  /* 0x0000001420172981 */ /* 0x0000a2000c1e1100 */
[----:B------:R-:W-:Y:S01]  /*19c40*/  FFMA R19, R19, UR4, -R2 ;  /* 0x0000000413137c23 */ /* 0x000fe20008000802 */
[----:B------:R-:W-:-:S02]  /*19c50*/  IMAD.MOV.U32 R16, RZ, RZ, R90 ;  /* 0x000000ffff107224 */ /* 0x000fc400078e005a */
[----:B------:R-:W-:Y:S01]  /*19c60*/  FFMA R38, R38, UR4, -R2 ;  /* 0x0000000426267c23 */ /* 0x000fe20008000802 */
[----:B------:R-:W-:Y:S01]  /*19c70*/  PRMT R28, RZ, 0x7610, R28 ;  /* 0x00007610ff1c7816 */ /* 0x000fe2000000001c */
[----:B------:R-:W4:Y:S01]  /*19c80*/  LDC R8, c[0x0][0x3d8] ;  /* 0x0000f600ff087b82 */ /* 0x000f220000000800 */
[-C--:B-1----:R-:W-:Y:S01]  /*19c90*/  IADD3 R30, P5, PT, R0, R148.reuse, RZ ;  /* 0x00000094001e7210 */ /* 0x082fe20007fbe0ff */
[----:B------:R-:W1:Y:S01]  /*19ca0*/  MUFU.EX2 R87, R41 ;  /* 0x0000002900577308 */ /* 0x000e620000000800 */
[-C--:B0-----:R-:W-:Y:S01]  /*19cb0*/  IADD3 R32, P4, PT, R4, R148.reuse, RZ ;  /* 0x0000009404207210 */ /* 0x081fe20007f9e0ff */
[----:B------:R-:W-:Y:S01]  /*19cc0*/  STL [R1+0xc8], R88 ;  /* 0x0000c85801007387 */ /* 0x000fe20000100800 */
[-C--:B------:R-:W-:Y:S01]  /*19cd0*/  LEA.HI.X.SX32 R31, R0, R149.reuse, 0x1, P5 ;  /* 0x00000095001f7211 */ /* 0x080fe200028f0eff */
[----:B------:R-:W-:Y:S01]  /*19ce0*/  IMAD R0, R6, 0xbf, RZ ;  /* 0x000000bf06007824 */ /* 0x000fe200078e02ff */
[-C--:B------:R-:W-:Y:S01]  /*19cf0*/  LEA.HI.X.SX32 R33, R4, R149.reuse, 0x1, P4 ;  /* 0x0000009504217211 */ /* 0x080fe200020f0eff */
[----:B------:R-:W0:Y:S01]  /*19d00*/  LDC R6, c[0x0][0x3d8] ;  /* 0x0000f600ff067b82 */ /* 0x000e220000000800 */
[----:B------:R-:W-:Y:S01]  /*19d10*/  FMUL R44, R44, 1.4426950216293334961 ;  /* 0x3fb8aa3b2c2c7820 */ /* 0x000fe20000400000 */
[----:B------:R-:W-:Y:S01]  /*19d20*/  FMUL R19, R19, 1.4426950216293334961 ;  /* 0x3fb8aa3b13137820 */ /* 0x000fe20000400000 */
[----:B------:R1:W2:Y:S04]  /*19d30*/  @P2 LDG.E.U8 R20, desc[UR20][R30.64] ;  /* 0x000000141e142981 */ /* 0x0002a8000c1e1100 */
[----:B------:R-:W-:Y:S01]  /*19d40*/  STL.64 [R1+0x380], R32 ;  /* 0x0003802001007387 */ /* 0x000fe20000100a00 */
[----:B------:R-:W0:Y:S03]  /*19d50*/  MUFU.EX2 R90, R44 ;  /* 0x0000002c005a7308 */ /* 0x000e260000000800 */
[----:B------:R1:W-:Y:S01]  /*19d60*/  STL.64 [R1+0x378], R30 ;  /* 0x0003781e01007387 */ /* 0x0003e20000100a00 */
[----:B------:R-:W-:Y:S01]  /*19d70*/  PRMT R21, RZ, 0x7610, R21 ;  /* 0x00007610ff157816 */ /* 0x000fe20000000015 */
[--C-:B------:R-:W-:Y:S01]  /*19d80*/  FFMA R45, R45, UR4, -R2.reuse ;  /* 0x000000042d2d7c23 */ /* 0x100fe20008000802 */
[----:B------:R-:W-:Y:S01]  /*19d90*/  FMUL R38, R38, 1.4426950216293334961 ;  /* 0x3fb8aa3b26267820 */ /* 0x000fe20000400000 */
[--C-:B------:R-:W-:Y:S01]  /*19da0*/  FFMA R39, R39, UR4, -R2.reuse ;  /* 0x0000000427277c23 */ /* 0x100fe20008000802 */
[----:B------:R4:W-:Y:S02]  /*19db0*/  MUFU.EX2 R150, R19 ;  /* 0x0000001300967308 */ /* 0x0009e40000000800 */
[----:B----4-:R-:W-:Y:S01]  /*19dc0*/  IMAD R4, R7, 0xc6, RZ ;  /* 0x000000c607047824 */ /* 0x010fe200078e02ff */
[----:B------:R4:W2:Y:S01]  /*19dd0*/  @P2 LDG.E.U8 R28, desc[UR20][R156.64] ;  /* 0x000000149c1c2981 */ /* 0x0008a2000c1e1100 */
[CC--:B-1----:R-:W-:Y:S01]  /*19de0*/  IADD3 R30, P4, PT, R0.reuse, R148.reuse, RZ ;  /* 0x00000094001e7210 */ /* 0x0c2fe20007f9e0ff */
[----:B------:R-:W-:Y:S01]  /*19df0*/  FMUL R45, R45, 1.4426950216293334961 ;  /* 0x3fb8aa3b2d2d7820 */ /* 0x000fe20000400000 */
[----:B------:R-:W-:Y:S01]  /*19e00*/  PRMT R19, RZ, 0x7610, R19 ;  /* 0x00007610ff137816 */ /* 0x000fe20000000013 */
[----:B------:R-:W-:Y:S01]  /*19e10*/  FMUL R39, R39, 1.4426950216293334961 ;  /* 0x3fb8aa3b27277820 */ /* 0x000fe20000400000 */
[-C--:B------:R-:W-:Y:S01]  /*19e20*/  LEA.HI.X.SX32 R31, R0, R149.reuse, 0x1, P4 ;  /* 0x00000095001f7211 */ /* 0x080fe200020f0eff */
[----:B------:R-:W-:Y:S01]  /*19e30*/  IMAD R0, R5, 0xc7, RZ ;  /* 0x000000c705007824 */ /* 0x000fe200078e02ff */
[----:B------:R-:W-:Y:S01]  /*19e40*/  STL [R1+0xc4], R87 ;  /* 0x0000c45701007387 */ /* 0x000fe20000100800 */
[----:B------:R-:W1:Y:S01]  /*19e50*/  LDC R5, c[0x0][0x3d8] ;  /* 0x0000f600ff057b82 */ /* 0x000e620000000800 */
[----:B----4-:R4:W-:Y:S02]  /*19e60*/  MUFU.EX2 R157, R38 ;  /* 0x00000026009d7308 */ /* 0x0109e40000000800 */
[----:B------:R4:W2:Y:S04]  /*19e70*/  @P2 LDG.E.U8 R21, desc[UR20][R32.64] ;  /* 0x0000001420152981 */ /* 0x0008a8000c1e1100 */
[----:B------:R0:W-:Y:S01]  /*19e80*/  STL.64 [R1+0x370], R30 ;  /* 0x0003701e01007387 */ /* 0x0001e20000100a00 */
[----:B------:R-:W-:Y:S01]  /*19e90*/  PRMT R17, RZ, 0x7610, R17 ;  /* 0x00007610ff117816 */ /* 0x000fe20000000011 */
[----:B------:R-:W1:Y:S01]  /*19ea0*/  LDC R7, c[0x0][0x3d8] ;  /* 0x0000f600ff077b82 */ /* 0x000e620000000800 */
[-C--:B----4-:R-:W-:Y:S01]  /*19eb0*/  IADD3 R38, P4, PT, R4, R148.reuse, RZ ;  /* 0x0000009404267210 */ /* 0x090fe20007f9e0ff */
[----:B------:R0:W4:Y:S01]  /*19ec0*/  @P2 LDG.E.U8 R19, desc[UR20][R30.64] ;  /* 0x000000141e132981 */ /* 0x000122000c1e1100 */
[C---:B------:R-:W-:Y:S01]  /*19ed0*/  IADD3 R32, P5, PT, R0.reuse, R148, RZ ;  /* 0x0000009400207210 */ /* 0x040fe20007fbe0ff */
[----:B------:R0:W-:Y:S03]  /*19ee0*/  MUFU.EX2 R146, R39 ;  /* 0x0000002700927308 */ /* 0x0001e60000000800 */
[-C--:B------:R-:W-:Y:S01]  /*19ef0*/  LEA.HI.X.SX32 R33, R0, R149.reuse, 0x1, P5 ;  /* 0x0000009500217211 */ /* 0x080fe200028f0eff */
[----:B0-----:R-:W-:Y:S01]  /*19f00*/  IMAD.MOV.U32 R30, RZ, RZ, R89 ;  /* 0x000000ffff1e7224 */ /* 0x001fe200078e0059 */
[----:B------:R-:W-:Y:S03]  /*19f10*/  STL [R1+0xb8], R90 ;  /* 0x0000b85a01007387 */ /* 0x000fe60000100800 */
[----:B------:R-:W0:Y:S01]  /*19f20*/  MUFU.EX2 R89, R45 ;  /* 0x0000002d00597308 */ /* 0x000e220000000800 */
[----:B------:R-:W-:Y:S01]  /*19f30*/  LEA.HI.X.SX32 R39, R4, R149, 0x1, P4 ;  /* 0x0000009504277211 */ /* 0x000fe200020f0eff */
[----:B------:R-:W-:Y:S01]  /*19f40*/  IMAD R4, R6, 0xce, RZ ;  /* 0x000000ce06047824 */ /* 0x000fe200078e02ff */
[----:B------:R0:W2:Y:S01]  /*19f50*/  @P2 LDG.E.U8 R17, desc[UR20][R32.64] ;  /* 0x0000001420112981 */ /* 0x0000a2000c1e1100 */
[----:B------:R-:W1:Y:S03]  /*19f60*/  LDC R6, c[0x0][0x3d8] ;  /* 0x0000f600ff067b82 */ /* 0x000e660000000800 */
[----:B------:R-:W-:Y:S01]  /*19f70*/  STL.64 [R1+0x368], R38 ;  /* 0x0003682601007387 */ /* 0x000fe20000100a00 */
[----:B------:R-:W-:-:S03]  /*19f80*/  FFMA R48, R48, UR4, -R2 ;  /* 0x0000000430307c23 */ /* 0x000fc60008000802 */
[----:B------:R0:W-:Y:S01]  /*19f90*/  STL.64 [R1+0x360], R32 ;  /* 0x0003602001007387 */ /* 0x0001e20000100a00 */
[----:B------:R-:W-:Y:S01]  /*19fa0*/  PRMT R15, RZ, 0x7610, R15 ;  /* 0x00007610ff0f7816 */ /* 0x000fe2000000000f */
[--C-:B------:R-:W-:Y:S01]  /*19fb0*/  FFMA R49, R49, UR4, -R2.reuse ;  /* 0x0000000431317c23 */ /* 0x100fe20008000802 */
[----:B------:R-:W-:Y:S02]  /*19fc0*/  IMAD R0, R8, 0xcf, RZ ;  /* 0x000000cf08007824 */ /* 0x000fe400078e02ff */
[----:B------:R-:W-:Y:S01]  /*19fd0*/  FMUL R48, R48, 1.4426950216293334961 ;  /* 0x3fb8aa3b30307820 */ /* 0x000fe20000400000 */
[--C-:B------:R-:W-:Y:S01]  /*19fe0*/  FFMA R26, R26, UR4, -R2.reuse ;  /* 0x000000041a1a7c23 */ /* 0x100fe20008000802 */
[-C--:B0-----:R-:W-:Y:S01]  /*19ff0*/  IADD3 R32, P4, PT, R4, R148.reuse, RZ ;  /* 0x0000009404207210 */ /* 0x081fe20007f9e0ff */
[----:B------:R-:W-:Y:S01]  /*1a000*/  FMUL R49, R49, 1.4426950216293334961 ;  /* 0x3fb8aa3b31317820 */ /* 0x000fe20000400000 */
[----:B------:R-:W-:Y:S01]  /*1a010*/  STL [R1+0xb4], R89 ;  /* 0x0000b45901007387 */ /* 0x000fe20000100800 */
[----:B------:R-:W-:Y:S01]  /*1a020*/  FFMA R50, R50, UR4, -R2 ;  /* 0x0000000432327c23 */ /* 0x000fe20008000802 */
[----:B------:R-:W-:Y:S01]  /*1a030*/  LEA.HI.X.SX32 R33, R4, R149, 0x1, P4 ;  /* 0x0000009504217211 */ /* 0x000fe200020f0eff */
[----:B-1----:R-:W-:Y:S01]  /*1a040*/  IMAD R4, R5, 0xd6, RZ ;  /* 0x000000d605047824 */ /* 0x002fe200078e02ff */
[----:B------:R-:W-:Y:S01]  /*1a050*/  IADD3 R40, P5, PT, R0, R148, RZ ;  /* 0x0000009400287210 */ /* 0x000fe20007fbe0ff */
[----:B------:R-:W0:Y:S01]  /*1a060*/  MUFU.EX2 R91, R48 ;  /* 0x00000030005b7308 */ /* 0x000e220000000800 */
[----:B------:R-:W1:Y:S01]  /*1a070*/  LDC R5, c[0x0][0x3d8] ;  /* 0x0000f600ff057b82 */ /* 0x000e620000000800 */
[----:B------:R0:W-:Y:S04]  /*1a080*/  STL.64 [R1+0x358], R32 ;  /* 0x0003582001007387 */ /* 0x0001e80000100a00 */
[----:B------:R0:W2:Y:S01]  /*1a090*/  @P2 LDG.E.U8 R15, desc[UR20][R32.64] ;  /* 0x00000014200f2981 */ /* 0x0000a2000c1e1100 */
[----:B------:R-:W-:-:S02]  /*1a0a0*/  PRMT R14, RZ, 0x7610, R14 ;  /* 0x00007610ff0e7816 */ /* 0x000fc4000000000e */
[----:B------:R-:W1:Y:S01]  /*1a0b0*/  LDC R8, c[0x0][0x3d8] ;  /* 0x0000f600ff087b82 */ /* 0x000e620000000800 */
[----:B------:R-:W-:Y:S01]  /*1a0c0*/  FFMA R52, R52, UR4, -R2 ;  /* 0x0000000434347c23 */ /* 0x000fe20008000802 */
[----:B------:R-:W-:Y:S01]  /*1a0d0*/  LEA.HI.X.SX32 R41, R0, R149, 0x1, P5 ;  /* 0x0000009500297211 */ /* 0x000fe200028f0eff */
[----:B0-----:R-:W-:Y:S02]  /*1a0e0*/  IMAD.MOV.U32 R32, RZ, RZ, R92 ;  /* 0x000000ffff207224 */ /* 0x001fe400078e005c */
[----:B------:R-:W-:Y:S01]  /*1a0f0*/  FMUL R26, R26, 1.4426950216293334961 ;  /* 0x3fb8aa3b1a1a7820 */ /* 0x000fe20000400000 */
[----:B------:R-:W0:Y:S01]  /*1a100*/  MUFU.EX2 R92, R49 ;  /* 0x00000031005c7308 */ /* 0x000e220000000800 */
[----:B------:R-:W-:Y:S01]  /*1a110*/  FMUL R50, R50, 1.4426950216293334961 ;  /* 0x3fb8aa3b32327820 */ /* 0x000fe20000400000 */
[----:B------:R-:W-:Y:S01]  /*1a120*/  FMUL R52, R52, 1.4426950216293334961 ;  /* 0x3fb8aa3b34347820 */ /* 0x000fe20000400000 */
[----:B------:R-:W-:Y:S01]  /*1a130*/  FFMA R42, R42, UR4, -R2 ;  /* 0x000000042a2a7c23 */ /* 0x000fe20008000802 */
[----:B------:R0:W-:Y:S01]  /*1a140*/  STL.64 [R1+0x350], R40 ;  /* 0x0003502801007387 */ /* 0x0001e20000100a00 */
[----:B------:R-:W-:-:S03]  /*1a150*/  IMAD.MOV.U32 R31, RZ, RZ, R160 ;  /* 0x000000ffff1f7224 */ /* 0x000fc600078e00a0 */
[----:B------:R0:W-:Y:S01]  /*1a160*/  MUFU.EX2 R152, R26 ;  /* 0x0000001a00987308 */ /* 0x0001e20000000800 */
[----:B------:R0:W2:Y:S01]  /*1a170*/  @P2 LDG.E.U8 R14, desc[UR20][R40.64] ;  /* 0x00000014280e2981 */ /* 0x0000a2000c1e1100 */
[----:B------:R-:W-:Y:S01]  /*1a180*/  FFMA R53, R53, UR4, -R2 ;  /* 0x0000000435357c23 */ /* 0x000fe20008000802 */
[----:B------:R-:W-:Y:S01]  /*1a190*/  FMUL R42, R42, 1.4426950216293334961 ;  /* 0x3fb8aa3b2a2a7820 */ /* 0x000fe20000400000 */
[----:B------:R-:W-:Y:S01]  /*1a1a0*/  IMAD R0, R7, 0xd7, RZ ;  /* 0x000000d707007824 */ /* 0x000fe200078e02ff */
[----:B------:R-:W-:-:S03]  /*1a1b0*/  PRMT R13, RZ, 0x7610, R13 ;  /* 0x00007610ff0d7816 */ /* 0x000fc6000000000d */
[----:B------:R-:W-:Y:S01]  /*1a1c0*/  MUFU.EX2 R160, R50 ;  /* 0x0000003200a07308 */ /* 0x000fe20000000800 */
[----:B0-----:R-:W-:Y:S02]  /*1a1d0*/  PRMT R26, RZ, 0x7610, R26 ;  /* 0x00007610ff1a7816 */ /* 0x001fe4000000001a */
[-C--:B------:R-:W-:Y:S01]  /*1a1e0*/  IADD3 R40, P4, PT, R4, R148.reuse, RZ ;  /* 0x0000009404287210 */ /* 0x080fe20007f9e0ff */
[----:B------:R-:W-:Y:S01]  /*1a1f0*/  FMUL R53, R53, 1.4426950216293334961 ;  /* 0x3fb8aa3b35357820 */ /* 0x000fe20000400000 */
[--C-:B------:R-:W-:Y:S01]  /*1a200*/  FFMA R43, R43, UR4, -R2.reuse ;  /* 0x000000042b2b7c23 */ /* 0x100fe20008000802 */
[----:B------:R-:W-:Y:S01]  /*1a210*/  STL [R1+0xa8], R91 ;  /* 0x0000a85b01007387 */ /* 0x000fe20000100800 */
[--C-:B------:R-:W-:Y:S01]  /*1a220*/  FFMA R34, R34, UR4, -R2.reuse ;  /* 0x0000000422227c23 */ /* 0x100fe20008000802 */
[----:B------:R-:W0:Y:S01]  /*1a230*/  MUFU.EX2 R50, R52 ;  /* 0x0000003400327308 */ /* 0x000e220000000800 */
[----:B------:R-:W-:Y:S01]  /*1a240*/  LEA.HI.X.SX32 R41, R4, R149, 0x1, P4 ;  /* 0x0000009504297211 */ /* 0x000fe200020f0eff */
[----:B------:R-:W-:Y:S01]  /*1a250*/  IMAD R4, R6, 0xde, RZ ;  /* 0x000000de06047824 */ /* 0x000fe200078e02ff */
[----:B------:R1:W2:Y:S01]  /*1a260*/  @P2 LDG.E.U8 R26, desc[UR20][R158.64] ;  /* 0x000000149e1a2981 */ /* 0x0002a2000c1e1100 */
[----:B------:R-:W-:Y:S01]  /*1a270*/  FMUL R37, R43, 1.4426950216293334961 ;  /* 0x3fb8aa3b2b257820 */ /* 0x000fe20000400000 */
[----:B------:R-:W3:Y:S02]  /*1a280*/  LDC R7, c[0x0][0x3d8] ;  /* 0x0000f600ff077b82 */ /* 0x000ee40000000800 */
[----:B------:R-:W-:Y:S01]  /*1a290*/  STL [R1+0xa4], R92 ;  /* 0x0000a45c01007387 */ /* 0x000fe20000100800 */
[----:B------:R-:W0:Y:S03]  /*1a2a0*/  MUFU.EX2 R49, R53 ;  /* 0x0000003500317308 */ /* 0x000e260000000800 */
[----:B------:R0:W-:Y:S01]  /*1a2b0*/  STL.64 [R1+0x348], R40 ;  /* 0x0003482801007387 */ /* 0x0001e20000100a00 */
[--C-:B------:R-:W-:Y:S01]  /*1a2c0*/  FFMA R35, R35, UR4, -R2.reuse ;  /* 0x0000000423237c23 */ /* 0x100fe20008000802 */
[----:B------:R-:W3:Y:S02]  /*1a2d0*/  LDC R6, c[0x0][0x3d8] ;  /* 0x0000f600ff067b82 */ /* 0x000ee40000000800 */
[----:B------:R0:W2:Y:S01]  /*1a2e0*/  @P2 LDG.E.U8 R13, desc[UR20][R40.64] ;  /* 0x00000014280d2981 */ /* 0x0000a2000c1e1100 */
[----:B-1----:R1:W-:Y:S01]  /*1a2f0*/  MUFU.EX2 R159, R42 ;  /* 0x0000002a009f7308 */ /* 0x0023e20000000800 */
[----:B------:R-:W-:Y:S01]  /*1a300*/  FFMA R10, R10, UR4, -R2 ;  /* 0x000000040a0a7c23 */ /* 0x000fe20008000802 */
[----:B------:R-:W-:Y:S01]  /*1a310*/  FMUL R34, R34, 1.4426950216293334961 ;  /* 0x3fb8aa3b22227820 */ /* 0x000fe20000400000 */
[----:B------:R-:W-:Y:S01]  /*1a320*/  IMAD R5, R5, 0xdf, RZ ;  /* 0x000000df05057824 */ /* 0x000fe200078e02ff */
[----:B-1----:R-:W-:-:S02]  /*1a330*/  IADD3 R42, P5, PT, R0, R148, RZ ;  /* 0x00000094002a7210 */ /* 0x002fc40007fbe0ff */
[-C--:B0-----:R-:W-:Y:S02]  /*1a340*/  IADD3 R40, P4, PT, R4, R148.reuse, RZ ;  /* 0x0000009404287210 */ /* 0x081fe40007f9e0ff */
[-C--:B------:R-:W-:Y:S02]  /*1a350*/  LEA.HI.X.SX32 R43, R0, R149.reuse, 0x1, P5 ;  /* 0x00000095002b7211 */ /* 0x080fe400028f0eff */
[----:B------:R-:W-:Y:S02]  /*1a360*/  PRMT R0, RZ, 0x7610, R0 ;  /* 0x00007610ff007816 */ /* 0x000fe40000000000 */
[----:B------:R-:W-:Y:S01]  /*1a370*/  LEA.HI.X.SX32 R41, R4, R149, 0x1, P4 ;  /* 0x0000009504297211 */ /* 0x000fe200020f0eff */
[----:B------:R-:W-:Y:S02]  /*1a380*/  IMAD R4, R8, 0xe6, RZ ;  /* 0x000000e608047824 */ /* 0x000fe400078e02ff */
[----:B------:R-:W-:Y:S01]  /*1a390*/  FFMA R11, R11, UR4, -R2 ;  /* 0x000000040b0b7c23 */ /* 0x000fe20008000802 */
[----:B------:R-:W-:Y:S01]  /*1a3a0*/  FMUL R35, R35, 1.4426950216293334961 ;  /* 0x3fb8aa3b23237820 */ /* 0x000fe20000400000 */
[----:B------:R-:W-:Y:S01]  /*1a3b0*/  STL.64 [R1+0x340], R42 ;  /* 0x0003402a01007387 */ /* 0x000fe20000100a00 */
[----:B------:R-:W-:Y:S01]  /*1a3c0*/  FMUL R10, R10, 1.4426950216293334961 ;  /* 0x3fb8aa3b0a0a7820 */ /* 0x000fe20000400000 */
[----:B------:R-:W-:Y:S01]  /*1a3d0*/  MUFU.EX2 R156, R34 ;  /* 0x00000022009c7308 */ /* 0x000fe20000000800 */
[----:B------:R-:W-:Y:S01]  /*1a3e0*/  IADD3 R44, P4, PT, R5, R148, RZ ;  /* 0x00000094052c7210 */ /* 0x000fe20007f9e0ff */
[----:B------:R-:W-:Y:S01]  /*1a3f0*/  STL [R1+0x9c], R50 ;  /* 0x00009c3201007387 */ /* 0x000fe20000100800 */
[----:B------:R-:W-:-:S03]  /*1a400*/  FMUL R11, R11, 1.4426950216293334961 ;  /* 0x3fb8aa3b0b0b7820 */ /* 0x000fc60000400000 */
[----:B------:R0:W-:Y:S02]  /*1a410*/  STL.64 [R1+0x338], R40 ;  /* 0x0003382801007387 */ /* 0x0001e40000100a00 */
[----:B------:R1:W-:Y:S02]  /*1a420*/  MUFU.EX2 R34, R35 ;  /* 0x0000002300227308 */ /* 0x0003e40000000800 */
[----:B------:R0:W2:Y:S01]  /*1a430*/  @P2 LDG.E.U8 R0, desc[UR20][R40.64] ;  /* 0x0000001428002981 */ /* 0x0000a2000c1e1100 */
[--C-:B------:R-:W-:Y:S01]  /*1a440*/  FFMA R56, R56, UR4, -R2.reuse ;  /* 0x0000000438387c23 */ /* 0x100fe20008000802 */
[----:B------:R-:W-:Y:S01]  /*1a450*/  LEA.HI.X.SX32 R45, R5, R149, 0x1, P4 ;  /* 0x00000095052d7211 */ /* 0x000fe200020f0eff */
[----:B------:R-:W-:-:S03]  /*1a460*/  FFMA R57, R57, UR4, -R2 ;  /* 0x0000000439397c23 */ /* 0x000fc60008000802 */
[----:B------:R0:W-:Y:S01]  /*1a470*/  MUFU.EX2 R145, R10 ;  /* 0x0000000a00917308 */ /* 0x0001e20000000800 */
[----:B-1----:R-:W-:Y:S02]  /*1a480*/  IMAD.MOV.U32 R35, RZ, RZ, R16 ;  /* 0x000000ffff237224 */ /* 0x002fe400078e0010 */
[----:B------:R-:W1:Y:S01]  /*1a490*/  LDC R16, c[0x0][0x3d8] ;  /* 0x0000f600ff107b82 */ /* 0x000e620000000800 */
[----:B0-----:R-:W-:Y:S01]  /*1a4a0*/  IADD3 R40, P5, PT, R4, R148, RZ ;  /* 0x0000009404287210 */ /* 0x001fe20007fbe0ff */
[----:B------:R-:W-:Y:S02]  /*1a4b0*/  IMAD.MOV.U32 R33, RZ, RZ, R32 ;  /* 0x000000ffff217224 */ /* 0x000fe400078e0020 */
[----:B------:R-:W-:Y:S01]  /*1a4c0*/  FMUL R56, R56, 1.4426950216293334961 ;  /* 0x3fb8aa3b38387820 */ /* 0x000fe20000400000 */
[----:B------:R0:W-:Y:S01]  /*1a4d0*/  MUFU.EX2 R3, R11 ;  /* 0x0000000b00037308 */ /* 0x0001e20000000800 */
[----:B------:R-:W-:Y:S02]  /*1a4e0*/  PRMT R10, RZ, 0x7610, R10 ;  /* 0x00007610ff0a7816 */ /* 0x000fe4000000000a */
[----:B------:R-:W-:Y:S01]  /*1a4f0*/  LEA.HI.X.SX32 R41, R4, R149, 0x1, P5 ;  /* 0x0000009504297211 */ /* 0x000fe200028f0eff */
[----:B------:R-:W-:Y:S01]  /*1a500*/  IMAD.MOV.U32 R32, RZ, RZ, R30 ;  /* 0x000000ffff207224 */ /* 0x000fe200078e001e */
[----:B------:R-:W-:Y:S01]  /*1a510*/  STL [R1+0x94], R49 ;  /* 0x0000943101007387 */ /* 0x000fe20000100800 */
[----:B------:R-:W-:-:S02]  /*1a520*/  IMAD.MOV.U32 R30, RZ, RZ, R161 ;  /* 0x000000ffff1e7224 */ /* 0x000fc400078e00a1 */
[----:B------:R-:W-:Y:S01]  /*1a530*/  FMUL R57, R57, 1.4426950216293334961 ;  /* 0x3fb8aa3b39397820 */ /* 0x000fe20000400000 */
[----:B0-----:R-:W-:Y:S01]  /*1a540*/  PRMT R11, RZ, 0x7610, R11 ;  /* 0x00007610ff0b7816 */ /* 0x001fe2000000000b */
[----:B------:R-:W-:Y:S01]  /*1a550*/  FFMA R18, R18, UR4, -R2 ;  /* 0x0000000412127c23 */ /* 0x000fe20008000802 */
[----:B------:R-:W-:Y:S01]  /*1a560*/  STL.64 [R1+0x330], R44 ;  /* 0x0003302c01007387 */ /* 0x000fe20000100a00 */
[----:B------:R-:W-:Y:S03]  /*1a570*/  MUFU.EX2 R36, R57 ;  /* 0x0000003900247308 */ /* 0x000fe60000000800 */
[----:B------:R0:W-:Y:S01]  /*1a580*/  STL.64 [R1+0x328], R40 ;  /* 0x0003282801007387 */ /* 0x0001e20000100a00 */
[----:B------:R-:W-:-:S03]  /*1a590*/  FMUL R18, R18, 1.4426950216293334961 ;  /* 0x3fb8aa3b12127820 */ /* 0x000fc60000400000 */
[----:B------:R0:W2:Y:S01]  /*1a5a0*/  @P2 LDG.E.U8 R10, desc[UR20][R40.64] ;  /* 0x00000014280a2981 */ /* 0x0000a2000c1e1100 */
[----:B------:R-:W-:-:S03]  /*1a5b0*/  FFMA R46, R46, UR4, -R2 ;  /* 0x000000042e2e7c23 */ /* 0x000fc60008000802 */
[----:B------:R0:W2:Y:S01]  /*1a5c0*/  @P2 LDG.E.U8 R11, desc[UR20][R44.64] ;  /* 0x000000142c0b2981 */ /* 0x0000a2000c1e1100 */
[----:B---3--:R-:W-:Y:S01]  /*1a5d0*/  IMAD R4, R7, 0xe7, RZ ;  /* 0x000000e707047824 */ /* 0x008fe200078e02ff */
[----:B0-----:R-:W0:Y:S01]  /*1a5e0*/  MUFU.EX2 R40, R56 ;  /* 0x0000003800287308 */ /* 0x001e220000000800 */
[----:B------:R-:W-:Y:S02]  /*1a5f0*/  IMAD.MOV.U32 R44, RZ, RZ, R30 ;  /* 0x000000ffff2c7224 */ /* 0x000fe400078e001e */
[----:B------:R-:W3:Y:S01]  /*1a600*/  LDC R30, c[0x0][0x3d8] ;  /* 0x0000f600ff1e7b82 */ /* 0x000ee20000000800 */
[----:B------:R-:W-:-:S04]  /*1a610*/  FMUL R46, R46, 1.4426950216293334961 ;  /* 0x3fb8aa3b2e2e7820 */ /* 0x000fc80000400000 */
[----:B------:R0:W-:Y:S01]  /*1a620*/  MUFU.EX2 R143, R18 ;  /* 0x00000012008f7308 */ /* 0x0001e20000000800 */
[----:B------:R-:W-:Y:S02]  /*1a630*/  IMAD R5, R6, 0xee, RZ ;  /* 0x000000ee06057824 */ /* 0x000fe400078e02ff */
[----:B------:R-:W-:Y:S01]  /*1a640*/  FFMA R47, R47, UR4, -R2 ;  /* 0x000000042f2f7c23 */ /* 0x000fe20008000802 */
[----:B------:R-:W-:Y:S02]  /*1a650*/  PRMT R12, RZ, 0x7610, R12 ;  /* 0x00007610ff0c7816 */ /* 0x000fe4000000000c */
[CC--:B------:R-:W-:Y:S02]  /*1a660*/  IADD3 R52, P4, PT, R4.reuse, R148.reuse, RZ ;  /* 0x0000009404347210 */ /* 0x0c0fe40007f9e0ff */
[----:B0-----:R-:W-:Y:S01]  /*1a670*/  PRMT R18, RZ, 0x7610, R18 ;  /* 0x00007610ff127816 */ /* 0x001fe20000000012 */
[----:B------:R0:W-:Y:S01]  /*1a680*/  MUFU.EX2 R158, R46 ;  /* 0x0000002e009e7308 */ /* 0x0001e20000000800 */
[--C-:B------:R-:W-:Y:S01]  /*1a690*/  FFMA R51, R51, UR4, -R2.reuse ;  /* 0x0000000433337c23 */ /* 0x100fe20008000802 */
[----:B------:R-:W-:Y:S01]  /*1a6a0*/  LEA.HI.X.SX32 R53, R4, R149, 0x1, P4 ;  /* 0x0000009504357211 */ /* 0x000fe200020f0eff */
[----:B------:R-:W-:Y:S01]  /*1a6b0*/  FFMA R60, R60, UR4, -R2 ;  /* 0x000000043c3c7c23 */ /* 0x000fe20008000802 */
[----:B------:R-:W-:Y:S01]  /*1a6c0*/  PRMT R8, RZ, 0x7610, R8 ;  /* 0x00007610ff087816 */ /* 0x000fe20000000008 */
[----:B------:R1:W2:Y:S01]  /*1a6d0*/  @P2 LDG.E.U8 R18, desc[UR20][R38.64] ;  /* 0x0000001426122981 */ /* 0x0002a2000c1e1100 */
[----:B0-----:R-:W-:-:S03]  /*1a6e0*/  IADD3 R46, P5, PT, R5, R148, RZ ;  /* 0x00000094052e7210 */ /* 0x001fc60007fbe0ff */
[----:B------:R0:W2:Y:S01]  /*1a6f0*/  @P2 LDG.E.U8 R12, desc[UR20][R42.64] ;  /* 0x000000142a0c2981 */ /* 0x0000a2000c1e1100 */
[----:B-1----:R-:W-:Y:S02]  /*1a700*/  IMAD R4, R16, 0xf6, RZ ;  /* 0x000000f610047824 */ /* 0x002fe400078e02ff */
[----:B------:R-:W-:Y:S01]  /*1a710*/  FMUL R39, R47, 1.4426950216293334961 ;  /* 0x3fb8aa3b2f277820 */ /* 0x000fe20000400000 */
[----:B------:R-:W-:Y:S01]  /*1a720*/  LEA.HI.X.SX32 R47, R5, R149, 0x1, P5 ;  /* 0x00000095052f7211 */ /* 0x000fe200028f0eff */
[----:B------:R-:W-:Y:S01]  /*1a730*/  STL [R1+0x8c], R40 ;  /* 0x00008c2801007387 */ /* 0x000fe20000100800 */
[----:B------:R-:W-:Y:S01]  /*1a740*/  FMUL R38, R51, 1.4426950216293334961 ;  /* 0x3fb8aa3b33267820 */ /* 0x000fe20000400000 */
[----:B------:R-:W-:Y:S01]  /*1a750*/  FFMA R61, R61, UR4, -R2 ;  /* 0x000000043d3d7c23 */ /* 0x000fe20008000802 */
[----:B0-----:R-:W-:Y:S01]  /*1a760*/  IMAD.MOV.U32 R43, RZ, RZ, R32 ;  /* 0x000000ffff2b7224 */ /* 0x001fe200078e0020 */
[----:B------:R-:W-:Y:S01]  /*1a770*/  STL [R1+0x88], R36 ;  /* 0x0000882401007387 */ /* 0x000fe20000100800 */
[----:B------:R-:W0:Y:S01]  /*1a780*/  LDC R32, c[0x0][0x3d8] ;  /* 0x0000f600ff207b82 */ /* 0x000e220000000800 */
[----:B------:R-:W-:-:S02]  /*1a790*/  IMAD.MOV.U32 R51, RZ, RZ, R31 ;  /* 0x000000ffff337224 */ /* 0x000fc400078e001f */
[----:B------:R-:W-:Y:S01]  /*1a7a0*/  FMUL R60, R60, 1.4426950216293334961 ;  /* 0x3fb8aa3b3c3c7820 */ /* 0x000fe20000400000 */
[----:B------:R-:W-:Y:S01]  /*1a7b0*/  STL.64 [R1+0x320], R52 ;  /* 0x0003203401007387 */ /* 0x000fe20000100a00 */
[----:B------:R-:W-:-:S03]  /*1a7c0*/  FMUL R61, R61, 1.4426950216293334961 ;  /* 0x3fb8aa3b3d3d7820 */ /* 0x000fc60000400000 */
[----:B------:R1:W-:Y:S01]  /*1a7d0*/  STL.64 [R1+0x318], R46 ;  /* 0x0003182e01007387 */ /* 0x0003e20000100a00 */
[----:B------:R-:W0:Y:S03]  /*1a7e0*/  LDC R31, c[0x0][0x3d8] ;  /* 0x0000f600ff1f7b82 */ /* 0x000e260000000800 */
[----:B------:R1:W2:Y:S01]  /*1a7f0*/  @P2 LDG.E.U8 R8, desc[UR20][R46.64] ;  /* 0x000000142e082981 */ /* 0x0002a2000c1e1100 */
[----:B------:R-:W1:Y:S01]  /*1a800*/  MUFU.EX2 R16, R60 ;  /* 0x0000003c00107308 */ /* 0x000e620000000800 */
[----:B------:R-:W-:Y:S01]  /*1a810*/  PRMT R9, RZ, 0x7610, R9 ;  /* 0x00007610ff097816 */ /* 0x000fe20000000009 */
[----:B---3--:R-:W-:Y:S02]  /*1a820*/  IMAD R5, R30, 0xef, RZ ;  /* 0x000000ef1e057824 */ /* 0x008fe400078e02ff */
[----:B------:R-:W3:Y:S03]  /*1a830*/  LDC R30, c[0x0][0x3d8] ;  /* 0x0000f600ff1e7b82 */ /* 0x000ee60000000800 */
[----:B------:R1:W2:Y:S02]  /*1a840*/  @P2 LDG.E.U8 R9, desc[UR20][R52.64] ;  /* 0x0000001434092981 */ /* 0x0002a4000c1e1100 */
[----:B-1----:R-:W-:-:S04]  /*1a850*/  IADD3 R46, P5, PT, R4, R148, RZ ;  /* 0x00000094042e7210 */ /* 0x002fc80007fbe0ff */
[-C--:B------:R-:W-:Y:S02]  /*1a860*/  LEA.HI.X.SX32 R47, R4, R149.reuse, 0x1, P5 ;  /* 0x00000095042f7211 */ /* 0x080fe400028f0eff */
[----:B------:R-:W1:Y:S01]  /*1a870*/  MUFU.EX2 R4, R61 ;  /* 0x0000003d00047308 */ /* 0x000e620000000800 */
[C---:B------:R-:W-:Y:S01]  /*1a880*/  IADD3 R52, P4, PT, R5.reuse, R148, RZ ;  /* 0x0000009405347210 */ /* 0x040fe20007f9e0ff */
[--C-:B------:R-:W-:Y:S01]  /*1a890*/  FFMA R64, R64, UR4, -R2.reuse ;  /* 0x0000000440407c23 */ /* 0x100fe20008000802 */
[----:B------:R-:W-:Y:S02]  /*1a8a0*/  FFMA R54, R54, UR4, -R2 ;  /* 0x0000000436367c23 */ /* 0x000fe40008000802 */
[----:B------:R-:W-:Y:S01]  /*1a8b0*/  LEA.HI.X.SX32 R53, R5, R149, 0x1, P4 ;  /* 0x0000009505357211 */ /* 0x000fe200020f0eff */
[----:B------:R0:W-:Y:S01]  /*1a8c0*/  STL [R1+0x84], R16 ;  /* 0x0000841001007387 */ /* 0x0001e20000100800 */
[----:B------:R-:W-:Y:S01]  /*1a8d0*/  FMUL R64, R64, 1.4426950216293334961 ;  /* 0x3fb8aa3b40407820 */ /* 0x000fe20000400000 */
[----:B------:R-:W-:-:S02]  /*1a8e0*/  FMUL R54, R54, 1.4426950216293334961 ;  /* 0x3fb8aa3b36367820 */ /* 0x000fc40000400000 */
[----:B------:R-:W-:Y:S01]  /*1a8f0*/  STL.64 [R1+0x310], R52 ;  /* 0x0003103401007387 */ /* 0x000fe20000100a00 */
[----:B------:R-:W-:-:S03]  /*1a900*/  PRMT R6, RZ, 0x7610, R6 ;  /* 0x00007610ff067816 */ /* 0x000fc60000000006 */
[----:B------:R-:W-:Y:S01]  /*1a910*/  STL.64 [R1+0x308], R46 ;  /* 0x0003082e01007387 */ /* 0x000fe20000100a00 */
[----:B0-----:R-:W-:-:S03]  /*1a920*/  IMAD R16, R32, 0xf7, RZ ;  /* 0x000000f720107824 */ /* 0x001fc600078e02ff */
[----:B-1----:R0:W-:Y:S01]  /*1a930*/  STL [R1+0x80], R4 ;  /* 0x0000800401007387 */ /* 0x0021e20000100800 */
[----:B------:R-:W-:Y:S01]  /*1a940*/  FFMA R55, R55, UR4, -R2 ;  /* 0x0000000437377c23 */ /* 0x000fe20008000802 */
[----:B------:R1:W-:Y:S02]  /*1a950*/  MUFU.EX2 R161, R54 ;  /* 0x0000003600a17308 */ /* 0x0003e40000000800 */
[----:B------:R1:W2:Y:S01]  /*1a960*/  @P2 LDG.E.U8 R6, desc[UR20][R46.64] ;  /* 0x000000142e062981 */ /* 0x0002a2000c1e1100 */
[----:B0-----:R-:W-:-:S05]  /*1a970*/  IMAD R4, R31, 0xfe, RZ ;  /* 0x000000fe1f047824 */ /* 0x001fca00078e02ff */
[----:B------:R-:W0:Y:S01]  /*1a980*/  MUFU.EX2 R31, R64 ;  /* 0x00000040001f7308 */ /* 0x000e220000000800 */
[----:B-1----:R-:W-:Y:S01]  /*1a990*/  IADD3 R54, P4, PT, R16, R148, RZ ;  /* 0x0000009410367210 */ /* 0x002fe20007f9e0ff */
[----:B------:R-:W-:-:S03]  /*1a9a0*/  FMUL R42, R55, 1.4426950216293334961 ;  /* 0x3fb8aa3b372a7820 */ /* 0x000fc60000400000 */
[----:B------:R-:W-:Y:S02]  /*1a9b0*/  LEA.HI.X.SX32 R55, R16, R149, 0x1, P4 ;  /* 0x0000009510377211 */ /* 0x000fe400020f0eff */
[----:B------:R-:W-:Y:S01]  /*1a9c0*/  IADD3 R46, P4, PT, R4, R148, RZ ;  /* 0x00000094042e7210 */ /* 0x000fe20007f9e0ff */
[----:B---3--:R-:W-:-:S03]  /*1a9d0*/  IMAD R16, R30, 0xff, RZ ;  /* 0x000000ff1e107824 */ /* 0x008fc600078e02ff */
[----:B------:R-:W-:Y:S01]  /*1a9e0*/  LEA.HI.X.SX32 R47, R4, R149, 0x1, P4 ;  /* 0x00000095042f7211 */ /* 0x000fe200020f0eff */
[----:B------:R-:W-:Y:S01]  /*1a9f0*/  STL.64 [R1+0x300], R54 ;  /* 0x0003003601007387 */ /* 0x000fe20000100a00 */
[----:B------:R-:W-:-:S03]  /*1aa00*/  IADD3 R30, P4, PT, R16, R148, RZ ;  /* 0x00000094101e7210 */ /* 0x000fc60007f9e0ff */
[----:B------:R-:W-:Y:S04]  /*1aa10*/  STL.64 [R1+0x2f8], R46 ;  /* 0x0002f82e01007387 */ /* 0x000fe80000100a00 */
[----:B0-----:R0:W-:Y:S02]  /*1aa20*/  STL [R1+0x7c], R31 ;  /* 0x00007c1f01007387 */ /* 0x0011e40000100800 */
[----:B0-----:R-:W-:Y:S02]  /*1aa30*/  LEA.HI.X.SX32 R31, R16, R149, 0x1, P4 ;  /* 0x00000095101f7211 */ /* 0x001fe400020f0eff */
[----:B------:R-:W-:-:S06]  /*1aa40*/  PRMT R16, RZ, 0x7610, R16 ;  /* 0x00007610ff107816 */ /* 0x000fcc0000000010 */
[----:B------:R-:W3:Y:S01]  /*1aa50*/  @P2 LDG.E.U8 R16, desc[UR20][R30.64] ;  /* 0x000000141e102981 */ /* 0x000ee2000c1e1100 */
[----:B------:R-:W-:Y:S01]  /*1aa60*/  PRMT R4, RZ, 0x7610, R4 ;  /* 0x00007610ff047816 */ /* 0x000fe20000000004 */
[----:B------:R-:W-:Y:S01]  /*1aa70*/  IMAD.MOV.U32 R45, RZ, RZ, R33 ;  /* 0x000000ffff2d7224 */ /* 0x000fe200078e0021 */
[----:B------:R-:W-:Y:S01]  /*1aa80*/  PRMT R7, RZ, 0x7610, R7 ;  /* 0x00007610ff077816 */ /* 0x000fe20000000007 */
[----:B------:R-:W-:Y:S02]  /*1aa90*/  IMAD.MOV.U32 R33, RZ, RZ, R162 ;  /* 0x000000ffff217224 */ /* 0x000fe400078e00a2 */
[----:B------:R-:W-:Y:S01]  /*1aaa0*/  IMAD.MOV.U32 R48, RZ, RZ, R45 ;  /* 0x000000ffff307224 */ /* 0x000fe200078e002d */
[----:B------:R0:W2:Y:S04]  /*1aab0*/  @P2 LDG.E.U8 R4, desc[UR20][R46.64] ;  /* 0x000000142e042981 */ /* 0x0000a8000c1e1100 */
[----:B------:R1:W2:Y:S01]  /*1aac0*/  @P2 LDG.E.U8 R7, desc[UR20][R52.64] ;  /* 0x0000001434072981 */ /* 0x0002a2000c1e1100 */
[----:B0-----:R-:W-:-:S03]  /*1aad0*/  IMAD.MOV.U32 R47, RZ, RZ, R35 ;  /* 0x000000ffff2f7224 */ /* 0x001fc600078e0023 */
[----:B------:R-:W2:Y:S01]  /*1aae0*/  LDL.LU R35, [R1+0xe0] ;  /* 0x0000e00001237983 */ /* 0x000ea20000300800 */
[----:B-1----:R-:W-:-:S03]  /*1aaf0*/  IMAD.MOV.U32 R52, RZ, RZ, R48 ;  /* 0x000000ffff347224 */ /* 0x002fc600078e0030 */
[----:B------:R-:W-:Y:S01]  /*1ab00*/  STL [R1+0x131c], R148 ;  /* 0x00131c9401007387 */ /* 0x000fe20000100800 */
[----:B------:R-:W-:-:S03]  /*1ab10*/  IMAD.MOV.U32 R48, RZ, RZ, R33 ;  /* 0x000000ffff307224 */ /* 0x000fc600078e0021 */
[----:B------:R-:W-:Y:S04]  /*1ab20*/  STL [R1+0x1318], R149 ;  /* 0x0013189501007387 */ /* 0x000fe80000100800 */
[----:B------:R0:W-:Y:S04]  /*1ab30*/  STL.64 [R1+0x2f0], R30 ;  /* 0x0002f01e01007387 */ /* 0x0001e80000100a00 */
[----:B------:R-:W2:Y:S01]  /*1ab40*/  LDL.LU R33, [R1+0xd8] ;  /* 0x0000d80001217983 */ /* 0x000ea20000300800 */
[----:B------:R-:W-:-:S04]  /*1ab50*/  FFMA R65, R65, UR4, -R2 ;  /* 0x0000000441417c23 */ /* 0x000fc80008000802 */
[----:B------:R-:W-:-:S04]  /*1ab60*/  FMUL R65, R65, 1.4426950216293334961 ;  /* 0x3fb8aa3b41417820 */ /* 0x000fc80000400000 */
[----:B------:R-:W1:Y:S01]  /*1ab70*/  MUFU.EX2 R32, R65 ;  /* 0x0000004100207308 */ /* 0x000e620000000800 */
[----:B------:R-:W-:Y:S02]  /*1ab80*/  IMAD.MOV.U32 R53, RZ, RZ, R43 ;  /* 0x000000ffff357224 */ /* 0x000fe400078e002b */
[----:B------:R-:W-:Y:S02]  /*1ab90*/  FFMA R68, R68, UR4, -R2 ;  /* 0x0000000444447c23 */ /* 0x000fe40008000802 */
[----:B0-----:R-:W-:Y:S02]  /*1aba0*/  FADD R30, R44, R53 ;  /* 0x000000352c1e7221 */ /* 0x001fe40000000000 */
[----:B------:R-:W-:Y:S02]  /*1abb0*/  FMUL R68, R68, 1.4426950216293334961 ;  /* 0x3fb8aa3b44447820 */ /* 0x000fe40000400000 */
[----:B------:R-:W-:Y:S01]  /*1abc0*/  FADD R30, R115, R30 ;  /* 0x0000001e731e7221 */ /* 0x000fe20000000000 */
[----:B-1----:R-:W-:Y:S03]  /*1abd0*/  STL [R1+0x78], R32 ;  /* 0x0000782001007387 */ /* 0x002fe60000100800 */
[----:B------:R-:W-:Y:S01]  /*1abe0*/  FADD R30, R116, R30 ;  /* 0x0000001e741e7221 */ /* 0x000fe20000000000 */
[----:B------:R-:W-:-:S03]  /*1abf0*/  FFMA R69, R69, UR4, -R2 ;  /* 0x0000000445457c23 */ /* 0x000fc60008000802 */
[----:B------:R-:W-:Y:S01]  /*1ac00*/  FADD R30, R52, R30 ;  /* 0x0000001e341e7221 */ /* 0x000fe20000000000 */
[----:B------:R-:W-:-:S03]  /*1ac10*/  FMUL R69, R69, 1.4426950216293334961 ;  /* 0x3fb8aa3b45457820 */ /* 0x000fc60000400000 */
[----:B------:R-:W-:-:S04]  /*1ac20*/  FADD R30, R51, R30 ;  /* 0x0000001e331e7221 */ /* 0x000fc80000000000 */
[----:B------:R-:W-:-:S04]  /*1ac30*/  FADD R30, R145, R30 ;  /* 0x0000001e911e7221 */ /* 0x000fc80000000000 */
[----:B------:R-:W-:-:S04]  /*1ac40*/  FADD R30, R3, R30 ;  /* 0x0000001e031e7221 */ /* 0x000fc80000000000 */
[----:B------:R-:W-:Y:S01]  /*1ac50*/  FADD R30, R48, R30 ;  /* 0x0000001e301e7221 */ /* 0x000fe20000000000 */
[----:B------:R-:W-:-:S03]  /*1ac60*/  FFMA R72, R72, UR4, -R2 ;  /* 0x0000000448487c23 */ /* 0x000fc60008000802 */
[----:B------:R-:W-:Y:S01]  /*1ac70*/  FADD R30, R47, R30 ;  /* 0x0000001e2f1e7221 */ /* 0x000fe20000000000 */
[----:B------:R-:W-:Y:S01]  /*1ac80*/  FMUL R72, R72, 1.4426950216293334961 ;  /* 0x3fb8aa3b48487820 */ /* 0x000fe20000400000 */
[----:B------:R-:W-:Y:S02]  /*1ac90*/  IMAD.MOV.U32 R46, RZ, RZ, R164 ;  /* 0x000000ffff2e7224 */ /* 0x000fe400078e00a4 */
[----:B------:R-:W-:Y:S02]  /*1aca0*/  IMAD.MOV.U32 R43, RZ, RZ, R163 ;  /* 0x000000ffff2b7224 */ /* 0x000fe400078e00a3 */
[--C-:B------:R-:W-:Y:S01]  /*1acb0*/  FFMA R73, R73, UR4, -R2.reuse ;  /* 0x0000000449497c23 */ /* 0x100fe20008000802 */
[----:B------:R-:W-:-:S03]  /*1acc0*/  FFMA R76, R76, UR4, -R2 ;  /* 0x000000044c4c7c23 */ /* 0x000fc60008000802 */
[----:B------:R-:W-:Y:S01]  /*1acd0*/  FMUL R73, R73, 1.4426950216293334961 ;  /* 0x3fb8aa3b49497820 */ /* 0x000fe20000400000 */
[----:B------:R-:W-:-:S04]  /*1ace0*/  FMUL R76, R76, 1.4426950216293334961 ;  /* 0x3fb8aa3b4c4c7820 */ /* 0x000fc80000400000 */
[----:B------:R-:W-:Y:S01]  /*1acf0*/  MUFU.EX2 R31, R76 ;  /* 0x0000004c001f7308 */ /* 0x000fe20000000800 */
[----:B------:R-:W-:-:S04]  /*1ad00*/  FFMA R77, R77, UR4, -R2 ;  /* 0x000000044d4d7c23 */ /* 0x000fc80008000802 */
[----:B------:R-:W-:Y:S01]  /*1ad10*/  FMUL R77, R77, 1.4426950216293334961 ;  /* 0x3fb8aa3b4d4d7820 */ /* 0x000fe20000400000 */
[----:B---3--:R0:W-:Y:S02]  /*1ad20*/  STL [R1+0x1320], R16 ;  /* 0x0013201001007387 */ /* 0x0081e40000100800 */
[----:B0-----:R-:W0:Y:S02]  /*1ad30*/  MUFU.EX2 R16, R68 ;  /* 0x0000004400107308 */ /* 0x001e240000000800 */
[----:B0-----:R0:W-:Y:S06]  /*1ad40*/  STL [R1+0x74], R16 ;  /* 0x0000741001007387 */ /* 0x0011ec0000100800 */
[----:B0-----:R-:W0:Y:S01]  /*1ad50*/  MUFU.EX2 R16, R69 ;  /* 0x0000004500107308 */ /* 0x001e220000000800 */
[----:B--2---:R-:W-:-:S04]  /*1ad60*/  FADD R30, R35, R30 ;  /* 0x0000001e231e7221 */ /* 0x004fc80000000000 */
[----:B------:R-:W-:-:S04]  /*1ad70*/  FADD R30, R33, R30 ;  /* 0x0000001e211e7221 */ /* 0x000fc80000000000 */
[----:B------:R-:W-:Y:S01]  /*1ad80*/  FADD R30, R46, R30 ;  /* 0x0000001e2e1e7221 */ /* 0x000fe20000000000 */
[----:B0-----:R0:W-:Y:S03]  /*1ad90*/  STL [R1+0x6c], R16 ;  /* 0x00006c1001007387 */ /* 0x0011e60000100800 */
[----:B------:R-:W-:Y:S01]  /*1ada0*/  FADD R30, R43, R30 ;  /* 0x0000001e2b1e7221 */ /* 0x000fe20000000000 */
[----:B0-----:R-:W0:Y:S03]  /*1adb0*/  MUFU.EX2 R16, R72 ;  /* 0x0000004800107308 */ /* 0x001e260000000800 */
[----:B------:R-:W-:-:S04]  /*1adc0*/  FADD R30, R143, R30 ;  /* 0x0000001e8f1e7221 */ /* 0x000fc80000000000 */
[----:B------:R-:W-:-:S04]  /*1add0*/  FADD R30, R150, R30 ;  /* 0x0000001e961e7221 */ /* 0x000fc80000000000 */
[----:B------:R-:W-:Y:S01]  /*1ade0*/  FADD R30, R165, R30 ;  /* 0x0000001ea51e7221 */ /* 0x000fe20000000000 */
[----:B0-----:R0:W-:Y:S03]  /*1adf0*/  STL [R1+0x5c], R16 ;  /* 0x00005c1001007387 */ /* 0x0011e60000100800 */
[----:B------:R-:W-:Y:S01]  /*1ae00*/  FADD R30, R78, R30 ;  /* 0x0000001e4e1e7221 */ /* 0x000fe20000000000 */
[----:B0-----:R-:W0:Y:S03]  /*1ae10*/  MUFU.EX2 R16, R73 ;  /* 0x0000004900107308 */ /* 0x001e260000000800 */
[----:B------:R-:W-:-:S04]  /*1ae20*/  FADD R30, R151, R30 ;  /* 0x0000001e971e7221 */ /* 0x000fc80000000000 */
[----:B------:R-:W-:-:S04]  /*1ae30*/  FADD R30, R147, R30 ;  /* 0x0000001e931e7221 */ /* 0x000fc80000000000 */
[----:B------:R-:W-:-:S04]  /*1ae40*/  FADD R30, R79, R30 ;  /* 0x0000001e4f1e7221 */ /* 0x000fc80000000000 */
[----:B------:R-:W-:Y:S01]  /*1ae50*/  FADD R30, R80, R30 ;  /* 0x0000001e501e7221 */ /* 0x000fe20000000000 */
[----:B0-----:R0:W-:Y:S04]  /*1ae60*/  STL [R1+0x54], R16 ;  /* 0x0000541001007387 */ /* 0x0011e80000100800 */
[----:B------:R-:W2:Y:S04]  /*1ae70*/  LDL.LU R78, [R1+0x13a0] ;  /* 0x0013a000014e7983 */ /* 0x000ea80000300800 */
[----:B------:R-:W3:Y:S04]  /*1ae80*/  LDL.LU R79, [R1+0x139c] ;  /* 0x00139c00014f7983 */ /* 0x000ee80000300800 */
[----:B0-----:R-:W2:Y:S04]  /*1ae90*/  LDL.LU R16, [R1+0xd4] ;  /* 0x0000d40001107983 */ /* 0x001ea80000300800 */
[----:B------:R0:W-:Y:S04]  /*1aea0*/  STL [R1+0x4c], R31 ;  /* 0x00004c1f01007387 */ /* 0x0001e80000100800 */
[----:B------:R-:W2:Y:S01]  /*1aeb0*/  LDL.LU R80, [R1+0x1398] ;  /* 0x0013980001507983 */ /* 0x000ea20000300800 */
[----:B------:R-:W-:-:S04]  /*1aec0*/  FADD R30, R152, R30 ;  /* 0x0000001e981e7221 */ /* 0x000fc80000000000 */
[----:B------:R-:W-:Y:S01]  /*1aed0*/  FADD R30, R153, R30 ;  /* 0x0000001e991e7221 */ /* 0x000fe20000000000 */
[----:B0-----:R-:W0:Y:S03]  /*1aee0*/  MUFU.EX2 R31, R77 ;  /* 0x0000004d001f7308 */ /* 0x001e260000000800 */
[----:B------:R-:W-:-:S04]  /*1aef0*/  FADD R30, R132, R30 ;  /* 0x0000001e841e7221 */ /* 0x000fc80000000000 */
[----:B------:R-:W-:-:S04]  /*1af00*/  FADD R30, R82, R30 ;  /* 0x0000001e521e7221 */ /* 0x000fc80000000000 */
[----:B------:R-:W-:-:S04]  /*1af10*/  FADD R30, R154, R30 ;  /* 0x0000001e9a1e7221 */ /* 0x000fc80000000000 */
[----:B------:R-:W-:Y:S01]  /*1af20*/  FADD R30, R155, R30 ;  /* 0x0000001e9b1e7221 */ /* 0x000fe20000000000 */
[----:B0-----:R0:W-:Y:S03]  /*1af30*/  STL [R1+0x44], R31 ;  /* 0x0000441f01007387 */ /* 0x0011e60000100800 */
[----:B------:R-:W-:Y:S01]  /*1af40*/  FADD R30, R84, R30 ;  /* 0x0000001e541e7221 */ /* 0x000fe20000000000 */
[----:B------:R-:W3:Y:S03]  /*1af50*/  LDL.LU R82, [R1+0x1394] ;  /* 0x0013940001527983 */ /* 0x000ee60000300800 */
[----:B------:R-:W-:Y:S01]  /*1af60*/  FADD R30, R83, R30 ;  /* 0x0000001e531e7221 */ /* 0x000fe20000000000 */
[----:B------:R-:W3:Y:S04]  /*1af70*/  LDL.LU R84, [R1+0x1390] ;  /* 0x0013900001547983 */ /* 0x000ee80000300800 */
[----:B------:R-:W3:Y:S01]  /*1af80*/  LDL.LU R83, [R1+0x138c] ;  /* 0x00138c0001537983 */ /* 0x000ee20000300800 */
[----:B------:R-:W-:Y:S01]  /*1af90*/  FFMA R81, R81, UR4, -R2 ;  /* 0x0000000451517c23 */ /* 0x000fe20008000802 */
[----:B------:R-:W-:-:S03]  /*1afa0*/  FADD R30, R156, R30 ;  /* 0x0000001e9c1e7221 */ /* 0x000fc60000000000 */
[----:B------:R-:W-:Y:S01]  /*1afb0*/  FMUL R81, R81, 1.4426950216293334961 ;  /* 0x3fb8aa3b51517820 */ /* 0x000fe20000400000 */
[----:B------:R-:W-:-:S04]  /*1afc0*/  FADD R30, R34, R30 ;  /* 0x0000001e221e7221 */ /* 0x000fc80000000000 */
[----:B------:R-:W-:Y:S01]  /*1afd0*/  FADD R30, R85, R30 ;  /* 0x0000001e551e7221 */ /* 0x000fe20000000000 */
[----:B------:R-:W-:-:S04]  /*1afe0*/  FFMA R75, R75, UR4, -R2 ;  /* 0x000000044b4b7c23 */ /* 0x000fc80008000802 */
[----:B------:R-:W-:Y:S01]  /*1aff0*/  FMUL R43, R75, 1.4426950216293334961 ;  /* 0x3fb8aa3b4b2b7820 */ /* 0x000fe20000400000 */
[----:B--2---:R-:W-:-:S04]  /*1b000*/  FFMA R80, R80, UR4, -R2 ;  /* 0x0000000450507c23 */ /* 0x004fc80008000802 */
[----:B------:R-:W-:-:S04]  /*1b010*/  FMUL R80, R80, 1.4426950216293334961 ;  /* 0x3fb8aa3b50507820 */ /* 0x000fc80000400000 */
[----:B0-----:R-:W0:Y:S01]  /*1b020*/  MUFU.EX2 R31, R80 ;  /* 0x00000050001f7308 */ /* 0x001e220000000800 */
[----:B------:R-:W-:-:S04]  /*1b030*/  FADD R30, R16, R30 ;  /* 0x0000001e101e7221 */ /* 0x000fc80000000000 */
[----:B------:R-:W-:Y:S01]  /*1b040*/  FADD R30, R157, R30 ;  /* 0x0000001e9d1e7221 */ /* 0x000fe20000000000 */
[----:B0-----:R0:W-:Y:S02]  /*1b050*/  STL [R1+0x3c], R31 ;  /* 0x00003c1f01007387 */ /* 0x0011e40000100800 */
[----:B0-----:R0:W1:Y:S01]  /*1b060*/  MUFU.EX2 R31, R81 ;  /* 0x00000051001f7308 */ /* 0x0010620000000800 */
[--C-:B---3--:R-:W-:Y:S01]  /*1b070*/  FFMA R82, R82, UR4, -R2.reuse ;  /* 0x0000000452527c23 */ /* 0x108fe20008000802 */
[----:B------:R-:W-:Y:S01]  /*1b080*/  FFMA R83, R83, UR4, -R2 ;  /* 0x0000000453537c23 */ /* 0x000fe20008000802 */
[----:B------:R-:W-:Y:S01]  /*1b090*/  FADD R30, R146, R30 ;  /* 0x0000001e921e7221 */ /* 0x000fe20000000000 */
[----:B------:R-:W-:Y:S01]  /*1b0a0*/  FFMA R84, R84, UR4, -R2 ;  /* 0x0000000454547c23 */ /* 0x000fe20008000802 */
[----:B------:R-:W-:Y:S01]  /*1b0b0*/  FMUL R75, R82, 1.4426950216293334961 ;  /* 0x3fb8aa3b524b7820 */ /* 0x000fe20000400000 */
[----:B------:R-:W-:Y:S01]  /*1b0c0*/  FMUL R48, R83, 1.4426950216293334961 ;  /* 0x3fb8aa3b53307820 */ /* 0x000fe20000400000 */
[----:B------:R-:W-:Y:S01]  /*1b0d0*/  FADD R30, R88, R30 ;  /* 0x0000001e581e7221 */ /* 0x000fe20000000000 */
[----:B0-----:R-:W-:-:S03]  /*1b0e0*/  FMUL R81, R84, 1.4426950216293334961 ;  /* 0x3fb8aa3b54517820 */ /* 0x001fc60000400000 */
[----:B------:R-:W-:Y:S01]  /*1b0f0*/  FADD R30, R87, R30 ;  /* 0x0000001e571e7221 */ /* 0x000fe20000000000 */
[----:B-1----:R0:W-:Y:S04]  /*1b100*/  STL [R1+0x38], R31 ;  /* 0x0000381f01007387 */ /* 0x0021e80000100800 */
[----:B------:R-:W2:Y:S04]  /*1b110*/  LDL.LU R82, [R1+0x38] ;  /* 0x0000380001527983 */ /* 0x000ea80000300800 */
[----:B------:R-:W3:Y:S04]  /*1b120*/  LDL.LU R85, [R1+0x1388] ;  /* 0x0013880001557983 */ /* 0x000ee80000300800 */
[----:B------:R-:W2:Y:S04]  /*1b130*/  LDL.LU R83, [R1+0x3c] ;  /* 0x00003c0001537983 */ /* 0x000ea80000300800 */
[----:B------:R-:W2:Y:S04]  /*1b140*/  LDL.LU R84, [R1+0x44] ;  /* 0x0000440001547983 */ /* 0x000ea80000300800 */
[----:B------:R-:W2:Y:S04]  /*1b150*/  LDL.LU R88, [R1+0x1384] ;  /* 0x0013840001587983 */ /* 0x000ea80000300800 */
[----:B------:R-:W4:Y:S01]  /*1b160*/  LDL.LU R87, [R1+0x1380] ;  /* 0x0013800001577983 */ /* 0x000f220000300800 */
[----:B------:R-:W1:Y:S01]  /*1b170*/  MUFU.EX2 R37, R37 ;  /* 0x0000002500257308 */ /* 0x000e620000000800 */
[----:B------:R-:W-:-:S07]  /*1b180*/  FADD R30, R159, R30 ;  /* 0x0000001e9f1e7221 */ /* 0x000fce0000000000 */
[----:B------:R-:W0:Y:S01]  /*1b190*/  MUFU.EX2 R39, R39 ;  /* 0x0000002700277308 */ /* 0x000e220000000800 */
[----:B-1----:R-:W-:-:S04]  /*1b1a0*/  FADD R30, R37, R30 ;  /* 0x0000001e251e7221 */ /* 0x002fc80000000000 */
[----:B------:R-:W-:-:S04]  /*1b1b0*/  FADD R30, R90, R30 ;  /* 0x0000001e5a1e7221 */ /* 0x000fc80000000000 */
[----:B------:R-:W-:Y:S01]  /*1b1c0*/  FADD R30, R89, R30 ;  /* 0x0000001e591e7221 */ /* 0x000fe20000000000 */
[----:B------:R-:W-:-:S03]  /*1b1d0*/  FFMA R86, R86, UR4, -R2 ;  /* 0x0000000456567c23 */ /* 0x000fc60008000802 */
[----:B------:R-:W-:Y:S01]  /*1b1e0*/  FADD R30, R158, R30 ;  /* 0x0000001e9e1e7221 */ /* 0x000fe20000000000 */
[----:B------:R-:W-:Y:S01]  /*1b1f0*/  FFMA R79, R79, UR4, -R2 ;  /* 0x000000044f4f7c23 */ /* 0x000fe20008000802 */
[----:B------:R-:W-:Y:S02]  /*1b200*/  FMUL R72, R86, 1.4426950216293334961 ;  /* 0x3fb8aa3b56487820 */ /* 0x000fe40000400000 */
[----:B0-----:R-:W-:Y:S01]  /*1b210*/  FADD R30, R39, R30 ;  /* 0x0000001e271e7221 */ /* 0x001fe20000000000 */
[----:B------:R-:W-:-:S03]  /*1b220*/  FMUL R46, R79, 1.4426950216293334961 ;  /* 0x3fb8aa3b4f2e7820 */ /* 0x000fc60000400000 */
[----:B------:R-:W-:-:S04]  /*1b230*/  FADD R30, R91, R30 ;  /* 0x0000001e5b1e7221 */ /* 0x000fc80000000000 */
[----:B------:R-:W-:Y:S01]  /*1b240*/  FADD R30, R92, R30 ;  /* 0x0000001e5c1e7221 */ /* 0x000fe20000000000 */
[----:B---3--:R-:W-:-:S04]  /*1b250*/  FFMA R85, R85, UR4, -R2 ;  /* 0x0000000455557c23 */ /* 0x008fc80008000802 */
[----:B------:R-:W-:Y:S02]  /*1b260*/  FMUL R80, R85, 1.4426950216293334961 ;  /* 0x3fb8aa3b55507820 */ /* 0x000fe40000400000 */
[----:B------:R-:W3:Y:S04]  /*1b270*/  LDL.LU R85, [R1+0x4c] ;  /* 0x00004c0001557983 */ /* 0x000ee80000300800 */
[----:B------:R-:W3:Y:S01]  /*1b280*/  LDL.LU R86, [R1+0x6c] ;  /* 0x00006c0001567983 */ /* 0x000ee20000300800 */
[----:B--2---:R-:W-:-:S03]  /*1b290*/  FFMA R88, R88, UR4, -R2 ;  /* 0x0000000458587c23 */ /* 0x004fc60008000802 */
[----:B------:R-:W2:Y:S01]  /*1b2a0*/  LDL.LU R90, [R1+0x137c] ;  /* 0x00137c00015a7983 */ /* 0x000ea20000300800 */
[----:B----4-:R-:W-:Y:S01]  /*1b2b0*/  FFMA R87, R87, UR4, -R2 ;  /* 0x0000000457577c23 */ /* 0x010fe20008000802 */
[----:B------:R-:W-:Y:S02]  /*1b2c0*/  FMUL R79, R88, 1.4426950216293334961 ;  /* 0x3fb8aa3b584f7820 */ /* 0x000fe40000400000 */
[----:B------:R-:W4:Y:S01]  /*1b2d0*/  LDL.LU R89, [R1+0x1378] ;  /* 0x0013780001597983 */ /* 0x000f220000300800 */
[----:B------:R-:W-:-:S03]  /*1b2e0*/  FMUL R51, R87, 1.4426950216293334961 ;  /* 0x3fb8aa3b57337820 */ /* 0x000fc60000400000 */
[----:B------:R-:W3:Y:S04]  /*1b2f0*/  LDL.LU R87, [R1+0x74] ;  /* 0x0000740001577983 */ /* 0x000ee80000300800 */
[----:B------:R-:W3:Y:S04]  /*1b300*/  LDL.LU R88, [R1+0x54] ;  /* 0x0000540001587983 */ /* 0x000ee80000300800 */
[----:B------:R-:W3:Y:S04]  /*1b310*/  LDL.LU R91, [R1+0x1374] ;  /* 0x00137400015b7983 */ /* 0x000ee80000300800 */
[----:B------:R-:W3:Y:S01]  /*1b320*/  LDL.LU R92, [R1+0x1370] ;  /* 0x00137000015c7983 */ /* 0x000ee20000300800 */
[----:B------:R-:W0:Y:S01]  /*1b330*/  MUFU.EX2 R38, R38 ;  /* 0x0000002600267308 */ /* 0x000e220000000800 */
[----:B------:R-:W-:Y:S01]  /*1b340*/  FADD R30, R160, R30 ;  /* 0x0000001ea01e7221 */ /* 0x000fe20000000000 */
[--C-:B------:R-:W-:Y:S01]  /*1b350*/  FFMA R78, R78, UR4, -R2.reuse ;  /* 0x000000044e4e7c23 */ /* 0x100fe20008000802 */
[----:B------:R-:W-:-:S03]  /*1b360*/  FFMA R71, R71, UR4, -R2 ;  /* 0x0000000447477c23 */ /* 0x000fc60008000802 */
[----:B------:R-:W-:Y:S01]  /*1b370*/  FMUL R78, R78, 1.4426950216293334961 ;  /* 0x3fb8aa3b4e4e7820 */ /* 0x000fe20000400000 */
[----:B------:R-:W-:Y:S01]  /*1b380*/  FFMA R93, R93, UR4, -R2 ;  /* 0x000000045d5d7c23 */ /* 0x000fe20008000802 */
[----:B------:R-:W-:Y:S02]  /*1b390*/  FMUL R47, R71, 1.4426950216293334961 ;  /* 0x3fb8aa3b472f7820 */ /* 0x000fe40000400000 */
[----:B------:R-:W-:Y:S01]  /*1b3a0*/  MUFU.EX2 R132, R78 ;  /* 0x0000004e00847308 */ /* 0x000fe20000000800 */
[----:B0-----:R-:W-:-:S04]  /*1b3b0*/  FADD R30, R38, R30 ;  /* 0x0000001e261e7221 */ /* 0x001fc80000000000 */
[----:B------:R-:W-:Y:S01]  /*1b3c0*/  FADD R30, R50, R30 ;  /* 0x0000001e321e7221 */ /* 0x000fe20000000000 */
[----:B------:R-:W-:-:S03]  /*1b3d0*/  FMUL R76, R93, 1.4426950216293334961 ;  /* 0x3fb8aa3b5d4c7820 */ /* 0x000fc60000400000 */
[----:B------:R-:W-:Y:S01]  /*1b3e0*/  FADD R30, R49, R30 ;  /* 0x0000001e311e7221 */ /* 0x000fe20000000000 */
[----:B------:R-:W0:Y:S03]  /*1b3f0*/  MUFU.EX2 R42, R42 ;  /* 0x0000002a002a7308 */ /* 0x000e260000000800 */
[----:B------:R-:W-:Y:S01]  /*1b400*/  FADD R30, R161, R30 ;  /* 0x0000001ea11e7221 */ /* 0x000fe20000000000 */
[--C-:B------:R-:W-:Y:S01]  /*1b410*/  FFMA R100, R100, UR4, -R2.reuse ;  /* 0x0000000464647c23 */ /* 0x100fe20008000802 */
[--C-:B------:R-:W-:Y:S01]  /*1b420*/  FFMA R101, R101, UR4, -R2.reuse ;  /* 0x0000000465657c23 */ /* 0x100fe20008000802 */
[--C-:B------:R-:W-:Y:S01]  /*1b430*/  FFMA R108, R108, UR4, -R2.reuse ;  /* 0x000000046c6c7c23 */ /* 0x100fe20008000802 */
[----:B------:R-:W-:Y:S01]  /*1b440*/  FFMA R109, R109, UR4, -R2 ;  /* 0x000000046d6d7c23 */ /* 0x000fe20008000802 */
[----:B------:R-:W-:Y:S01]  /*1b450*/  FMUL R100, R100, 1.4426950216293334961 ;  /* 0x3fb8aa3b64647820 */ /* 0x000fe20000400000 */
[----:B------:R-:W-:Y:S01]  /*1b460*/  FMUL R101, R101, 1.4426950216293334961 ;  /* 0x3fb8aa3b65657820 */ /* 0x000fe20000400000 */
[----:B------:R-:W-:Y:S01]  /*1b470*/  FMUL R108, R108, 1.4426950216293334961 ;  /* 0x3fb8aa3b6c6c7820 */ /* 0x000fe20000400000 */
[----:B------:R-:W-:Y:S01]  /*1b480*/  FMUL R109, R109, 1.4426950216293334961 ;  /* 0x3fb8aa3b6d6d7820 */ /* 0x000fe20000400000 */
[----:B0-----:R-:W-:-:S04]  /*1b490*/  FADD R30, R42, R30 ;  /* 0x0000001e2a1e7221 */ /* 0x001fc80000000000 */
[----:B------:R-:W-:Y:S01]  /*1b4a0*/  FADD R30, R40, R30 ;  /* 0x0000001e281e7221 */ /* 0x000fe20000000000 */
[----:B------:R-:W-:Y:S03]  /*1b4b0*/  MUFU.EX2 R31, R101 ;  /* 0x00000065001f7308 */ /* 0x000fe60000000800 */
[----:B------:R-:W-:-:S05]  /*1b4c0*/  FADD R30, R36, R30 ;  /* 0x0000001e241e7221 */ /* 0x000fca0000000000 */
[----:B------:R-:W0:Y:S08]  /*1b4d0*/  MUFU.EX2 R40, R100 ;  /* 0x0000006400287308 */ /* 0x000e300000000800 */
[----:B------:R-:W1:Y:S08]  /*1b4e0*/  MUFU.EX2 R36, R108 ;  /* 0x0000006c00247308 */ /* 0x000e700000000800 */
[----:B------:R-:W0:Y:S01]  /*1b4f0*/  MUFU.EX2 R32, R109 ;  /* 0x0000006d00207308 */ /* 0x000e220000000800 */
[--C-:B--2---:R-:W-:Y:S01]  /*1b500*/  FFMA R90, R90, UR4, -R2.reuse ;  /* 0x000000045a5a7c23 */ /* 0x104fe20008000802 */
[----:B----4-:R-:W-:-:S03]  /*1b510*/  FFMA R89, R89, UR4, -R2 ;  /* 0x0000000459597c23 */ /* 0x010fc60008000802 */
[----:B------:R-:W-:Y:S01]  /*1b520*/  FMUL R71, R90, 1.4426950216293334961 ;  /* 0x3fb8aa3b5a477820 */ /* 0x000fe20000400000 */
[----:B------:R-:W-:Y:S02]  /*1b530*/  FMUL R78, R89, 1.4426950216293334961 ;  /* 0x3fb8aa3b594e7820 */ /* 0x000fe40000400000 */
[----:B------:R-:W2:Y:S04]  /*1b540*/  LDL.LU R89, [R1+0x5c] ;  /* 0x00005c0001597983 */ /* 0x000ea80000300800 */
[----:B------:R-:W4:Y:S01]  /*1b550*/  LDL.LU R90, [R1+0x78] ;  /* 0x00007800015a7983 */ /* 0x000f220000300800 */
[--C-:B---3--:R-:W-:Y:S01]  /*1b560*/  FFMA R91, R91, UR4, -R2.reuse ;  /* 0x000000045b5b7c23 */ /* 0x108fe20008000802 */
[----:B------:R-:W-:-:S03]  /*1b570*/  FFMA R92, R92, UR4, -R2 ;  /* 0x000000045c5c7c23 */ /* 0x000fc60008000802 */
[----:B------:R-:W-:Y:S02]  /*1b580*/  FMUL R49, R91, 1.4426950216293334961 ;  /* 0x3fb8aa3b5b317820 */ /* 0x000fe40000400000 */
[----:B------:R-:W3:Y:S01]  /*1b590*/  LDL.LU R91, [R1+0x7c] ;  /* 0x00007c00015b7983 */ /* 0x000ee20000300800 */
[----:B------:R-:W-:-:S03]  /*1b5a0*/  FMUL R77, R92, 1.4426950216293334961 ;  /* 0x3fb8aa3b5c4d7820 */ /* 0x000fc60000400000 */
[----:B------:R-:W2:Y:S04]  /*1b5b0*/  LDL.LU R92, [R1+0x80] ;  /* 0x00008000015c7983 */ /* 0x000ea80000300800 */
[----:B------:R-:W2:Y:S01]  /*1b5c0*/  LDL.LU R93, [R1+0x84] ;  /* 0x00008400015d7983 */ /* 0x000ea20000300800 */
[----:B------:R-:W-:-:S03]  /*1b5d0*/  F2FP.SATFINITE.E4M3.F32.PACK_AB_MERGE_C R57, R116, R115, RZ ;  /* 0x000000737439723e */ /* 0x000fc600048070ff */
[----:B0-----:R-:W-:Y:S04]  /*1b5e0*/  STL [R1+0x34], R40 ;  /* 0x0000342801007387 */ /* 0x001fe80000100800 */
[----:B------:R0:W-:Y:S04]  /*1b5f0*/  STL [R1+0x30], R31 ;  /* 0x0000301f01007387 */ /* 0x0001e80000100800 */
[----:B-1----:R-:W-:Y:S04]  /*1b600*/  STL [R1+0x24], R36 ;  /* 0x0000242401007387 */ /* 0x002fe80000100800 */
[----:B------:R1:W-:Y:S04]  /*1b610*/  STL [R1+0x20], R32 ;  /* 0x0000202001007387 */ /* 0x0003e80000100800 */
[----:B------:R-:W4:Y:S04]  /*1b620*/  LDL.LU R115, [R1+0x136c] ;  /* 0x00136c0001737983 */ /* 0x000f280000300800 */
[----:B------:R-:W4:Y:S01]  /*1b630*/  LDL.LU R116, [R1+0x1368] ;  /* 0x0013680001747983 */ /* 0x000f220000300800 */
[--C-:B------:R-:W-:Y:S01]  /*1b640*/  FFMA R58, R58, UR4, -R2.reuse ;  /* 0x000000043a3a7c23 */ /* 0x100fe20008000802 */
[----:B------:R-:W-:-:S03]  /*1b650*/  FFMA R59, R59, UR4, -R2 ;  /* 0x000000043b3b7c23 */ /* 0x000fc60008000802 */
[----:B------:R-:W-:Y:S01]  /*1b660*/  FMUL R58, R58, 1.4426950216293334961 ;  /* 0x3fb8aa3b3a3a7820 */ /* 0x000fe20000400000 */
[----:B------:R-:W-:-:S03]  /*1b670*/  FMUL R41, R59, 1.4426950216293334961 ;  /* 0x3fb8aa3b3b297820 */ /* 0x000fc60000400000 */
[----:B------:R-:W0:Y:S01]  /*1b680*/  MUFU.EX2 R162, R58 ;  /* 0x0000003a00a27308 */ /* 0x000e220000000800 */
[--C-:B------:R-:W-:Y:S01]  /*1b690*/  FFMA R62, R62, UR4, -R2.reuse ;  /* 0x000000043e3e7c23 */ /* 0x100fe20008000802 */
[----:B------:R-:W-:-:S06]  /*1b6a0*/  FFMA R63, R63, UR4, -R2 ;  /* 0x000000043f3f7c23 */ /* 0x000fcc0008000802 */
[----:B------:R-:W1:Y:S01]  /*1b6b0*/  MUFU.EX2 R41, R41 ;  /* 0x0000002900297308 */ /* 0x000e620000000800 */
[----:B------:R-:W-:Y:S01]  /*1b6c0*/  FMUL R62, R62, 1.4426950216293334961 ;  /* 0x3fb8aa3b3e3e7820 */ /* 0x000fe20000400000 */
[----:B------:R-:W-:-:S06]  /*1b6d0*/  FMUL R45, R63, 1.4426950216293334961 ;  /* 0x3fb8aa3b3f2d7820 */ /* 0x000fcc0000400000 */
[----:B------:R-:W2:Y:S01]  /*1b6e0*/  MUFU.EX2 R163, R62 ;  /* 0x0000003e00a37308 */ /* 0x000ea20000000800 */
[----:B0-----:R-:W-:Y:S01]  /*1b6f0*/  FADD R30, R162, R30 ;  /* 0x0000001ea21e7221 */ /* 0x001fe20000000000 */
[----:B------:R-:W-:-:S06]  /*1b700*/  FFMA R66, R66, UR4, -R2 ;  /* 0x0000000442427c23 */ /* 0x000fcc0008000802 */
[----:B------:R-:W0:Y:S01]  /*1b710*/  MUFU.EX2 R45, R45 ;  /* 0x0000002d002d7308 */ /* 0x000e220000000800 */
[----:B-1----:R-:W-:Y:S01]  /*1b720*/  FADD R30, R41, R30 ;  /* 0x0000001e291e7221 */ /* 0x002fe20000000000 */
[----:B------:R-:W-:Y:S01]  /*1b730*/  FFMA R67, R67, UR4, -R2 ;  /* 0x0000000443437c23 */ /* 0x000fe20008000802 */
[----:B------:R-:W-:-:S03]  /*1b740*/  FMUL R66, R66, 1.4426950216293334961 ;  /* 0x3fb8aa3b42427820 */ /* 0x000fc60000400000 */
[----:B------:R-:W-:Y:S02]  /*1b750*/  FMUL R44, R67, 1.4426950216293334961 ;  /* 0x3fb8aa3b432c7820 */ /* 0x000fe40000400000 */
[----:B------:R-:W1:Y:S01]  /*1b760*/  MUFU.EX2 R164, R66 ;  /* 0x0000004200a47308 */ /* 0x000e620000000800 */
[----:B------:R-:W-:Y:S01]  /*1b770*/  PRMT R5, RZ, 0x7610, R5 ;  /* 0x00007610ff057816 */ /* 0x000fe20000000005 */
[----:B------:R-:W-:-:S05]  /*1b780*/  FFMA R70, R70, UR4, -R2 ;  /* 0x0000000446467c23 */ /* 0x000fca0008000802 */
[----:B------:R0:W4:Y:S01]  /*1b790*/  @P2 LDG.E.U8 R5, desc[UR20][R54.64] ;  /* 0x0000001436052981 */ /* 0x000122000c1e1100 */
[----:B------:R-:W1:Y:S01]  /*1b7a0*/  MUFU.EX2 R44, R44 ;  /* 0x0000002c002c7308 */ /* 0x000e620000000800 */
[----:B0-----:R-:W-:-:S07]  /*1b7b0*/  FMUL R54, R70, 1.4426950216293334961 ;  /* 0x3fb8aa3b46367820 */ /* 0x001fce0000400000 */
[----:B------:R-:W-:Y:S08]  /*1b7c0*/  MUFU.EX2 R47, R47 ;  /* 0x0000002f002f7308 */ /* 0x000ff00000000800 */
[----:B------:R-:W0:Y:S01]  /*1b7d0*/  MUFU.EX2 R54, R54 ;  /* 0x0000003600367308 */ /* 0x000e220000000800 */
[----:B------:R-:W-:-:S04]  /*1b7e0*/  FFMA R74, R74, UR4, -R2 ;  /* 0x000000044a4a7c23 */ /* 0x000fc80008000802 */
[----:B------:R-:W-:-:S04]  /*1b7f0*/  FMUL R74, R74, 1.4426950216293334961 ;  /* 0x3fb8aa3b4a4a7820 */ /* 0x000fc80000400000 */
[----:B------:R-:W0:Y:S08]  /*1b800*/  MUFU.EX2 R165, R74 ;  /* 0x0000004a00a57308 */ /* 0x000e300000000800 */
        /* <DEDUP_REMOVED lines=9> */
[----:B------:R-:W0:Y:S01]  /*1b8a0*/  MUFU.EX2 R78, R78 ;  /* 0x0000004e004e7308 */ /* 0x000e220000000800 */
[----:B------:R-:W-:-:S07]  /*1b8b0*/  FFMA R94, R94, UR4, -R2 ;  /* 0x000000045e5e7c23 */ /* 0x000fce0008000802 */
[----:B------:R-:W0:Y:S01]  /*1b8c0*/  MUFU.EX2 R71, R71 ;  /* 0x0000004700477308 */ /* 0x000e220000000800 */
[----:B--2---:R-:W-:-:S04]  /*1b8d0*/  FADD R30, R93, R30 ;  /* 0x0000001e5d1e7221 */ /* 0x004fc80000000000 */
[----:B------:R-:W-:-:S04]  /*1b8e0*/  FADD R30, R92, R30 ;  /* 0x0000001e5c1e7221 */ /* 0x000fc80000000000 */
[----:B------:R-:W-:-:S04]  /*1b8f0*/  FADD R30, R163, R30 ;  /* 0x0000001ea31e7221 */ /* 0x000fc80000000000 */
[----:B------:R-:W-:-:S04]  /*1b900*/  FADD R30, R45, R30 ;  /* 0x0000001e2d1e7221 */ /* 0x000fc80000000000 */
[----:B---3--:R-:W-:-:S04]  /*1b910*/  FADD R30, R91, R30 ;  /* 0x0000001e5b1e7221 */ /* 0x008fc80000000000 */
[----:B----4-:R-:W-:-:S04]  /*1b920*/  FADD R30, R90, R30 ;  /* 0x0000001e5a1e7221 */ /* 0x010fc80000000000 */
[----:B-1----:R-:W-:-:S04]  /*1b930*/  FADD R30, R164, R30 ;  /* 0x0000001ea41e7221 */ /* 0x002fc80000000000 */
[----:B------:R-:W-:-:S04]  /*1b940*/  FADD R30, R44, R30 ;  /* 0x0000001e2c1e7221 */ /* 0x000fc80000000000 */
[----:B------:R-:W-:-:S04]  /*1b950*/  FADD R30, R87, R30 ;  /* 0x0000001e571e7221 */ /* 0x000fc80000000000 */
[----:B------:R-:W-:-:S04]  /*1b960*/  FADD R30, R86, R30 ;  /* 0x0000001e561e7221 */ /* 0x000fc80000000000 */
[----:B0-----:R-:W-:-:S04]  /*1b970*/  FADD R30, R54, R30 ;  /* 0x0000001e361e7221 */ /* 0x001fc80000000000 */
[----:B------:R-:W-:-:S04]  /*1b980*/  FADD R30, R47, R30 ;  /* 0x0000001e2f1e7221 */ /* 0x000fc80000000000 */
        /* <DEDUP_REMOVED lines=13> */
[----:B------:R-:W-:Y:S01]  /*1ba60*/  FADD R30, R80, R30 ;  /* 0x0000001e501e7221 */ /* 0x000fe20000000000 */
[----:B------:R-:W0:Y:S03]  /*1ba70*/  MUFU.EX2 R49, R49 ;  /* 0x0000003100317308 */ /* 0x000e260000000800 */
[----:B------:R-:W-:-:S04]  /*1ba80*/  FADD R30, R72, R30 ;  /* 0x0000001e481e7221 */ /* 0x000fc80000000000 */
[----:B------:R-:W-:Y:S01]  /*1ba90*/  FADD R30, R51, R30 ;  /* 0x0000001e331e7221 */ /* 0x000fe20000000000 */
[----:B------:R-:W1:Y:S01]  /*1baa0*/  MUFU.EX2 R77, R77 ;  /* 0x0000004d004d7308 */ /* 0x000e620000000800 */
[----:B------:R-:W-:Y:S01]  /*1bab0*/  FMUL R69, R94, 1.4426950216293334961 ;  /* 0x3fb8aa3b5e457820 */ /* 0x000fe20000400000 */
[----:B------:R-:W-:Y:S01]  /*1bac0*/  FFMA R95, R95, UR4, -R2 ;  /* 0x000000045f5f7c23 */ /* 0x000fe20008000802 */
[----:B------:R-:W-:Y:S01]  /*1bad0*/  FADD R30, R79, R30 ;  /* 0x0000001e4f1e7221 */ /* 0x000fe20000000000 */
[----:B------:R-:W-:Y:S02]  /*1bae0*/  FFMA R96, R96, UR4, -R2 ;  /* 0x0000000460607c23 */ /* 0x000fe40008000802 */
[----:B------:R-:W-:Y:S01]  /*1baf0*/  FMUL R50, R95, 1.4426950216293334961 ;  /* 0x3fb8aa3b5f327820 */ /* 0x000fe20000400000 */
[----:B------:R-:W-:Y:S01]  /*1bb00*/  FADD R30, R78, R30 ;  /* 0x0000001e4e1e7221 */ /* 0x000fe20000000000 */
[----:B------:R-:W2:Y:S01]  /*1bb10*/  MUFU.EX2 R76, R76 ;  /* 0x0000004c004c7308 */ /* 0x000ea20000000800 */
[----:B------:R-:W-:Y:S01]  /*1bb20*/  FMUL R74, R96, 1.4426950216293334961 ;  /* 0x3fb8aa3b604a7820 */ /* 0x000fe20000400000 */
[----:B------:R-:W-:Y:S01]  /*1bb30*/  FFMA R97, R97, UR4, -R2 ;  /* 0x0000000461617c23 */ /* 0x000fe20008000802 */
[----:B------:R-:W-:-:S05]  /*1bb40*/  FADD R30, R71, R30 ;  /* 0x0000001e471e7221 */ /* 0x000fca0000000000 */
[----:B------:R-:W3:Y:S01]  /*1bb50*/  MUFU.EX2 R69, R69 ;  /* 0x0000004500457308 */ /* 0x000ee20000000800 */
[----:B0-----:R-:W-:Y:S01]  /*1bb60*/  FADD R30, R49, R30 ;  /* 0x0000001e311e7221 */ /* 0x001fe20000000000 */
[----:B------:R-:W-:Y:S01]  /*1bb70*/  FMUL R73, R97, 1.4426950216293334961 ;  /* 0x3fb8aa3b61497820 */ /* 0x000fe20000400000 */
[----:B------:R-:W-:-:S05]  /*1bb80*/  FFMA R98, R98, UR4, -R2 ;  /* 0x0000000462627c23 */ /* 0x000fca0008000802 */
[----:B------:R-:W0:Y:S01]  /*1bb90*/  MUFU.EX2 R50, R50 ;  /* 0x0000003200327308 */ /* 0x000e220000000800 */
[----:B-1----:R-:W-:Y:S01]  /*1bba0*/  FADD R30, R77, R30 ;  /* 0x0000001e4d1e7221 */ /* 0x002fe20000000000 */
[----:B------:R-:W-:Y:S01]  /*1bbb0*/  FMUL R67, R98, 1.4426950216293334961 ;  /* 0x3fb8aa3b62437820 */ /* 0x000fe20000400000 */
[----:B------:R-:W-:-:S05]  /*1bbc0*/  FFMA R99, R99, UR4, -R2 ;  /* 0x0000000463637c23 */ /* 0x000fca0008000802 */
[----:B------:R-:W1:Y:S01]  /*1bbd0*/  MUFU.EX2 R74, R74 ;  /* 0x0000004a004a7308 */ /* 0x000e620000000800 */
[----:B--2---:R-:W-:Y:S01]  /*1bbe0*/  FADD R30, R76, R30 ;  /* 0x0000001e4c1e7221 */ /* 0x004fe20000000000 */
[----:B------:R-:W-:-:S06]  /*1bbf0*/  FMUL R53, R99, 1.4426950216293334961 ;  /* 0x3fb8aa3b63357820 */ /* 0x000fcc0000400000 */
[----:B------:R-:W2:Y:S01]  /*1bc00*/  MUFU.EX2 R73, R73 ;  /* 0x0000004900497308 */ /* 0x000ea20000000800 */
[----:B---3--:R-:W-:Y:S01]  /*1bc10*/  FADD R30, R69, R30 ;  /* 0x0000001e451e7221 */ /* 0x008fe20000000000 */
[----:B------:R-:W-:-:S06]  /*1bc20*/  FFMA R102, R102, UR4, -R2 ;  /* 0x0000000466667c23 */ /* 0x000fcc0008000802 */
[----:B------:R-:W3:Y:S01]  /*1bc30*/  MUFU.EX2 R67, R67 ;  /* 0x0000004300437308 */ /* 0x000ee20000000800 */
[----:B0-----:R-:W-:Y:S01]  /*1bc40*/  FADD R30, R50, R30 ;  /* 0x0000001e321e7221 */ /* 0x001fe20000000000 */
[----:B------:R-:W-:-:S06]  /*1bc50*/  FMUL R66, R102, 1.4426950216293334961 ;  /* 0x3fb8aa3b66427820 */ /* 0x000fcc0000400000 */
[----:B------:R-:W0:Y:S01]  /*1bc60*/  MUFU.EX2 R53, R53 ;  /* 0x0000003500357308 */ /* 0x000e220000000800 */
[----:B-1----:R-:W-:Y:S01]  /*1bc70*/  FADD R30, R74, R30 ;  /* 0x0000001e4a1e7221 */ /* 0x002fe20000000000 */
[--C-:B------:R-:W-:Y:S01]  /*1bc80*/  FFMA R103, R103, UR4, -R2.reuse ;  /* 0x0000000467677c23 */ /* 0x100fe20008000802 */
[----:B------:R-:W-:Y:S02]  /*1bc90*/  FFMA R104, R104, UR4, -R2 ;  /* 0x0000000468687c23 */ /* 0x000fe40008000802 */
[----:B--2---:R-:W-:Y:S01]  /*1bca0*/  FADD R30, R73, R30 ;  /* 0x0000001e491e7221 */ /* 0x004fe20000000000 */
[----:B------:R-:W-:Y:S02]  /*1bcb0*/  FMUL R62, R103, 1.4426950216293334961 ;  /* 0x3fb8aa3b673e7820 */ /* 0x000fe40000400000 */
[----:B------:R-:W1:Y:S01]  /*1bcc0*/  MUFU.EX2 R66, R66 ;  /* 0x0000004200427308 */ /* 0x000e620000000800 */
[----:B---3--:R-:W-:Y:S01]  /*1bcd0*/  FADD R30, R67, R30 ;  /* 0x0000001e431e7221 */ /* 0x008fe20000000000 */
[----:B------:R-:W-:Y:S01]  /*1bce0*/  FMUL R70, R104, 1.4426950216293334961 ;  /* 0x3fb8aa3b68467820 */ /* 0x000fe20000400000 */
[--C-:B------:R-:W-:Y:S01]  /*1bcf0*/  FFMA R105, R105, UR4, -R2.reuse ;  /* 0x0000000469697c23 */ /* 0x100fe20008000802 */
[----:B------:R-:W-:-:S04]  /*1bd00*/  FFMA R106, R106, UR4, -R2 ;  /* 0x000000046a6a7c23 */ /* 0x000fc80008000802 */
[----:B------:R-:W2:Y:S01]  /*1bd10*/  MUFU.EX2 R62, R62 ;  /* 0x0000003e003e7308 */ /* 0x000ea20000000800 */
[----:B0-----:R-:W-:Y:S01]  /*1bd20*/  FADD R30, R53, R30 ;  /* 0x0000001e351e7221 */ /* 0x001fe20000000000 */
[----:B------:R-:W-:Y:S01]  /*1bd30*/  FMUL R68, R105, 1.4426950216293334961 ;  /* 0x3fb8aa3b69447820 */ /* 0x000fe20000400000 */
[----:B------:R-:W-:Y:S01]  /*1bd40*/  FMUL R65, R106, 1.4426950216293334961 ;  /* 0x3fb8aa3b6a417820 */ /* 0x000fe20000400000 */
[----:B------:R-:W-:Y:S01]  /*1bd50*/  FFMA R107, R107, UR4, -R2 ;  /* 0x000000046b6b7c23 */ /* 0x000fe20008000802 */
[----:B------:R-:W-:-:S03]  /*1bd60*/  FADD R30, R40, R30 ;  /* 0x0000001e281e7221 */ /* 0x000fc60000000000 */
[----:B------:R-:W0:Y:S01]  /*1bd70*/  MUFU.EX2 R70, R70 ;  /* 0x0000004600467308 */ /* 0x000e220000000800 */
[----:B------:R-:W-:Y:S01]  /*1bd80*/  FADD R30, R31, R30 ;  /* 0x0000001e1f1e7221 */ /* 0x000fe20000000000 */
[----:B------:R-:W-:-:S06]  /*1bd90*/  FMUL R52, R107, 1.4426950216293334961 ;  /* 0x3fb8aa3b6b347820 */ /* 0x000fcc0000400000 */
[----:B------:R-:W3:Y:S01]  /*1bda0*/  MUFU.EX2 R68, R68 ;  /* 0x0000004400447308 */ /* 0x000ee20000000800 */
[----:B-1----:R-:W-:-:S07]  /*1bdb0*/  FADD R30, R66, R30 ;  /* 0x0000001e421e7221 */ /* 0x002fce0000000000 */
[----:B------:R-:W1:Y:S01]  /*1bdc0*/  MUFU.EX2 R65, R65 ;  /* 0x0000004100417308 */ /* 0x000e620000000800 */
[----:B--2---:R-:W-:-:S07]  /*1bdd0*/  FADD R30, R62, R30 ;  /* 0x0000001e3e1e7221 */ /* 0x004fce0000000000 */
[----:B------:R-:W2:Y:S01]  /*1bde0*/  MUFU.EX2 R52, R52 ;  /* 0x0000003400347308 */ /* 0x000ea20000000800 */
[----:B0-----:R-:W-:-:S04]  /*1bdf0*/  FADD R30, R70, R30 ;  /* 0x0000001e461e7221 */ /* 0x001fc80000000000 */
[----:B---3--:R-:W-:-:S04]  /*1be00*/  FADD R30, R68, R30 ;  /* 0x0000001e441e7221 */ /* 0x008fc80000000000 */
[----:B-1----:R-:W-:Y:S01]  /*1be10*/  FADD R30, R65, R30 ;  /* 0x0000001e411e7221 */ /* 0x002fe20000000000 */
[----:B------:R-:W-:Y:S01]  /*1be20*/  F2FP.SATFINITE.E4M3.F32.PACK_AB_MERGE_C R56, R3, R145, RZ ;  /* 0x000000910338723e */ /* 0x000fe200048070ff */
[----:B------:R-:W-:Y:S02]  /*1be30*/  IMAD.SHL.U32 R3, R144, 0x10, RZ ;  /* 0x0000001090037824 */ /* 0x000fe400078e00ff */
[----:B--2---:R-:W-:-:S03]  /*1be40*/  FADD R30, R52, R30 ;  /* 0x0000001e341e7221 */ /* 0x004fc60000000000 */
[----:B------:R-:W-:Y:S01]  /*1be50*/  LOP3.LUT R3, R3, 0x70, RZ, 0xc0, !PT ;  /* 0x0000007003037812 */ /* 0x000fe200078ec0ff */
[----:B------:R-:W-:Y:S01]  /*1be60*/  FADD R30, R36, R30 ;  /* 0x0000001e241e7221 */ /* 0x000fe20000000000 */
[----:B------:R-:W-:-:S03]  /*1be70*/  LOP3.LUT R31, R144, 0x7f, RZ, 0xc0, !PT ;  /* 0x0000007f901f7812 */ /* 0x000fc600078ec0ff */
[----:B------:R-:W-:Y:S01]  /*1be80*/  FADD R30, R32, R30 ;  /* 0x0000001e201e7221 */ /* 0x000fe20000000000 */
[----:B------:R-:W-:Y:S01]  /*1be90*/  F2FP.SATFINITE.E4M3.F32.PACK_AB_MERGE_C R32, R150, R143, RZ ;  /* 0x0000008f9620723e */ /* 0x000fe200048070ff */
[----:B------:R-:W-:Y:S01]  /*1bea0*/  IMAD R3, R31, 0x80, R3 ;  /* 0x000000801f037824 */ /* 0x000fe200078e0203 */
[----:B------:R-:W2:Y:S01]  /*1beb0*/  LDL.LU R143, [R1+0x1364] ;  /* 0x00136400018f7983 */ /* 0x000ea20000300800 */
[----:B------:R-:W-:Y:S02]  /*1bec0*/  F2FP.SATFINITE.E4M3.F32.PACK_AB_MERGE_C R36, R147, R151, RZ ;  /* 0x000000979324723e */ /* 0x000fe400048070ff */
[----:B------:R-:W-:Y:S01]  /*1bed0*/  F2FP.SATFINITE.E4M3.F32.PACK_AB_MERGE_C R31, R153, R152, RZ ;  /* 0x00000098991f723e */ /* 0x000fe200048070ff */
[----:B------:R-:W3:Y:S01]  /*1bee0*/  LDL.LU R150, [R1+0x1360] ;  /* 0x0013600001967983 */ /* 0x000ee20000300800 */
[----:B------:R-:W-:-:S03]  /*1bef0*/  F2FP.SATFINITE.E4M3.F32.PACK_AB_MERGE_C R33, R33, R35, RZ ;  /* 0x000000232121723e */ /* 0x000fc600048070ff */
[----:B------:R-:W4:Y:S01]  /*1bf00*/  LDL.LU R151, [R1+0x135c] ;  /* 0x00135c0001977983 */ /* 0x000f220000300800 */
[----:B------:R-:W-:-:S03]  /*1bf10*/  F2FP.SATFINITE.E4M3.F32.PACK_AB_MERGE_C R35, R155, R154, RZ ;  /* 0x0000009a9b23723e */ /* 0x000fc600048070ff */
[----:B------:R-:W3:Y:S01]  /*1bf20*/  LDL.LU R152, [R1+0x1358] ;  /* 0x0013580001987983 */ /* 0x000ee20000300800 */
[----:B------:R-:W-:-:S03]  /*1bf30*/  F2FP.SATFINITE.E4M3.F32.PACK_AB_MERGE_C R34, R34, R156, RZ ;  /* 0x0000009c2222723e */ /* 0x000fc600048070ff */
[----:B------:R-:W3:Y:S01]  /*1bf40*/  LDL.LU R153, [R1+0x1354] ;  /* 0x0013540001997983 */ /* 0x000ee20000300800 */
[----:B------:R-:W-:-:S03]  /*1bf50*/  F2FP.SATFINITE.E4M3.F32.PACK_AB_MERGE_C R40, R146, R157, RZ ;  /* 0x0000009d9228723e */ /* 0x000fc600048070ff */
[----:B------:R-:W3:Y:S01]  /*1bf60*/  LDL.LU R154, [R1+0x1350] ;  /* 0x00135000019a7983 */ /* 0x000ee20000300800 */
[----:B------:R-:W-:-:S03]  /*1bf70*/  F2FP.SATFINITE.E4M3.F32.PACK_AB_MERGE_C R37, R37, R159, RZ ;  /* 0x0000009f2525723e */ /* 0x000fc600048070ff */
[----:B------:R-:W3:Y:S01]  /*1bf80*/  LDL.LU R155, [R1+0x134c] ;  /* 0x00134c00019b7983 */ /* 0x000ee20000300800 */
[----:B------:R-:W-:Y:S01]  /*1bf90*/  FFMA R120, R120, UR4, -R2 ;  /* 0x0000000478787c23 */ /* 0x000fe20008000802 */
[----:B------:R-:W-:Y:S02]  /*1bfa0*/  F2FP.SATFINITE.E4M3.F32.PACK_AB_MERGE_C R39, R39, R158, RZ ;  /* 0x0000009e2727723e */ /* 0x000fe400048070ff */
[----:B------:R-:W3:Y:S01]  /*1bfb0*/  LDL.LU R156, [R1+0x1348] ;  /* 0x00134800019c7983 */ /* 0x000ee20000300800 */
[----:B------:R-:W-:-:S03]  /*1bfc0*/  F2FP.SATFINITE.E4M3.F32.PACK_AB_MERGE_C R38, R38, R160, RZ ;  /* 0x000000a02626723e */ /* 0x000fc600048070ff */
[----:B------:R-:W3:Y:S01]  /*1bfd0*/  LDL.LU R157, [R1+0x1344] ;  /* 0x00134400019d7983 */ /* 0x000ee20000300800 */
[----:B------:R-:W-:-:S03]  /*1bfe0*/  F2FP.SATFINITE.E4M3.F32.PACK_AB_MERGE_C R42, R42, R161, RZ ;  /* 0x000000a12a2a723e */ /* 0x000fc600048070ff */
[----:B------:R-:W3:Y:S01]  /*1bff0*/  LDL.LU R159, [R1+0x1340] ;  /* 0x00134000019f7983 */ /* 0x000ee20000300800 */
[--C-:B------:R-:W-:Y:S01]  /*1c000*/  FFMA R117, R117, UR4, -R2.reuse ;  /* 0x0000000475757c23 */ /* 0x100fe20008000802 */
[----:B------:R-:W-:Y:S02]  /*1c010*/  F2FP.SATFINITE.E4M3.F32.PACK_AB_MERGE_C R41, R41, R162, RZ ;  /* 0x000000a22929723e */ /* 0x000fe400048070ff */
[----:B------:R-:W3:Y:S01]  /*1c020*/  LDL.LU R158, [R1+0x133c] ;  /* 0x00133c00019e7983 */ /* 0x000ee20000300800 */
[--C-:B------:R-:W-:Y:S01]  /*1c030*/  FFMA R116, R116, UR4, -R2.reuse ;  /* 0x0000000474747c23 */ /* 0x100fe20008000802 */
[----:B------:R-:W-:Y:S02]  /*1c040*/  FMUL R120, R120, 1.4426950216293334961 ;  /* 0x3fb8aa3b78787820 */ /* 0x000fe40000400000 */
[----:B------:R-:W3:Y:S01]  /*1c050*/  LDL.LU R160, [R1+0x1338] ;  /* 0x0013380001a07983 */ /* 0x000ee20000300800 */
[----:B------:R-:W-:Y:S01]  /*1c060*/  F2FP.SATFINITE.E4M3.F32.PACK_AB_MERGE_C R45, R45, R163, RZ ;  /* 0x000000a32d2d723e */ /* 0x000fe200048070ff */
[----:B------:R-:W-:-:S02]  /*1c070*/  FFMA R119, R119, UR4, -R2 ;  /* 0x0000000477777c23 */ /* 0x000fc40008000802 */
[----:B------:R-:W3:Y:S01]  /*1c080*/  LDL.LU R161, [R1+0x1334] ;  /* 0x0013340001a17983 */ /* 0x000ee20000300800 */
[----:B------:R-:W-:Y:S01]  /*1c090*/  F2FP.SATFINITE.E4M3.F32.PACK_AB_MERGE_C R44, R44, R164, RZ ;  /* 0x000000a42c2c723e */ /* 0x000fe200048070ff */
[--C-:B------:R-:W-:Y:S02]  /*1c0a0*/  FFMA R118, R118, UR4, -R2.reuse ;  /* 0x0000000476767c23 */ /* 0x100fe40008000802 */
[----:B------:R-:W3:Y:S01]  /*1c0b0*/  LDL.LU R162, [R1+0x1330] ;  /* 0x0013300001a27983 */ /* 0x000ee20000300800 */
[----:B------:R-:W-:Y:S01]  /*1c0c0*/  F2FP.SATFINITE.E4M3.F32.PACK_AB_MERGE_C R43, R43, R165, RZ ;  /* 0x000000a52b2b723e */ /* 0x000fe200048070ff */
[--C-:B------:R-:W-:Y:S02]  /*1c0d0*/  FFMA R113, R113, UR4, -R2.reuse ;  /* 0x0000000471717c23 */ /* 0x100fe40008000802 */
[----:B------:R-:W3:Y:S01]  /*1c0e0*/  LDL.LU R163, [R1+0x132c] ;  /* 0x00132c0001a37983 */ /* 0x000ee20000300800 */
[----:B------:R-:W-:Y:S01]  /*1c0f0*/  FMUL R117, R117, 1.4426950216293334961 ;  /* 0x3fb8aa3b75757820 */ /* 0x000fe20000400000 */
[----:B------:R-:W-:-:S02]  /*1c100*/  FFMA R112, R112, UR4, -R2 ;  /* 0x0000000470707c23 */ /* 0x000fc40008000802 */
[----:B------:R-:W3:Y:S01]  /*1c110*/  LDL.LU R164, [R1+0x1328] ;  /* 0x0013280001a47983 */ /* 0x000ee20000300800 */
[----:B------:R-:W-:Y:S01]  /*1c120*/  FMUL R116, R116, 1.4426950216293334961 ;  /* 0x3fb8aa3b74747820 */ /* 0x000fe20000400000 */
[--C-:B------:R-:W-:Y:S02]  /*1c130*/  FFMA R115, R115, UR4, -R2.reuse ;  /* 0x0000000473737c23 */ /* 0x100fe40008000802 */
[----:B------:R-:W3:Y:S01]  /*1c140*/  LDL.LU R165, [R1+0x1324] ;  /* 0x0013240001a57983 */ /* 0x000ee20000300800 */
[----:B------:R0:W-:Y:S01]  /*1c150*/  MUFU.EX2 R147, R120 ;  /* 0x0000007800937308 */ /* 0x0001e20000000800 */
[----:B------:R-:W-:Y:S02]  /*1c160*/  FFMA R114, R114, UR4, -R2 ;  /* 0x0000000472727c23 */ /* 0x000fe40008000802 */
[----:B------:R-:W3:Y:S01]  /*1c170*/  LDL.LU R95, [R1+0x4] ;  /* 0x00000400015f7983 */ /* 0x000ee20000300800 */
[----:B------:R-:W-:Y:S01]  /*1c180*/  FMUL R58, R119, 1.4426950216293334961 ;  /* 0x3fb8aa3b773a7820 */ /* 0x000fe20000400000 */
[----:B------:R-:W-:-:S02]  /*1c190*/  FMUL R113, R113, 1.4426950216293334961 ;  /* 0x3fb8aa3b71717820 */ /* 0x000fc40000400000 */
[----:B------:R-:W3:Y:S01]  /*1c1a0*/  LDL.LU R94, [R1] ;  /* 0x00000000015e7983 */ /* 0x000ee20000300800 */
[----:B------:R-:W-:Y:S01]  /*1c1b0*/  FMUL R59, R118, 1.4426950216293334961 ;  /* 0x3fb8aa3b763b7820 */ /* 0x000fe20000400000 */
[----:B------:R-:W-:Y:S02]  /*1c1c0*/  FMUL R112, R112, 1.4426950216293334961 ;  /* 0x3fb8aa3b70707820 */ /* 0x000fe40000400000 */
[----:B0-----:R-:W3:Y:S01]  /*1c1d0*/  LDL.LU R120, [R1+0x118] ;  /* 0x0001180001787983 */ /* 0x001ee20000300800 */
[----:B------:R0:W-:Y:S01]  /*1c1e0*/  MUFU.EX2 R144, R117 ;  /* 0x0000007500907308 */ /* 0x0001e20000000800 */
[--C-:B------:R-:W-:Y:S02]  /*1c1f0*/  FFMA R111, R111, UR4, -R2.reuse ;  /* 0x000000046f6f7c23 */ /* 0x100fe40008000802 */
[----:B------:R-:W3:Y:S01]  /*1c200*/  LDL.LU R119, [R1+0x114] ;  /* 0x0001140001777983 */ /* 0x000ee20000300800 */
[----:B------:R-:W-:Y:S01]  /*1c210*/  FFMA R110, R110, UR4, -R2 ;  /* 0x000000046e6e7c23 */ /* 0x000fe20008000802 */
[----:B------:R-:W-:-:S02]  /*1c220*/  FMUL R60, R115, 1.4426950216293334961 ;  /* 0x3fb8aa3b733c7820 */ /* 0x000fc40000400000 */
[----:B------:R-:W3:Y:S01]  /*1c230*/  LDL.LU R118, [R1+0x120] ;  /* 0x0001200001767983 */ /* 0x000ee20000300800 */
[----:B------:R1:W-:Y:S01]  /*1c240*/  MUFU.EX2 R145, R116 ;  /* 0x0000007400917308 */ /* 0x0003e20000000800 */
[----:B------:R-:W-:Y:S02]  /*1c250*/  FMUL R61, R114, 1.4426950216293334961 ;  /* 0x3fb8aa3b723d7820 */ /* 0x000fe40000400000 */
[----:B0-----:R-:W3:Y:S01]  /*1c260*/  LDL.LU R117, [R1+0x11c] ;  /* 0x00011c0001757983 */ /* 0x001ee20000300800 */
[----:B------:R-:W-:-:S03]  /*1c270*/  FMUL R63, R111, 1.4426950216293334961 ;  /* 0x3fb8aa3b6f3f7820 */ /* 0x000fc60000400000 */
[----:B-1----:R-:W3:Y:S01]  /*1c280*/  LDL.LU R116, [R1+0x110] ;  /* 0x0001100001747983 */ /* 0x002ee20000300800 */
[----:B------:R0:W-:Y:S03]  /*1c290*/  MUFU.EX2 R149, R113 ;  /* 0x0000007100957308 */ /* 0x0001e60000000800 */
[----:B------:R-:W3:Y:S01]  /*1c2a0*/  LDL.LU R115, [R1+0x10c] ;  /* 0x00010c0001737983 */ /* 0x000ee20000300800 */
[----:B------:R-:W-:-:S03]  /*1c2b0*/  FMUL R64, R110, 1.4426950216293334961 ;  /* 0x3fb8aa3b6e407820 */ /* 0x000fc60000400000 */
[----:B------:R-:W3:Y:S01]  /*1c2c0*/  LDL.LU R114, [R1+0x108] ;  /* 0x0001080001727983 */ /* 0x000ee20000300800 */
[----:B------:R1:W-:Y:S03]  /*1c2d0*/  MUFU.EX2 R148, R112 ;  /* 0x0000007000947308 */ /* 0x0003e60000000800 */
[----:B0-----:R-:W3:Y:S04]  /*1c2e0*/  LDL.LU R113, [R1+0x104] ;  /* 0x0001040001717983 */ /* 0x001ee80000300800 */
[----:B-1----:R-:W3:Y:S04]  /*1c2f0*/  LDL.LU R112, [R1+0xf8] ;  /* 0x0000f80001707983 */ /* 0x002ee80000300800 */
        /* <DEDUP_REMOVED lines=9> */
[----:B------:R-:W3:Y:S01]  /*1c390*/  LDL.LU R102, [R1+0xdc] ;  /* 0x0000dc0001667983 */ /* 0x000ee20000300800 */
[----:B------:R-:W-:-:S02]  /*1c3a0*/  F2FP.SATFINITE.E4M3.F32.PACK_AB_MERGE_C R46, R46, R132, RZ ;  /* 0x000000842e2e723e */ /* 0x000fc400048070ff */
[----:B------:R-:W0:Y:S01]  /*1c3b0*/  S2R R132, SR_TID.X ;  /* 0x0000000000847919 */ /* 0x000e220000002100 */
[----:B------:R-:W1:Y:S01]  /*1c3c0*/  S2R R96, SR_TID.X ;  /* 0x0000000000607919 */ /* 0x000e620000002100 */
[----:B------:R-:W3:Y:S04]  /*1c3d0*/  LDL.LU R101, [R1+0xb8] ;  /* 0x0000b80001657983 */ /* 0x000ee80000300800 */
[----:B------:R-:W3:Y:S04]  /*1c3e0*/  LDL.LU R100, [R1+0xb4] ;  /* 0x0000b40001647983 */ /* 0x000ee80000300800 */
[----:B------:R-:W3:Y:S04]  /*1c3f0*/  LDL.LU R99, [R1+0xa8] ;  /* 0x0000a80001637983 */ /* 0x000ee80000300800 */
[----:B------:R-:W3:Y:S04]  /*1c400*/  LDL.LU R98, [R1+0xa4] ;  /* 0x0000a40001627983 */ /* 0x000ee80000300800 */
[----:B------:R-:W3:Y:S01]  /*1c410*/  LDL.LU R97, [R1+0x8c] ;  /* 0x00008c0001617983 */ /* 0x000ee20000300800 */
[----:B0-----:R-:W-:-:S04]  /*1c420*/  LOP3.LUT R132, R132, 0x7f, RZ, 0xc0, !PT ;  /* 0x0000007f84847812 */ /* 0x001fc800078ec0ff */
[----:B------:R-:W-:Y:S02]  /*1c430*/  LOP3.LUT R132, R132, 0x60, RZ, 0x3c, !PT ;  /* 0x0000006084847812 */ /* 0x000fe400078e3cff */
[----:B-1----:R-:W-:-:S03]  /*1c440*/  LOP3.LUT R96, R96, 0x7f, RZ, 0xc0, !PT ;  /* 0x0000007f60607812 */ /* 0x002fc600078ec0ff */
[----:B------:R0:W-:Y:S04]  /*1c450*/  STS.U8 [R132+UR7+0xef00], R0 ;  /* 0x00ef000084007988 */ /* 0x0001e80008000007 */
[----:B------:R-:W-:Y:S01]  /*1c460*/  STS.U8 [R132+UR7+0xbb00], R141 ;  /* 0x00bb008d84007988 */ /* 0x000fe20008000007 */
[----:B0-----:R-:W-:-:S03]  /*1c470*/  LOP3.LUT R0, R96, 0x70, RZ, 0x3c, !PT ;  /* 0x0000007060007812 */ /* 0x001fc600078e3cff */
        /* <DEDUP_REMOVED lines=17> */
[----:B--2---:R-:W-:Y:S04]  /*1c590*/  STS.U8 [R132+UR7+0xb700], R143 ;  /* 0x00b7008f84007988 */ /* 0x004fe80008000007 */
[----:B----4-:R-:W-:Y:S04]  /*1c5a0*/  STS.U8 [R132+UR7+0xb300], R151 ;  /* 0x00b3009784007988 */ /* 0x010fe80008000007 */
[----:B---3--:R-:W-:Y:S04]  /*1c5b0*/  STS.U8 [R132+UR7+0xaf00], R153 ;  /* 0x00af009984007988 */ /* 0x008fe80008000007 */
[----:B------:R-:W-:Y:S04]  /*1c5c0*/  STS.U8 [R132+UR7+0xab00], R155 ;  /* 0x00ab009b84007988 */ /* 0x000fe80008000007 */
[----:B------:R-:W-:Y:S04]  /*1c5d0*/  STS.U8 [R132+UR7+0xa700], R157 ;  /* 0x00a7009d84007988 */ /* 0x000fe80008000007 */
[----:B------:R-:W-:Y:S04]  /*1c5e0*/  STS.U8 [R132+UR7+0xa300], R158 ;  /* 0x00a3009e84007988 */ /* 0x000fe80008000007 */
[----:B------:R0:W-:Y:S04]  /*1c5f0*/  STS.U8 [R0+UR7+0x8380], R95 ;  /* 0x0083805f00007988 */ /* 0x0001e80008000007 */
[----:B------:R1:W-:Y:S04]  /*1c600*/  STS.U8 [R0+UR7+0x8780], R94 ;  /* 0x0087805e00007988 */ /* 0x0003e80008000007 */
[----:B0-----:R-:W2:Y:S04]  /*1c610*/  LDL.LU R95, [R1+0x9c] ;  /* 0x00009c00015f7983 */ /* 0x001ea80000300800 */
[----:B-1----:R-:W2:Y:S01]  /*1c620*/  LDL.LU R94, [R1+0x94] ;  /* 0x00009400015e7983 */ /* 0x002ea20000300800 */
[----:B------:R-:W0:Y:S08]  /*1c630*/  MUFU.EX2 R64, R64 ;  /* 0x0000004000407308 */ /* 0x000e300000000800 */
[----:B------:R-:W1:Y:S01]  /*1c640*/  MUFU.EX2 R63, R63 ;  /* 0x0000003f003f7308 */ /* 0x000e620000000800 */
[----:B------:R-:W-:Y:S01]  /*1c650*/  F2FP.SATFINITE.E4M3.F32.PACK_AB_MERGE_C R52, R52, R65, RZ ;  /* 0x000000413434723e */ /* 0x000fe200048070ff */
[----:B0-----:R-:W-:Y:S01]  /*1c660*/  FADD R30, R64, R30 ;  /* 0x0000001e401e7221 */ /* 0x001fe20000000000 */
[----:B------:R-:W-:-:S02]  /*1c670*/  F2FP.SATFINITE.E4M3.F32.PACK_AB_MERGE_C R4, R16, R102, R40 ;  /* 0x000000661004723e */ /* 0x000fc40004807028 */
[----:B------:R-:W3:Y:S01]  /*1c680*/  LDL.LU R16, [R1+0x1320] ;  /* 0x0013200001107983 */ /* 0x000ee20000300800 */
[C---:B-1----:R-:W-:Y:S01]  /*1c690*/  FADD R30, R63.reuse, R30 ;  /* 0x0000001e3f1e7221 */ /* 0x042fe20000000000 */
[----:B------:R-:W-:Y:S02]  /*1c6a0*/  F2FP.SATFINITE.E4M3.F32.PACK_AB_MERGE_C R63, R63, R64, RZ ;  /* 0x000000403f3f723e */ /* 0x000fe400048070ff */
[----:B------:R-:W4:Y:S01]  /*1c6b0*/  LDL.LU R64, [R1+0x34] ;  /* 0x0000340001407983 */ /* 0x000f220000300800 */
[----:B------:R-:W-:Y:S02]  /*1c6c0*/  F2FP.SATFINITE.E4M3.F32.PACK_AB_MERGE_C R62, R62, R66, RZ ;  /* 0x000000423e3e723e */ /* 0x000fe400048070ff */
[----:B------:R-:W-:Y:S01]  /*1c6d0*/  F2FP.SATFINITE.E4M3.F32.PACK_AB_MERGE_C R53, R53, R67, RZ ;  /* 0x000000433535723e */ /* 0x000fe200048070ff */
[----:B------:R-:W4:Y:S04]  /*1c6e0*/  LDL.LU R65, [R1+0x30] ;  /* 0x0000300001417983 */ /* 0x000f280000300800 */
[----:B------:R-:W4:Y:S04]  /*1c6f0*/  LDL.LU R66, [R1+0x24] ;  /* 0x0000240001427983 */ /* 0x000f280000300800 */
[----:B------:R-:W4:Y:S01]  /*1c700*/  LDL.LU R67, [R1+0x20] ;  /* 0x0000200001437983 */ /* 0x000f220000300800 */
[----:B------:R-:W0:Y:S01]  /*1c710*/  MUFU.EX2 R61, R61 ;  /* 0x0000003d003d7308 */ /* 0x000e220000000800 */
[----:B------:R-:W-:-:S07]  /*1c720*/  FADD R30, R148, R30 ;  /* 0x0000001e941e7221 */ /* 0x000fce0000000000 */
[----:B------:R-:W1:Y:S01]  /*1c730*/  MUFU.EX2 R60, R60 ;  /* 0x0000003c003c7308 */ /* 0x000e620000000800 */
[----:B------:R-:W-:Y:S01]  /*1c740*/  FADD R30, R149, R30 ;  /* 0x0000001e951e7221 */ /* 0x000fe20000000000 */
[--C-:B------:R-:W-:Y:S01]  /*1c750*/  FFMA R121, R121, UR4, -R2.reuse ;  /* 0x0000000479797c23 */ /* 0x100fe20008000802 */
[--C-:B------:R-:W-:Y:S01]  /*1c760*/  FFMA R123, R123, UR4, -R2.reuse ;  /* 0x000000047b7b7c23 */ /* 0x100fe20008000802 */
[----:B------:R-:W-:-:S04]  /*1c770*/  FFMA R125, R125, UR4, -R2 ;  /* 0x000000047d7d7c23 */ /* 0x000fc80008000802 */
[----:B------:R-:W1:Y:S01]  /*1c780*/  MUFU.EX2 R59, R59 ;  /* 0x0000003b003b7308 */ /* 0x000e620000000800 */
[----:B0-----:R-:W-:Y:S01]  /*1c790*/  FADD R30, R61, R30 ;  /* 0x0000001e3d1e7221 */ /* 0x001fe20000000000 */
[--C-:B------:R-:W-:Y:S01]  /*1c7a0*/  FFMA R126, R126, UR4, -R2.reuse ;  /* 0x000000047e7e7c23 */ /* 0x100fe20008000802 */
[--C-:B------:R-:W-:Y:S01]  /*1c7b0*/  FFMA R127, R127, UR4, -R2.reuse ;  /* 0x000000047f7f7c23 */ /* 0x100fe20008000802 */
[--C-:B------:R-:W-:Y:S01]  /*1c7c0*/  FFMA R128, R128, UR4, -R2.reuse ;  /* 0x0000000480807c23 */ /* 0x100fe20008000802 */
[--C-:B------:R-:W-:Y:S01]  /*1c7d0*/  FFMA R129, R129, UR4, -R2.reuse ;  /* 0x0000000481817c23 */ /* 0x100fe20008000802 */
[--C-:B------:R-:W-:Y:S01]  /*1c7e0*/  FFMA R130, R130, UR4, -R2.reuse ;  /* 0x0000000482827c23 */ /* 0x100fe20008000802 */
[----:B------:R-:W-:Y:S01]  /*1c7f0*/  FFMA R131, R131, UR4, -R2 ;  /* 0x0000000483837c23 */ /* 0x000fe20008000802 */
[----:B------:R-:W0:Y:S01]  /*1c800*/  MUFU.EX2 R58, R58 ;  /* 0x0000003a003a7308 */ /* 0x000e220000000800 */
[----:B------:R1:W-:Y:S02]  /*1c810*/  STS.U8 [R0+UR7+0xe780], R14 ;  /* 0x00e7800e00007988 */ /* 0x0003e40008000007 */
[----:B-1----:R-:W-:Y:S01]  /*1c820*/  FADD R30, R60, R30 ;  /* 0x0000001e3c1e7221 */ /* 0x002fe20000000000 */
[----:B------:R-:W-:Y:S01]  /*1c830*/  F2FP.SATFINITE.E4M3.F32.PACK_AB_MERGE_C R13, R119, R120, R56 ;  /* 0x00000078770d723e */ /* 0x000fe20004807038 */
[----:B------:R1:W-:Y:S01]  /*1c840*/  STS.U8 [R0+UR7+0xeb80], R12 ;  /* 0x00eb800c00007988 */ /* 0x0003e20008000007 */
[----:B------:R-:W-:Y:S01]  /*1c850*/  F2FP.SATFINITE.E4M3.F32.PACK_AB_MERGE_C R15, R113, R114, R32 ;  /* 0x00000072710f723e */ /* 0x000fe20004807020 */
[----:B------:R-:W-:Y:S01]  /*1c860*/  FFMA R122, R122, UR4, -R2 ;  /* 0x000000047a7a7c23 */ /* 0x000fe20008000802 */
[----:B------:R-:W-:Y:S01]  /*1c870*/  F2FP.SATFINITE.E4M3.F32.PACK_AB_MERGE_C R8, R109, R110, R36 ;  /* 0x0000006e6d08723e */ /* 0x000fe20004807024 */
[----:B------:R0:W-:Y:S01]  /*1c880*/  STS.U8 [R0+UR7+0xe380], R17 ;  /* 0x00e3801100007988 */ /* 0x0001e20008000007 */
[----:B------:R-:W-:-:S02]  /*1c890*/  F2FP.SATFINITE.E4M3.F32.PACK_AB_MERGE_C R10, R107, R108, R35 ;  /* 0x0000006c6b0a723e */ /* 0x000fc40004807023 */
[----:B------:R-:W-:Y:S01]  /*1c8a0*/  F2FP.SATFINITE.E4M3.F32.PACK_AB_MERGE_C R14, R115, R116, R33 ;  /* 0x00000074730e723e */ /* 0x000fe20004807021 */
[----:B------:R0:W-:Y:S01]  /*1c8b0*/  STS.U8 [R0+UR7+0xef80], R11 ;  /* 0x00ef800b00007988 */ /* 0x0001e20008000007 */
[----:B-1----:R-:W-:-:S03]  /*1c8c0*/  F2FP.SATFINITE.E4M3.F32.PACK_AB_MERGE_C R12, R117, R118, R57 ;  /* 0x00000076750c723e */ /* 0x002fc60004807039 */
[----:B------:R1:W-:Y:S01]  /*1c8d0*/  STS.U8 [R0+UR7+0xf380], R9 ;  /* 0x00f3800900007988 */ /* 0x0003e20008000007 */
[----:B------:R-:W-:Y:S02]  /*1c8e0*/  F2FP.SATFINITE.E4M3.F32.PACK_AB_MERGE_C R6, R100, R101, R39 ;  /* 0x000000656406723e */ /* 0x000fe40004807027 */
[C---:B0-----:R-:W-:Y:S01]  /*1c8f0*/  LOP3.LUT R17, R3.reuse, 0x10, RZ, 0x3c, !PT ;  /* 0x0000001003117812 */ /* 0x041fe200078e3cff */
[----:B------:R0:W-:Y:S01]  /*1c900*/  STS.U8 [R0+UR7+0xf780], R7 ;  /* 0x00f7800700007988 */ /* 0x0001e20008000007 */
[----:B------:R-:W-:Y:S02]  /*1c910*/  LOP3.LUT R18, R3, 0x20, RZ, 0x3c, !PT ;  /* 0x0000002003127812 */ /* 0x000fe400078e3cff */
[----:B------:R-:W-:Y:S01]  /*1c920*/  F2FP.SATFINITE.E4M3.F32.PACK_AB_MERGE_C R11, R105, R106, R34 ;  /* 0x0000006a690b723e */ /* 0x000fe20004807022 */
[----:B------:R0:W-:Y:S01]  /*1c930*/  STS.U8 [R0+UR7+0xfb80], R5 ;  /* 0x00fb800500007988 */ /* 0x0001e20008000007 */
[----:B-1----:R-:W-:Y:S01]  /*1c940*/  F2FP.SATFINITE.E4M3.F32.PACK_AB_MERGE_C R9, R111, R112, R31 ;  /* 0x000000706f09723e */ /* 0x002fe2000480701f */
[----:B------:R-:W-:Y:S01]  /*1c950*/  FFMA R124, R124, UR4, -R2 ;  /* 0x000000047c7c7c23 */ /* 0x000fe20008000802 */
[----:B------:R-:W-:Y:S01]  /*1c960*/  FMUL R121, R121, 1.4426950216293334961 ;  /* 0x3fb8aa3b79797820 */ /* 0x000fe20000400000 */
[----:B------:R-:W-:Y:S01]  /*1c970*/  FMUL R123, R123, 1.4426950216293334961 ;  /* 0x3fb8aa3b7b7b7820 */ /* 0x000fe20000400000 */
[----:B0-----:R-:W-:Y:S01]  /*1c980*/  F2FP.SATFINITE.E4M3.F32.PACK_AB_MERGE_C R7, R98, R99, R38 ;  /* 0x000000636207723e */ /* 0x001fe20004807026 */
[----:B------:R-:W-:Y:S01]  /*1c990*/  FMUL R125, R125, 1.4426950216293334961 ;  /* 0x3fb8aa3b7d7d7820 */ /* 0x000fe20000400000 */
[----:B------:R-:W-:Y:S01]  /*1c9a0*/  FMUL R126, R126, 1.4426950216293334961 ;  /* 0x3fb8aa3b7e7e7820 */ /* 0x000fe20000400000 */
[----:B------:R-:W-:Y:S01]  /*1c9b0*/  FMUL R127, R127, 1.4426950216293334961 ;  /* 0x3fb8aa3b7f7f7820 */ /* 0x000fe20000400000 */
[----:B------:R-:W-:Y:S01]  /*1c9c0*/  F2FP.SATFINITE.E4M3.F32.PACK_AB_MERGE_C R5, R103, R104, R37 ;  /* 0x000000686705723e */ /* 0x000fe20004807025 */
[----:B------:R-:W-:Y:S01]  /*1c9d0*/  FMUL R128, R128, 1.4426950216293334961 ;  /* 0x3fb8aa3b80807820 */ /* 0x000fe20000400000 */
[----:B------:R-:W-:Y:S01]  /*1c9e0*/  FMUL R130, R130, 1.4426950216293334961 ;  /* 0x3fb8aa3b82827820 */ /* 0x000fe20000400000 */
[----:B------:R-:W-:Y:S01]  /*1c9f0*/  FMUL R131, R131, 1.4426950216293334961 ;  /* 0x3fb8aa3b83837820 */ /* 0x000fe20000400000 */
[----:B------:R-:W-:Y:S01]  /*1ca00*/  FMUL R129, R129, 1.4426950216293334961 ;  /* 0x3fb8aa3b81817820 */ /* 0x000fe20000400000 */
[----:B------:R-:W-:Y:S01]  /*1ca10*/  FADD R30, R145, R30 ;  /* 0x0000001e911e7221 */ /* 0x000fe20000000000 */
[----:B------:R-:W-:Y:S01]  /*1ca20*/  F2FP.SATFINITE.E4M3.F32.PACK_AB_MERGE_C R47, R47, R54, RZ ;  /* 0x000000362f2f723e */ /* 0x000fe200048070ff */
[----:B------:R-:W-:Y:S01]  /*1ca30*/  STS.U8 [R0+UR7+0x8b80], R165 ;  /* 0x008b80a500007988 */ /* 0x000fe20008000007 */
[----:B------:R-:W-:Y:S01]  /*1ca40*/  F2FP.SATFINITE.E4M3.F32.PACK_AB_MERGE_C R48, R48, R75, RZ ;  /* 0x0000004b3030723e */ /* 0x000fe200048070ff */
[----:B------:R-:W-:Y:S01]  /*1ca50*/  FMUL R55, R122, 1.4426950216293334961 ;  /* 0x3fb8aa3b7a377820 */ /* 0x000fe20000400000 */
[----:B------:R-:W-:Y:S01]  /*1ca60*/  F2FP.SATFINITE.E4M3.F32.PACK_AB_MERGE_C R51, R51, R72, RZ ;  /* 0x000000483333723e */ /* 0x000fe200048070ff */
[----:B------:R-:W-:Y:S01]  /*1ca70*/  STS.U8 [R0+UR7+0x8f80], R164 ;  /* 0x008f80a400007988 */ /* 0x000fe20008000007 */
[----:B------:R-:W-:-:S02]  /*1ca80*/  F2FP.SATFINITE.E4M3.F32.PACK_AB_MERGE_C R49, R49, R71, RZ ;  /* 0x000000473131723e */ /* 0x000fc400048070ff */
[----:B------:R-:W-:Y:S01]  /*1ca90*/  F2FP.SATFINITE.E4M3.F32.PACK_AB_MERGE_C R50, R50, R69, RZ ;  /* 0x000000453232723e */ /* 0x000fe200048070ff */
[----:B------:R-:W-:Y:S01]  /*1caa0*/  STS.U8 [R0+UR7+0x9380], R163 ;  /* 0x009380a300007988 */ /* 0x000fe20008000007 */
[----:B------:R-:W0:Y:S03]  /*1cab0*/  MUFU.EX2 R146, R121 ;  /* 0x0000007900927308 */ /* 0x000e260000000800 */
        /* <DEDUP_REMOVED lines=18> */
[----:B------:R0:W-:Y:S01]  /*1cbe0*/  STS.U8 [R0+UR7+0xdf80], R19 ;  /* 0x00df801300007988 */ /* 0x0001e20008000007 */
[----:B------:R-:W-:Y:S01]  /*1cbf0*/  FADD R30, R144, R30 ;  /* 0x0000001e901e7221 */ /* 0x000fe20000000000 */
[----:B------:R-:W-:Y:S01]  /*1cc00*/  MUFU.EX2 R54, R123 ;  /* 0x0000007b00367308 */ /* 0x000fe20000000800 */
[----:B------:R-:W-:Y:S01]  /*1cc10*/  FMUL R24, R124, 1.4426950216293334961 ;  /* 0x3fb8aa3b7c187820 */ /* 0x000fe20000400000 */
[----:B------:R-:W-:-:S02]  /*1cc20*/  F2FP.SATFINITE.E4M3.F32.PACK_AB_MERGE_C R22, R92, R93, R45 ;  /* 0x0000005d5c16723e */ /* 0x000fc4000480702d */
[----:B-1----:R-:W-:Y:S02]  /*1cc30*/  F2FP.SATFINITE.E4M3.F32.PACK_AB_MERGE_C R21, R96, R97, R41 ;  /* 0x000000616015723e */ /* 0x002fe40004807029 */
[----:B------:R-:W-:Y:S02]  /*1cc40*/  F2FP.SATFINITE.E4M3.F32.PACK_AB_MERGE_C R23, R90, R91, R44 ;  /* 0x0000005b5a17723e */ /* 0x000fe4000480702c */
[----:B------:R-:W-:Y:S01]  /*1cc50*/  MUFU.EX2 R137, R125 ;  /* 0x0000007d00897308 */ /* 0x000fe20000000800 */
[----:B0-----:R-:W-:Y:S01]  /*1cc60*/  F2FP.SATFINITE.E4M3.F32.PACK_AB_MERGE_C R19, R82, R83, R48 ;  /* 0x000000535213723e */ /* 0x001fe20004807030 */
[----:B------:R-:W-:-:S06]  /*1cc70*/  FADD R30, R59, R30 ;  /* 0x0000001e3b1e7221 */ /* 0x000fcc0000000000 */
[----:B------:R-:W-:Y:S08]  /*1cc80*/  MUFU.EX2 R134, R126 ;  /* 0x0000007e00867308 */ /* 0x000ff00000000800 */
[----:B------:R-:W-:Y:S08]  /*1cc90*/  MUFU.EX2 R133, R127 ;  /* 0x0000007f00857308 */ /* 0x000ff00000000800 */
[----:B------:R-:W-:Y:S08]  /*1cca0*/  MUFU.EX2 R136, R128 ;  /* 0x0000008000887308 */ /* 0x000ff00000000800 */
[----:B------:R-:W-:Y:S08]  /*1ccb0*/  MUFU.EX2 R132, R130 ;  /* 0x0000008200847308 */ /* 0x000ff00000000800 */
[----:B------:R-:W-:Y:S08]  /*1ccc0*/  MUFU.EX2 R138, R131 ;  /* 0x00000083008a7308 */ /* 0x000ff00000000800 */
[----:B------:R-:W-:Y:S01]  /*1ccd0*/  MUFU.EX2 R135, R129 ;  /* 0x0000008100877308 */ /* 0x000fe20000000800 */
[----:B--2---:R-:W-:-:S07]  /*1cce0*/  F2FP.SATFINITE.E4M3.F32.PACK_AB_MERGE_C R20, R94, R95, R42 ;  /* 0x0000005f5e14723e */ /* 0x004fce000480702a */
[----:B------:R-:W0:Y:S01]  /*1ccf0*/  MUFU.EX2 R55, R55 ;  /* 0x0000003700377308 */ /* 0x000e220000000800 */
[----:B------:R-:W-:-:S04]  /*1cd00*/  FADD R30, R58, R30 ;  /* 0x0000001e3a1e7221 */ /* 0x000fc80000000000 */
[----:B------:R-:W-:Y:S01]  /*1cd10*/  FADD R30, R147, R30 ;  /* 0x0000001e931e7221 */ /* 0x000fe20000000000 */
[----:B------:R-:W-:-:S03]  /*1cd20*/  F2FP.SATFINITE.E4M3.F32.PACK_AB_MERGE_C R60, R60, R61, RZ ;  /* 0x0000003d3c3c723e */ /* 0x000fc600048070ff */
[----:B------:R-:W-:Y:S01]  /*1cd30*/  FADD R30, R146, R30 ;  /* 0x0000001e921e7221 */ /* 0x000fe20000000000 */
[----:B------:R-:W-:-:S03]  /*1cd40*/  F2FP.SATFINITE.E4M3.F32.PACK_AB_MERGE_C R58, R58, R59, RZ ;  /* 0x0000003b3a3a723e */ /* 0x000fc600048070ff */
[----:B0-----:R-:W-:Y:S01]  /*1cd50*/  FADD R30, R55, R30 ;  /* 0x0000001e371e7221 */ /* 0x001fe20000000000 */
[----:B------:R-:W-:Y:S01]  /*1cd60*/  F2FP.SATFINITE.E4M3.F32.PACK_AB_MERGE_C R55, R54, R55, RZ ;  /* 0x000000373637723e */ /* 0x000fe200048070ff */
[----:B------:R-:W-:Y:S01]  /*1cd70*/  MUFU.EX2 R24, R24 ;  /* 0x0000001800187308 */ /* 0x000fe20000000800 */
[----:B---3--:R0:W-:Y:S04]  /*1cd80*/  STS.U8 [R0+UR7+0xff80], R16 ;  /* 0x00ff801000007988 */ /* 0x0081e80008000007 */
[----:B------:R1:W-:Y:S04]  /*1cd90*/  STS.128 [R3+UR7+0x20000], R12 ;  /* 0x0200000c03007988 */ /* 0x0003e80008000c07 */
[----:B------:R2:W-:Y:S01]  /*1cda0*/  STS.128 [R17+UR7+0x20000], R8 ;  /* 0x0200000811007988 */ /* 0x0005e20008000c07 */
[----:B0-----:R-:W-:Y:S01]  /*1cdb0*/  FADD R0, -R2, -INF ;  /* 0xff80000002007421 */ /* 0x001fe20000000100 */
[----:B------:R-:W-:-:S02]  /*1cdc0*/  F2FP.SATFINITE.E4M3.F32.PACK_AB_MERGE_C R16, R86, R87, R47 ;  /* 0x000000575610723e */ /* 0x000fc4000480702f */
[----:B------:R0:W-:Y:S01]  /*1cdd0*/  STS.128 [R18+UR7+0x20000], R4 ;  /* 0x0200000412007988 */ /* 0x0001e20008000c07 */
[----:B------:R-:W-:Y:S01]  /*1cde0*/  FMUL R0, R0, 1.4426950216293334961 ;  /* 0x3fb8aa3b00007820 */ /* 0x000fe20000400000 */
[----:B-1----:R-:W-:Y:S02]  /*1cdf0*/  F2FP.SATFINITE.E4M3.F32.PACK_AB_MERGE_C R13, R78, R79, R49 ;  /* 0x0000004f4e0d723e */ /* 0x002fe40004807031 */
[----:B------:R-:W-:Y:S02]  /*1ce00*/  F2FP.SATFINITE.E4M3.F32.PACK_AB_MERGE_C R12, R80, R81, R51 ;  /* 0x00000051500c723e */ /* 0x000fe40004807033 */
[----:B--2---:R-:W-:Y:S02]  /*1ce10*/  F2FP.SATFINITE.E4M3.F32.PACK_AB_MERGE_C R17, R88, R89, R43 ;  /* 0x000000595811723e */ /* 0x004fe4000480702b */
[----:B------:R-:W-:Y:S02]  /*1ce20*/  F2FP.SATFINITE.E4M3.F32.PACK_AB_MERGE_C R14, R76, R77, R50 ;  /* 0x0000004d4c0e723e */ /* 0x000fe40004807032 */
[----:B0-----:R-:W-:-:S02]  /*1ce30*/  F2FP.SATFINITE.E4M3.F32.PACK_AB_MERGE_C R18, R84, R85, R46 ;  /* 0x000000555412723e */ /* 0x001fc4000480702e */
[----:B------:R-:W-:Y:S02]  /*1ce40*/  F2FP.SATFINITE.E4M3.F32.PACK_AB_MERGE_C R15, R73, R74, R53 ;  /* 0x0000004a490f723e */ /* 0x000fe40004807035 */
[----:B------:R-:W-:Y:S02]  /*1ce50*/  F2FP.SATFINITE.E4M3.F32.PACK_AB_MERGE_C R9, R68, R70, R52 ;  /* 0x000000464409723e */ /* 0x000fe40004807034 */
[----:B------:R-:W0:Y:S01]  /*1ce60*/  LDTM.x64 R68, tmem[UR9] ;  /* 0x00000009004479ee */ /* 0x000e220008340000 */
[----:B------:R-:W0:Y:S01]  /*1ce70*/  MUFU.EX2 R0, R0 ;  /* 0x0000000000007308 */ /* 0x000e220000000800 */
[----:B------:R-:W-:Y:S02]  /*1ce80*/  F2FP.SATFINITE.E4M3.F32.PACK_AB_MERGE_C R11, R149, R148, R60 ;  /* 0x00000094950b723e */ /* 0x000fe4000480703c */
[----:B------:R1:W5:Y:S01]  /*1ce90*/  LDL.LU R148, [R1+0x131c] ;  /* 0x00131c0001947983 */ /* 0x0003620000300800 */
[----:B------:R-:W-:-:S03]  /*1cea0*/  F2FP.SATFINITE.E4M3.F32.PACK_AB_MERGE_C R5, R146, R147, R55 ;  /* 0x000000939205723e */ /* 0x000fc60004807037 */
[----:B------:R1:W5:Y:S01]  /*1ceb0*/  LDL.LU R149, [R1+0x1318] ;  /* 0x0013180001957983 */ /* 0x0003620000300800 */
[----:B------:R-:W-:-:S03]  /*1cec0*/  F2FP.SATFINITE.E4M3.F32.PACK_AB_MERGE_C R4, R144, R145, R58 ;  /* 0x000000919004723e */ /* 0x000fc6000480703a */
[----:B------:R1:W5:Y:S04]  /*1ced0*/  LDL.LU R147, [R1+0x1314] ;  /* 0x0013140001937983 */ /* 0x0003680000300800 */
[----:B------:R1:W5:Y:S04]  /*1cee0*/  LDL.LU R146, [R1+0x1310] ;  /* 0x0013100001927983 */ /* 0x0003680000300800 */
[----:B------:R1:W5:Y:S01]  /*1cef0*/  LDL.LU R145, [R1+0x130c] ;  /* 0x00130c0001917983 */ /* 0x0003620000300800 */
[C---:B0-----:R-:W-:Y:S01]  /*1cf00*/  FMUL R130, R0.reuse, R130 ;  /* 0x0000008200827220 */ /* 0x041fe20000400000 */
[C---:B------:R-:W-:Y:S01]  /*1cf10*/  FMUL R131, R0.reuse, R131 ;  /* 0x0000008300837220 */ /* 0x040fe20000400000 */
[C---:B------:R-:W-:Y:S01]  /*1cf20*/  FMUL R128, R0.reuse, R128 ;  /* 0x0000008000807220 */ /* 0x040fe20000400000 */
[C---:B------:R-:W-:Y:S01]  /*1cf30*/  FMUL R129, R0.reuse, R129 ;  /* 0x0000008100817220 */ /* 0x040fe20000400000 */
[C---:B------:R-:W-:Y:S01]  /*1cf40*/  FMUL R126, R0.reuse, R126 ;  /* 0x0000007e007e7220 */ /* 0x040fe20000400000 */
[C---:B------:R-:W-:Y:S01]  /*1cf50*/  FMUL R127, R0.reuse, R127 ;  /* 0x0000007f007f7220 */ /* 0x040fe20000400000 */
[C---:B------:R-:W-:Y:S01]  /*1cf60*/  FMUL R124, R0.reuse, R124 ;  /* 0x0000007c007c7220 */ /* 0x040fe20000400000 */
[C---:B------:R-:W-:Y:S01]  /*1cf70*/  FMUL R125, R0.reuse, R125 ;  /* 0x0000007d007d7220 */ /* 0x040fe20000400000 */
[----:B------:R1:W5:Y:S01]  /*1cf80*/  LDL.LU R144, [R1+0x1308] ;  /* 0x0013080001907983 */ /* 0x0003620000300800 */
[C---:B------:R-:W-:Y:S01]  /*1cf90*/  FMUL R122, R0.reuse, R122 ;  /* 0x0000007a007a7220 */ /* 0x040fe20000400000 */
[C---:B------:R-:W-:Y:S01]  /*1cfa0*/  FMUL R123, R0.reuse, R123 ;  /* 0x0000007b007b7220 */ /* 0x040fe20000400000 */
[C---:B------:R-:W-:Y:S01]  /*1cfb0*/  FMUL R120, R0.reuse, R120 ;  /* 0x0000007800787220 */ /* 0x040fe20000400000 */
[C---:B------:R-:W-:Y:S01]  /*1cfc0*/  FMUL R121, R0.reuse, R121 ;  /* 0x0000007900797220 */ /* 0x040fe20000400000 */
[----:B------:R-:W-:Y:S01]  /*1cfd0*/  STL.64 [R1+0x1300], R130 ;  /* 0x0013008201007387 */ /* 0x000fe20000100a00 */
        /* <DEDUP_REMOVED lines=9> */
[----:B------:R-:W-:-:S02]  /*1d070*/  FMUL R113, R0, R113 ;  /* 0x0000007100717220 */ /* 0x000fc40000400000 */
[----:B------:R-:W-:Y:S01]  /*1d080*/  STL.64 [R1+0x12e8], R124 ;  /* 0x0012e87c01007387 */ /* 0x000fe20000100a00 */
[C---:B------:R-:W-:Y:S01]  /*1d090*/  FMUL R110, R0.reuse, R110 ;  /* 0x0000006e006e7220 */ /* 0x040fe20000400000 */
[C---:B------:R-:W-:Y:S02]  /*1d0a0*/  FMUL R111, R0.reuse, R111 ;  /* 0x0000006f006f7220 */ /* 0x040fe40000400000 */
[----:B------:R-:W-:Y:S01]  /*1d0b0*/  STL.64 [R1+0x12e0], R122 ;  /* 0x0012e07a01007387 */ /* 0x000fe20000100a00 */
[C---:B------:R-:W-:Y:S01]  /*1d0c0*/  FMUL R108, R0.reuse, R108 ;  /* 0x0000006c006c7220 */ /* 0x040fe20000400000 */
[C---:B------:R-:W-:Y:S02]  /*1d0d0*/  FMUL R109, R0.reuse, R109 ;  /* 0x0000006d006d7220 */ /* 0x040fe40000400000 */
        /* <DEDUP_REMOVED lines=35> */
[----:B------:R-:W-:Y:S02]  /*1d310*/  FMUL R85, R0, R85 ;  /* 0x0000005500557220 */ /* 0x000fe40000400000 */
[----:B------:R-:W-:Y:S01]  /*1d320*/  STL.64 [R1+0x1278], R96 ;  /* 0x0012786001007387 */ /* 0x000fe20000100a00 */
[----:B------:R-:W-:Y:S01]  /*1d330*/  FADD R30, R54, R30 ;  /* 0x0000001e361e7221 */ /* 0x000fe20000000000 */
[----:B------:R-:W-:Y:S01]  /*1d340*/  F2FP.SATFINITE.E4M3.F32.PACK_AB_MERGE_C R6, R133, R134, RZ ;  /* 0x000000868506723e */ /* 0x000fe200048070ff */
[C---:B------:R-:W-:Y:S01]  /*1d350*/  FMUL R82, R0.reuse, R82 ;  /* 0x0000005200527220 */ /* 0x040fe20000400000 */
[----:B------:R-:W-:Y:S01]  /*1d360*/  STL.64 [R1+0x1270], R94 ;  /* 0x0012705e01007387 */ /* 0x000fe20000100a00 */
[C---:B------:R-:W-:Y:S01]  /*1d370*/  FMUL R83, R0.reuse, R83 ;  /* 0x0000005300537220 */ /* 0x040fe20000400000 */
[C---:B------:R-:W-:Y:S01]  /*1d380*/  FMUL R80, R0.reuse, R80 ;  /* 0x0000005000507220 */ /* 0x040fe20000400000 */
[C---:B------:R-:W-:Y:S01]  /*1d390*/  FMUL R81, R0.reuse, R81 ;  /* 0x0000005100517220 */ /* 0x040fe20000400000 */
[----:B------:R-:W-:Y:S01]  /*1d3a0*/  STL.64 [R1+0x1268], R92 ;  /* 0x0012685c01007387 */ /* 0x000fe20000100a00 */
[C---:B------:R-:W-:Y:S01]  /*1d3b0*/  LOP3.LUT R27, R3.reuse, 0x30, RZ, 0x3c, !PT ;  /* 0x00000030031b7812 */ /* 0x040fe200078e3cff */
[----:B------:R-:W-:Y:S01]  /*1d3c0*/  FMUL R78, R0, R78 ;  /* 0x0000004e004e7220 */ /* 0x000fe20000400000 */
[----:B------:R-:W-:Y:S01]  /*1d3d0*/  F2FP.SATFINITE.E4M3.F32.PACK_AB_MERGE_C R7, R138, R132, RZ ;  /* 0x000000848a07723e */ /* 0x000fe200048070ff */
[----:B------:R-:W-:Y:S01]  /*1d3e0*/  STL.64 [R1+0x1260], R90 ;  /* 0x0012605a01007387 */ /* 0x000fe20000100a00 */
[C---:B------:R-:W-:Y:S01]  /*1d3f0*/  FMUL R79, R0.reuse, R79 ;  /* 0x0000004f004f7220 */ /* 0x040fe20000400000 */
[----:B------:R-:W-:Y:S01]  /*1d400*/  LOP3.LUT R26, R3, 0x40, RZ, 0x3c, !PT ;  /* 0x00000040031a7812 */ /* 0x000fe200078e3cff */
[C---:B------:R-:W-:Y:S01]  /*1d410*/  FMUL R76, R0.reuse, R76 ;  /* 0x0000004c004c7220 */ /* 0x040fe20000400000 */
[----:B------:R-:W-:Y:S01]  /*1d420*/  STL.64 [R1+0x1258], R88 ;  /* 0x0012585801007387 */ /* 0x000fe20000100a00 */
[----:B------:R-:W-:Y:S01]  /*1d430*/  FMUL R77, R0, R77 ;  /* 0x0000004d004d7220 */ /* 0x000fe20000400000 */
[----:B------:R-:W-:Y:S01]  /*1d440*/  FADD R139, R24, R30 ;  /* 0x0000001e188b7221 */ /* 0x000fe20000000000 */
[----:B------:R-:W-:Y:S01]  /*1d450*/  F2FP.SATFINITE.E4M3.F32.PACK_AB_MERGE_C R6, R137, R24, R6 ;  /* 0x000000188906723e */ /* 0x000fe20004807006 */
[----:B------:R-:W-:Y:S01]  /*1d460*/  STL.64 [R1+0x1250], R86 ;  /* 0x0012505601007387 */ /* 0x000fe20000100a00 */
[----:B------:R-:W-:Y:S01]  /*1d470*/  LOP3.LUT R25, R3, 0x50, RZ, 0x3c, !PT ;  /* 0x0000005003197812 */ /* 0x000fe200078e3cff */
[C---:B------:R-:W-:Y:S01]  /*1d480*/  FMUL R74, R0.reuse, R74 ;  /* 0x0000004a004a7220 */ /* 0x040fe20000400000 */
[C---:B------:R-:W-:Y:S01]  /*1d490*/  FMUL R75, R0.reuse, R75 ;  /* 0x0000004b004b7220 */ /* 0x040fe20000400000 */
[----:B------:R-:W-:Y:S01]  /*1d4a0*/  STL.64 [R1+0x1248], R84 ;  /* 0x0012485401007387 */ /* 0x000fe20000100a00 */
[----:B----4-:R-:W-:Y:S01]  /*1d4b0*/  F2FP.SATFINITE.E4M3.F32.PACK_AB_MERGE_C R8, R65, R64, R62 ;  /* 0x000000404108723e */ /* 0x010fe2000480703e */
[C---:B------:R-:W-:Y:S01]  /*1d4c0*/  FMUL R72, R0.reuse, R72 ;  /* 0x0000004800487220 */ /* 0x040fe20000400000 */
[----:B------:R-:W-:Y:S01]  /*1d4d0*/  F2FP.SATFINITE.E4M3.F32.PACK_AB_MERGE_C R10, R67, R66, R63 ;  /* 0x00000042430a723e */ /* 0x000fe2000480703f */
[C---:B------:R-:W-:Y:S01]  /*1d4e0*/  FMUL R73, R0.reuse, R73 ;  /* 0x0000004900497220 */ /* 0x040fe20000400000 */
[C---:B------:R-:W-:Y:S01]  /*1d4f0*/  LOP3.LUT R24, R3.reuse, 0x60, RZ, 0x3c, !PT ;  /* 0x0000006003187812 */ /* 0x040fe200078e3cff */
[----:B------:R-:W-:Y:S01]  /*1d500*/  STL.64 [R1+0x1240], R82 ;  /* 0x0012405201007387 */ /* 0x000fe20000100a00 */
[----:B------:R-:W-:Y:S01]  /*1d510*/  LOP3.LUT R3, R3, 0x70, RZ, 0x3c, !PT ;  /* 0x0000007003037812 */ /* 0x000fe200078e3cff */
[C---:B------:R-:W-:Y:S01]  /*1d520*/  FMUL R70, R0.reuse, R70 ;  /* 0x0000004600467220 */ /* 0x040fe20000400000 */
[----:B------:R-:W-:Y:S01]  /*1d530*/  F2FP.SATFINITE.E4M3.F32.PACK_AB_MERGE_C R7, R135, R136, R7 ;  /* 0x000000888707723e */ /* 0x000fe20004807007 */
[C---:B------:R-:W-:Y:S01]  /*1d540*/  FMUL R71, R0.reuse, R71 ;  /* 0x0000004700477220 */ /* 0x040fe20000400000 */
[----:B------:R-:W-:Y:S01]  /*1d550*/  STL.64 [R1+0x1238], R80 ;  /* 0x0012385001007387 */ /* 0x000fe20000100a00 */
[C---:B------:R-:W-:Y:S01]  /*1d560*/  FMUL R68, R0.reuse, R68 ;  /* 0x0000004400447220 */ /* 0x040fe20000400000 */
[----:B------:R-:W-:-:S02]  /*1d570*/  FMUL R69, R0, R69 ;  /* 0x0000004500457220 */ /* 0x000fc40000400000 */
[----:B------:R-:W-:Y:S04]  /*1d580*/  STS.128 [R27+UR7+0x20000], R20 ;  /* 0x020000141b007988 */ /* 0x000fe80008000c07 */
[----:B------:R-:W-:Y:S04]  /*1d590*/  STL.64 [R1+0x1230], R78 ;  /* 0x0012304e01007387 */ /* 0x000fe80000100a00 */
[----:B------:R-:W-:Y:S04]  /*1d5a0*/  STS.128 [R26+UR7+0x20000], R16 ;  /* 0x020000101a007988 */ /* 0x000fe80008000c07 */
[----:B------:R-:W-:Y:S04]  /*1d5b0*/  STL.64 [R1+0x1228], R76 ;  /* 0x0012284c01007387 */ /* 0x000fe80000100a00 */
[----:B------:R-:W-:Y:S04]  /*1d5c0*/  STS.128 [R25+UR7+0x20000], R12 ;  /* 0x0200000c19007988 */ /* 0x000fe80008000c07 */
[----:B------:R-:W-:Y:S04]  /*1d5d0*/  STL.64 [R1+0x1220], R74 ;  /* 0x0012204a01007387 */ /* 0x000fe80000100a00 */
[----:B------:R-:W-:Y:S04]  /*1d5e0*/  STS.128 [R24+UR7+0x20000], R8 ;  /* 0x0200000818007988 */ /* 0x000fe80008000c07 */
[----:B------:R-:W-:Y:S04]  /*1d5f0*/  STL.64 [R1+0x1218], R72 ;  /* 0x0012184801007387 */ /* 0x000fe80000100a00 */
[----:B------:R0:W-:Y:S04]  /*1d600*/  STS.128 [R3+UR7+0x20000], R4 ;  /* 0x0200000403007988 */ /* 0x0001e80008000c07 */
[----:B------:R-:W-:Y:S04]  /*1d610*/  STL.64 [R1+0x1210], R70 ;  /* 0x0012104601007387 */ /* 0x000fe80000100a00 */
[----:B------:R2:W-:Y:S01]  /*1d620*/  STL.64 [R1+0x1208], R68 ;  /* 0x0012084401007387 */ /* 0x0005e20000100a00 */
[----:B0-----:R-:W-:Y:S01]  /*1d630*/  LDTM.x64 R4, tmem[UR9+0x40] ;  /* 0x00004009000479ee */ /* 0x001fe20008340000 */
[----:B--2---:R-:W0:Y:S02]  /*1d640*/  LDTM.x64 R68, tmem[UR9+0x80] ;  /* 0x00008009004479ee */ /* 0x004e240008340000 */
[----:B0-----:R-:W-:Y:S04]  /*1d650*/  STL.64 [R1+0x100], R68 ;  /* 0x0001004401007387 */ /* 0x001fe80000100a00 */
        /* <DEDUP_REMOVED lines=30> */
[----:B------:R0:W-:Y:S02]  /*1d840*/  STL.64 [R1+0x1f8], R130 ;  /* 0x0001f88201007387 */ /* 0x0001e40000100a00 */
[----:B0-----:R-:W0:Y:S01]  /*1d850*/  LDTM.x64 R68, tmem[UR9+0xc0] ;  /* 0x0000c009004479ee */ /* 0x001e220008340000 */
[----:B------:R-:W-:Y:S01]  /*1d860*/  NOP ;  /* 0x0000000000007918 */ /* 0x000fe20000000000 */
[----:B0-----:R-:W-:Y:S04]  /*1d870*/  STL.64 [R1], R68 ;  /* 0x0000004401007387 */ /* 0x001fe80000100a00 */
        /* <DEDUP_REMOVED lines=30> */
[----:B------:R0:W-:Y:S04]  /*1da60*/  STL.64 [R1+0xf8], R130 ;  /* 0x0000f88201007387 */ /* 0x0001e80000100a00 */
[----:B0-----:R1:W5:Y:S04]  /*1da70*/  LDL.LU.64 R130, [R1+0x1300] ;  /* 0x0013000001827983 */ /* 0x0013680000300a00 */
[----:B------:R1:W5:Y:S04]  /*1da80*/  LDL.LU.64 R128, [R1+0x12f8] ;  /* 0x0012f80001807983 */ /* 0x0003680000300a00 */
        /* <DEDUP_REMOVED lines=29> */
[----:B------:R1:W5:Y:S01]  /*1dc60*/  LDL.LU.64 R68, [R1+0x1208] ;  /* 0x0012080001447983 */ /* 0x0003620000300a00 */
[C---:B------:R-:W-:Y:S01]  /*1dc70*/  FMUL R4, R0.reuse, R4 ;  /* 0x0000000400047220 */ /* 0x040fe20000400000 */
        /* <DEDUP_REMOVED lines=62> */
[----:B------:R-:W-:Y:S01]  /*1e060*/  FMUL R67, R0, R67 ;  /* 0x0000004300437220 */ /* 0x000fe20000400000 */
[----:B-1----:R-:W-:Y:S06]  /*1e070*/  @!P2 BRA `(.L_x_9) ;  /* 0x000000000008a947 */ /* 0x002fec0003800000 */
[----:B-----5:R0:W-:Y:S01]  /*1e080*/  STTM.x64 tmem[UR9], R68 ;  /* 0x00000044000079ed */ /* 0x0201e20008340009 */
[----:B------:R0:W-:Y:S02]  /*1e090*/  STTM.x64 tmem[UR9+0x40], R4 ;  /* 0x00004004000079ed */ /* 0x0001e40008340009 */
.L_x_9:
[----:B0-----:R-:W2:Y:S01]  /*1e0a0*/  LDL.LU R66, [R1+0x104] ;  /* 0x0001040001427983 */ /* 0x001ea20000300800 */
[----:B------:R-:W-:Y:S01]  /*1e0b0*/  FADD R3, -R2, -INF ;  /* 0xff80000002037421 */ /* 0x000fe20000000100 */
[----:B------:R-:W-:Y:S01]  /*1e0c0*/  FADD R137, R137, R139 ;  /* 0x0000008b89897221 */ /* 0x000fe20000000000 */
[----:B------:R-:W0:Y:S01]  /*1e0d0*/  LDCU UR4, c[0x0][0x3f0] ;  /* 0x00007e00ff0477ac */ /* 0x000e220008000800 */
[----:B------:R-:W3:Y:S04]  /*1e0e0*/  LDL.LU R65, [R1+0x108] ;  /* 0x0001080001417983 */ /* 0x000ee80000300800 */
[----:B------:R-:W4:Y:S04]  /*1e0f0*/  LDL.LU R64, [R1+0x10c] ;  /* 0x00010c0001407983 */ /* 0x000f280000300800 */
        /* <DEDUP_REMOVED lines=60> */
[----:B------:R-:W4:Y:S01]  /*1e4c0*/  LDL.LU R4, [R1+0x1fc] ;  /* 0x0001fc0001047983 */ /* 0x000f220000300800 */
[----:B------:R-:W-:Y:S01]  /*1e4d0*/  FMUL R3, R3, 1.4426950216293334961 ;  /* 0x3fb8aa3b03037820 */ /* 0x000fe20000400000 */
[----:B------:R-:W-:-:S04]  /*1e4e0*/  FADD R134, R134, R137 ;  /* 0x0000008986867221 */ /* 0x000fc80000000000 */
[----:B------:R-:W-:Y:S01]  /*1e4f0*/  FADD R133, R133, R134 ;  /* 0x0000008685857221 */ /* 0x000fe20000000000 */
[----:B------:R-:W1:Y:S03]  /*1e500*/  MUFU.EX2 R3, R3 ;  /* 0x0000000300037308 */ /* 0x000e660000000800 */
[----:B------:R-:W-:-:S04]  /*1e510*/  FADD R136, R136, R133 ;  /* 0x0000008588887221 */ /* 0x000fc80000000000 */
[----:B------:R-:W-:-:S04]  /*1e520*/  FADD R135, R135, R136 ;  /* 0x0000008887877221 */ /* 0x000fc80000000000 */
[----:B------:R-:W-:Y:S01]  /*1e530*/  FADD R135, R132, R135 ;  /* 0x0000008784877221 */ /* 0x000fe20000000000 */
[C---:B--2--5:R-:W-:Y:S01]  /*1e540*/  FMUL R69, R0.reuse, R66 ;  /* 0x0000004200457220 */ /* 0x064fe20000400000 */
[C---:B---3--:R-:W-:Y:S01]  /*1e550*/  FMUL R70, R0.reuse, R65 ;  /* 0x0000004100467220 */ /* 0x048fe20000400000 */
[C---:B----4-:R-:W-:Y:S01]  /*1e560*/  FMUL R71, R0.reuse, R64 ;  /* 0x0000004000477220 */ /* 0x050fe20000400000 */
        /* <DEDUP_REMOVED lines=60> */
[----:B------:R-:W-:-:S02]  /*1e930*/  FMUL R131, R0, R4 ;  /* 0x0000000400837220 */ /* 0x000fc40000400000 */
[----:B------:R-:W2:Y:S04]  /*1e940*/  LDL.LU R4, [R1] ;  /* 0x0000000001047983 */ /* 0x000ea80000300800 */
        /* <DEDUP_REMOVED lines=63> */
[C---:B--2---:R-:W-:Y:S01]  /*1ed40*/  FMUL R4, R0.reuse, R4 ;  /* 0x0000000400047220 */ /* 0x044fe20000400000 */
        /* <DEDUP_REMOVED lines=63> */
[----:B01----:R-:W-:Y:S06]  /*1f140*/  @!P2 BRA `(.L_x_10) ;  /* 0x00000000000ca947 */ /* 0x003fec0003800000 */
[----:B------:R0:W-:Y:S01]  /*1f150*/  STTM.x64 tmem[UR9+0x80], R68 ;  /* 0x00008044000079ed */ /* 0x0001e20008340009 */
[----:B------:R-:W-:Y:S05]  /*1f160*/  @!P2 BRA `(.L_x_10) ;  /* 0x000000000004a947 */ /* 0x000fea0003800000 */
[----:B------:R1:W-:Y:S02]  /*1f170*/  STTM.x64 tmem[UR9+0xc0], R4 ;  /* 0x0000c004000079ed */ /* 0x0003e40008340009 */
.L_x_10:
[----:B------:R-:W2:Y:S02]  /*1f180*/  FENCE.VIEW.ASYNC.T ;  /* 0x00000000000073c6 */ /* 0x000ea40000000200 */
[----:B--2---:R-:W-:Y:S01]  /*1f190*/  BAR.SYNC.DEFER_BLOCKING 0x0 ;  /* 0x0000000000007b1d */ /* 0x004fe20000010000 */
[----:B------:R-:W-:Y:S01]  /*1f1a0*/  UIADD3 UR4, UPT, UPT, UR4, -0x80, URZ ;  /* 0xffffff8004047890 */ /* 0x000fe2000fffe0ff */
[----:B------:R-:W-:-:S03]  /*1f1b0*/  FADD R138, R138, R135 ;  /* 0x000000878a8a7221 */ /* 0x000fc60000000000 */
[----:B------:R-:W-:Y:S01]  /*1f1c0*/  UISETP.GE.AND UP1, UPT, UR4, 0x1, UPT ;  /* 0x000000010400788c */ /* 0x000fe2000bf26270 */
[----:B------:R-:W-:Y:S01]  /*1f1d0*/  FADD R138, R3, R138 ;  /* 0x0000008a038a7221 */ /* 0x000fe20000000000 */
[----:B------:R2:W-:Y:S06]  /*1f1e0*/  MEMBAR.ALL.CTA ;  /* 0x0000000000007992 */ /* 0x0005ec0000008000 */
[----:B--2---:R-:W2:Y:S02]  /*1f1f0*/  FENCE.VIEW.ASYNC.S ;  /* 0x00000000000073c6 */ /* 0x004ea40000000000 */
[----:B--2---:R-:W-:Y:S06]  /*1f200*/  BAR.SYNC.DEFER_BLOCKING 0x0 ;  /* 0x0000000000007b1d */ /* 0x004fec0000010000 */
[----:B------:R-:W-:Y:S05]  /*1f210*/  @!P3 BRA `(.L_x_11) ;  /* 0x000000000090b947 */ /* 0x000fea0003800000 */
[----:B------:R-:W-:Y:S02]  /*1f220*/  UIADD3 UR4, UPT, UPT, UR7, 0x20000, URZ ;  /* 0x0002000007047890 */ /* 0x000fe4000fffe0ff */
[----:B------:R-:W-:Y:S02]  /*1f230*/  UIADD3 UR5, UPT, UPT, UR7, 0x8000, URZ ;  /* 0x0000800007057890 */ /* 0x000fe4000fffe0ff */
[----:B------:R-:W-:Y:S02]  /*1f240*/  USHF.R.U32.HI UR14, URZ, 0x4, UR4 ;  /* 0x00000004ff0e7899 */ /* 0x000fe40008011604 */
[----:B------:R-:W-:Y:S02]  /*1f250*/  USHF.R.U32.HI UR5, URZ, 0x4, UR5 ;  /* 0x00000004ff057899 */ /* 0x000fe40008011605 */
[----:B------:R-:W-:Y:S02]  /*1f260*/  USGXT.U32 UR14, UR14, 0xe ;  /* 0x0000000e0e0e789a */ /* 0x000fe40008000000 */
[----:B------:R-:W-:-:S02]  /*1f270*/  USGXT.U32 UR16, UR5, 0xe ;  /* 0x0000000e0510789a */ /* 0x000fc40008000000 */
[----:B------:R-:W-:Y:S02]  /*1f280*/  UIADD3 UR22, UP2, UPT, UR14, 0x2, URZ ;  /* 0x000000020e167890 */ /* 0x000fe4000ff5e0ff */
[----:B------:R-:W-:Y:S01]  /*1f290*/  UIADD3 UR26, UP3, UPT, UR16, 0x2, URZ ;  /* 0x00000002101a7890 */ /* 0x000fe2000ff7e0ff */
[----:B------:R-:W-:Y:S01]  /*1f2a0*/  UMOV UR4, URZ ;  /* 0x000000ff00047c82 */ /* 0x000fe20008000000 */
[----:B------:R-:W-:Y:S01]  /*1f2b0*/  UMOV UR5, URZ ;  /* 0x000000ff00057c82 */ /* 0x000fe20008000000 */
[----:B------:R-:W-:Y:S02]  /*1f2c0*/  UIADD3.X UR23, UPT, UPT, UR4, 0x40004040, URZ, UP2, !UPT ;  /* 0x4000404004177890 */ /* 0x000fe400097fe4ff */
[----:B------:R-:W-:Y:S02]  /*1f2d0*/  UIADD3.X UR27, UPT, UPT, UR5, 0x40004040, URZ, UP3, !UPT ;  /* 0x40004040051b7890 */ /* 0x000fe40009ffe4ff */
[----:B------:R-:W-:Y:S01]  /*1f2e0*/  UIADD3 UR30, UP2, UPT, UR26, 0x2, URZ ;  /* 0x000000021a1e7890 */ /* 0x000fe2000ff5e0ff */
[----:B------:R-:W-:Y:S01]  /*1f2f0*/  UMOV UR4, UR10 ;  /* 0x0000000a00047c82 */ /* 0x000fe20008000000 */
[----:B------:R-:W-:Y:S01]  /*1f300*/  UIADD3 UR34, UP3, UPT, UR26, 0x4, URZ ;  /* 0x000000041a227890 */ /* 0x000fe2000ff7e0ff */
[----:B------:R-:W-:Y:S01]  /*1f310*/  UMOV UR6, UR4 ;  /* 0x0000000400067c82 */ /* 0x000fe20008000000 */
[----:B------:R-:W-:-:S02]  /*1f320*/  UIADD3.X UR31, UPT, UPT, UR27, URZ, URZ, UP2, !UPT ;  /* 0x000000ff1b1f7290 */ /* 0x000fc400097fe4ff */
[----:B------:R-:W-:Y:S02]  /*1f330*/  UIADD3.64 UR4, UPT, UPT, UR22, 0x2, URZ ;  /* 0x0000000216047897 */ /* 0x000fe4000fffe0ff */
[----:B------:R-:W-:Y:S02]  /*1f340*/  UIADD3.64 UR18, UPT, UPT, UR22, 0x4, URZ ;  /* 0x0000000416127897 */ /* 0x000fe4000fffe0ff */
[----:B------:R-:W-:Y:S01]  /*1f350*/  UIADD3.X UR35, UPT, UPT, UR27, URZ, URZ, UP3, !UPT ;  /* 0x000000ff1b237290 */ /* 0x000fe20009ffe4ff */
[----:B------:R-:W-:Y:S01]  /*1f360*/  UMOV UR24, 0x0 ;  /* 0x0000000000187882 */ /* 0x000fe20000000000 */
[----:B------:R-:W-:Y:S01]  /*1f370*/  UMOV UR25, 0x8400010 ;  /* 0x0840001000197882 */ /* 0x000fe20000000000 */
[----:B------:R-:W-:Y:S01]  /*1f380*/  UMOV UR15, 0x40004040 ;  /* 0x40004040000f7882 */ /* 0x000fe20000000000 */
[----:B------:R-:W-:Y:S01]  /*1f390*/  UMOV UR17, 0x40004040 ;  /* 0x4000404000117882 */ /* 0x000fe20000000000 */
[----:B------:R-:W-:Y:S01]  /*1f3a0*/  UMOV UR28, 0x0 ;  /* 0x00000000001c7882 */ /* 0x000fe20000000000 */
[----:B------:R-:W-:Y:S01]  /*1f3b0*/  UMOV UR29, 0x8400010 ;  /* 0x08400010001d7882 */ /* 0x000fe20000000000 */
        /* <DEDUP_REMOVED lines=10> */
.L_x_11:
[----:B------:R-:W-:Y:S01]  /*1f460*/  FSEL R0, R138, 1, P2 ;  /* 0x3f8000008a007808 */ /* 0x000fe20001000000 */
[----:B--2---:R-:W-:Y:S01]  /*1f470*/  UMOV UR19, URZ ;  /* 0x000000ff00137c82 */ /* 0x004fe20008000000 */
[----:B------:R-:W-:-:S03]  /*1f480*/  FSEL R2, R2, -INF , P2 ;  /* 0xff80000002027808 */ /* 0x000fc60001000000 */
[----:B------:R2:W-:Y:S01]  /*1f490*/  STL [R1+0x2ec], R0 ;  /* 0x0002ec0001007387 */ /* 0x0005e20000100800 */
[----:B------:R-:W-:Y:S05]  /*1f4a0*/  BRA.U !UP1, `(.L_x_12) ;  /* 0x0000012109087547 */ /* 0x000fea000b800000 */
[----:B------:R-:W-:Y:S01]  /*1f4b0*/  USHF.R.U32.HI UR62, URZ, 0x4, UR12 ;  /* 0x00000004ff3e7899 */ /* 0x000fe2000801160c */
[----:B------:R3:W-:Y:S01]  /*1f4c0*/  STL [R1+0x2e8], R2 ;  /* 0x0002e80201007387 */ /* 0x0007e20000100800 */
[----:B------:R-:W-:Y:S02]  /*1f4d0*/  USHF.R.U32.HI UR18, URZ, 0x4, UR7 ;  /* 0x00000004ff127899 */ /* 0x000fe40008011607 */
[----:B------:R-:W-:Y:S01]  /*1f4e0*/  UIADD3 UR23, UPT, UPT, UR7, 0x20000, URZ ;  /* 0x0002000007177890 */ /* 0x000fe2000fffe0ff */
[----:B------:R3:W-:Y:S01]  /*1f4f0*/  STL [R1+0xa8], RZ ;  /* 0x0000a8ff01007387 */ /* 0x0007e20000100800 */
[----:B------:R-:W-:Y:S02]  /*1f500*/  UIADD3 UR22, UPT, UPT, UR7, 0x18000, URZ ;  /* 0x0001800007167890 */ /* 0x000fe4000fffe0ff */
[----:B------:R-:W-:Y:S02]  /*1f510*/  USGXT.U32 UR62, UR62, 0xe ;  /* 0x0000000e3e3e789a */ /* 0x000fe40008000000 */
[----:B------:R-:W-:-:S02]  /*1f520*/  USGXT.U32 UR18, UR18, 0xe ;  /* 0x0000000e1212789a */ /* 0x000fc40008000000 */
[----:B------:R-:W-:Y:S02]  /*1f530*/  USHF.R.U32.HI UR23, URZ, 0x4, UR23 ;  /* 0x00000004ff177899 */ /* 0x000fe40008011617 */
[----:B------:R-:W-:Y:S02]  /*1f540*/  USHF.R.U32.HI UR64, URZ, 0x4, UR22 ;  /* 0x00000004ff407899 */ /* 0x000fe40008011616 */
[----:B------:R-:W-:Y:S01]  /*1f550*/  UIADD3 UR24, UP2, UPT, UR62, 0x2, URZ ;  /* 0x000000023e187890 */ /* 0x000fe2000ff5e0ff */
[----:B------:R-:W4:Y:S01]  /*1f560*/  LDCU UR66, c[0x0][0x3d4] ;  /* 0x00007a80ff4277ac */ /* 0x000f220008000800 */
[----:B------:R-:W5:Y:S01]  /*1f570*/  LDCU UR69, c[0x0][0x3c4] ;  /* 0x00007880ff4577ac */ /* 0x000f620008000800 */
[----:B------:R-:W-:Y:S01]  /*1f580*/  UIADD3 UR22, UP3, UPT, UR18, 0x100, URZ ;  /* 0x0000010012167890 */ /* 0x000fe2000ff7e0ff */
[----:B------:R-:W-:Y:S01]  /*1f590*/  UMOV UR4, URZ ;  /* 0x000000ff00047c82 */ /* 0x000fe20008000000 */
[----:B------:R-:W-:Y:S01]  /*1f5a0*/  UMOV UR19, URZ ;  /* 0x000000ff00137c82 */ /* 0x000fe20008000000 */
[----:B------:R-:W-:-:S02]  /*1f5b0*/  USGXT.U32 UR68, UR23, 0xe ;  /* 0x0000000e1744789a */ /* 0x000fc40008000000 */
[----:B------:R-:W-:Y:S02]  /*1f5c0*/  UIADD3.X UR25, UPT, UPT, UR4, 0x40004040, URZ, UP2, !UPT ;  /* 0x4000404004197890 */ /* 0x000fe400097fe4ff */
[----:B------:R-:W-:Y:S02]  /*1f5d0*/  UIADD3.X UR23, UPT, UPT, UR19, 0x40004040, URZ, UP3, !UPT ;  /* 0x4000404013177890 */ /* 0x000fe40009ffe4ff */
[----:B------:R-:W-:Y:S02]  /*1f5e0*/  UIADD3 UR30, UP2, UPT, UR22, 0x300, URZ ;  /* 0x00000300161e7890 */ /* 0x000fe4000ff5e0ff */
[----:B------:R-:W-:Y:S02]  /*1f5f0*/  USGXT.U32 UR64, UR64, 0xe ;  /* 0x0000000e4040789a */ /* 0x000fe40008000000 */
[----:B------:R-:W-:Y:S02]  /*1f600*/  UIADD3 UR28, UP6, UPT, UR22, 0x200, URZ ;  /* 0x00000200161c7890 */ /* 0x000fe4000ffde0ff */
[----:B------:R-:W-:-:S02]  /*1f610*/  UIADD3.X UR31, UPT, UPT, UR23, URZ, URZ, UP2, !UPT ;  /* 0x000000ff171f7290 */ /* 0x000fc400097fe4ff */
[----:B------:R-:W-:Y:S02]  /*1f620*/  UIADD3 UR26, UP5, UPT, UR22, 0x100, URZ ;  /* 0x00000100161a7890 */ /* 0x000fe4000ffbe0ff */
[----:B------:R-:W-:Y:S02]  /*1f630*/  UIADD3 UR32, UP3, UPT, UR22, 0x400, URZ ;  /* 0x0000040016207890 */ /* 0x000fe4000ff7e0ff */
[----:B------:R-:W-:Y:S02]  /*1f640*/  UIADD3.X UR29, UPT, UPT, UR23, URZ, URZ, UP6, !UPT ;  /* 0x000000ff171d7290 */ /* 0x000fe4000b7fe4ff */
[----:B------:R-:W-:Y:S02]  /*1f650*/  UIADD3 UR40, UP2, UPT, UR64, 0x2, URZ ;  /* 0x0000000240287890 */ /* 0x000fe4000ff5e0ff */
[----:B------:R-:W-:Y:S01]  /*1f660*/  UIADD3 UR38, UP6, UPT, UR68, 0x2, URZ ;  /* 0x0000000244267890 */ /* 0x000fe2000ffde0ff */
[----:B------:R-:W-:Y:S01]  /*1f670*/  UMOV UR5, URZ ;  /* 0x000000ff00057c82 */ /* 0x000fe20008000000 */
[----:B------:R-:W-:Y:S01]  /*1f680*/  UMOV UR39, URZ ;  /* 0x000000ff00277c82 */ /* 0x000fe20008000000 */
[----:B------:R-:W-:-:S02]  /*1f690*/  UIADD3.X UR27, UPT, UPT, UR23, URZ, URZ, UP5, !UPT ;  /* 0x000000ff171b7290 */ /* 0x000fc4000affe4ff */
[----:B------:R-:W-:Y:S02]  /*1f6a0*/  UIADD3.X UR33, UPT, UPT, UR23, URZ, URZ, UP3, !UPT ;  /* 0x000000ff17217290 */ /* 0x000fe40009ffe4ff */
[----:B------:R-:W-:Y:S02]  /*1f6b0*/  UIADD3.X UR41, UPT, UPT, UR5, 0x40004040, URZ, UP2, !UPT ;  /* 0x4000404005297890 */ /* 0x000fe400097fe4ff */
[----:B------:R-:W-:Y:S02]  /*1f6c0*/  UIADD3 UR34, UP4, UPT, UR22, 0x500, URZ ;  /* 0x0000050016227890 */ /* 0x000fe4000ff9e0ff */
[----:B------:R-:W-:Y:S02]  /*1f6d0*/  UIADD3 UR36, UP5, UPT, UR22, 0x600, URZ ;  /* 0x0000060016247890 */ /* 0x000fe4000ffbe0ff */
[----:B------:R-:W-:Y:S02]  /*1f6e0*/  UIADD3.X UR39, UPT, UPT, UR39, 0x40004040, URZ, UP6, !UPT ;  /* 0x4000404027277890 */ /* 0x000fe4000b7fe4ff */
[----:B------:R-:W-:-:S02]  /*1f6f0*/  UIADD3 UR42, UP2, UPT, UR38, 0x2, URZ ;  /* 0x00000002262a7890 */ /* 0x000fc4000ff5e0ff */
[----:B------:R-:W-:Y:S02]  /*1f700*/  UIADD3 UR44, UP3, UPT, UR38, 0x4, URZ ;  /* 0x00000004262c7890 */ /* 0x000fe4000ff7e0ff */
[----:B------:R-:W-:Y:S01]  /*1f710*/  UISETP.NE.U32.AND UP1, UPT, UR51, URZ, UPT ;  /* 0x000000ff3300728c */ /* 0x000fe2000bf25070 */
[----:B------:R-:W-:Y:S01]  /*1f720*/  UMOV UR12, 0x1 ;  /* 0x00000001000c7882 */ /* 0x000fe20000000000 */
[----:B------:R-:W-:Y:S01]  /*1f730*/  UMOV UR65, URZ ;  /* 0x000000ff00417c82 */ /* 0x000fe20008000000 */
[----:B------:R-:W-:Y:S01]  /*1f740*/  UMOV UR6, URZ ;  /* 0x000000ff00067c82 */ /* 0x000fe20008000000 */
[----:B------:R-:W0:Y:S01]  /*1f750*/  LDCU UR13, c[0x0][0x3c4] ;  /* 0x00007880ff0d77ac */ /* 0x000e220008000800 */
[----:B------:R-:W1:Y:S01]  /*1f760*/  LDCU UR14, c[0x0][0x3a8] ;  /* 0x00007500ff0e77ac */ /* 0x000e620008000800 */
[----:B------:R-:W2:Y:S01]  /*1f770*/  LDCU UR15, c[0x0][0x3f0] ;  /* 0x00007e00ff0f77ac */ /* 0x000ea20008000800 */
[----:B------:R-:W0:Y:S01]  /*1f780*/  LDCU UR16, c[0x0][0x3d4] ;  /* 0x00007a80ff1077ac */ /* 0x000e220008000800 */
[----:B------:R-:W0:Y:S01]  /*1f790*/  LDCU UR17, c[0x0][0x3c4] ;  /* 0x00007880ff1177ac */ /* 0x000e220008000800 */
[----:B----4-:R-:W-:-:S02]  /*1f7a0*/  USHF.L.U32 UR66, UR66, 0x7, URZ ;  /* 0x0000000742427899 */ /* 0x010fc400080006ff */
[----:B-----5:R-:W-:Y:S02]  /*1f7b0*/  USHF.L.U32 UR67, UR69, 0x7, URZ ;  /* 0x0000000745437899 */ /* 0x020fe400080006ff */
[----:B------:R-:W-:Y:S02]  /*1f7c0*/  UIADD3.X UR35, UPT, UPT, UR23, URZ, URZ, UP4, !UPT ;  /* 0x000000ff17237290 */ /* 0x000fe4000a7fe4ff */
[----:B------:R-:W-:Y:S02]  /*1f7d0*/  UIADD3.X UR37, UPT, UPT, UR23, URZ, URZ, UP5, !UPT ;  /* 0x000000ff17257290 */ /* 0x000fe4000affe4ff */
[----:B------:R-:W-:Y:S02]  /*1f7e0*/  UIADD3.64 UR46, UPT, UPT, UR24, 0x2, URZ ;  /* 0x00000002182e7897 */ /* 0x000fe4000fffe0ff */
[----:B------:R-:W-:Y:S02]  /*1f7f0*/  UIADD3.64 UR48, UPT, UPT, UR24, 0x4, URZ ;  /* 0x0000000418307897 */ /* 0x000fe4000fffe0ff */
[----:B------:R-:W-:-:S02]  /*1f800*/  UIADD3.64 UR50, UPT, UPT, UR24, 0x3fe, URZ ;  /* 0x000003fe18327897 */ /* 0x000fc4000fffe0ff */
[----:B------:R-:W-:Y:S02]  /*1f810*/  UIADD3.64 UR52, UPT, UPT, UR24, 0x400, URZ ;  /* 0x0000040018347897 */ /* 0x000fe4000fffe0ff */
[----:B------:R-:W-:Y:S02]  /*1f820*/  UIADD3.64 UR54, UPT, UPT, UR24, 0x402, URZ ;  /* 0x0000040218367897 */ /* 0x000fe4000fffe0ff */
[----:B------:R-:W-:Y:S02]  /*1f830*/  UIADD3.64 UR56, UPT, UPT, UR24, 0x404, URZ ;  /* 0x0000040418387897 */ /* 0x000fe4000fffe0ff */
[----:B------:R-:W-:Y:S02]  /*1f840*/  UIADD3.X UR43, UPT, UPT, UR39, URZ, URZ, UP2, !UPT ;  /* 0x000000ff272b7290 */ /* 0x000fe400097fe4ff */
[----:B------:R-:W-:Y:S02]  /*1f850*/  UIADD3.X UR45, UPT, UPT, UR39, URZ, URZ, UP3, !UPT ;  /* 0x000000ff272d7290 */ /* 0x000fe40009ffe4ff */
[----:B------:R-:W-:-:S02]  /*1f860*/  UIADD3.64 UR58, UPT, UPT, UR40, 0x2, URZ ;  /* 0x00000002283a7897 */ /* 0x000fc4000fffe0ff */
[----:B0123--:R-:W-:-:S12]  /*1f870*/  UIADD3.64 UR60, UPT, UPT, UR40, 0x4, URZ ;  /* 0x00000004283c7897 */ /* 0x00ffd8000fffe0ff */
.L_x_17:
[----:B------:R-:W2:Y:S04]  /*1f880*/  LDL.64 R18, [R1+0x290] ;  /* 0x0002900001127983 */ /* 0x000ea80000100a00 */
[----:B---3--:R-:W3:Y:S04]  /*1f890*/  LDL.64 R16, [R1+0x288] ;  /* 0x0002880001107983 */ /* 0x008ee80000100a00 */
[----:B------:R-:W4:Y:S04]  /*1f8a0*/  LDL.64 R26, [R1+0x210] ;  /* 0x00021000011a7983 */ /* 0x000f280000100a00 */
[----:B------:R-:W3:Y:S04]  /*1f8b0*/  LDL.64 R14, [R1+0x10d0] ;  /* 0x0010d000010e7983 */ /* 0x000ee80000100a00 */
[----:B------:R-:W4:Y:S04]  /*1f8c0*/  LDL.64 R12, [R1+0x1058] ;  /* 0x00105800010c7983 */ /* 0x000f280000100a00 */
[----:B------:R-:W4:Y:S04]  /*1f8d0*/  LDL.64 R8, [R1+0xfd8] ;  /* 0x000fd80001087983 */ /* 0x000f280000100a00 */
[----:B------:R-:W4:Y:S04]  /*1f8e0*/  LDL.64 R24, [R1+0x1050] ;  /* 0x0010500001187983 */ /* 0x000f280000100a00 */
[----:B------:R-:W4:Y:S04]  /*1f8f0*/  LDL.64 R10, [R1+0xfd0] ;  /* 0x000fd000010a7983 */ /* 0x000f280000100a00 */
[----:B------:R-:W-:Y:S04]  /*1f900*/  STL [R1+0x1208], R149 ;  /* 0x0012089501007387 */ /* 0x000fe80000100800 */
[----:B------:R-:W-:Y:S04]  /*1f910*/  STL [R1+0x1204], R148 ;  /* 0x0012049401007387 */ /* 0x000fe80000100800 */
[----:B------:R-:W4:Y:S01]  /*1f920*/  LDL.64 R22, [R1+0xf58] ;  /* 0x000f580001167983 */ /* 0x000f220000100a00 */
[----:B------:R-:W-:-:S03]  /*1f930*/  USHF.R.S32.HI UR5, URZ, 0x1f, UR67 ;  /* 0x0000001fff057899 */ /* 0x000fc60008011443 */
[----:B------:R-:W4:Y:S01]  /*1f940*/  LDL.64 R20, [R1+0xf50] ;  /* 0x000f500001147983 */ /* 0x000f220000100a00 */
[C---:B--2---:R-:W-:Y:S01]  /*1f950*/  IADD3 RZ, P4, PT, R18.reuse, UR67, RZ ;  /* 0x0000004312ff7c10 */ /* 0x044fe2000ff9e0ff */
[----:B------:R-:W-:-:S03]  /*1f960*/  VIADD R2, R18, UR67 ;  /* 0x0000004312027c36 */ /* 0x000fc60008000000 */
[----:B------:R-:W-:Y:S02]  /*1f970*/  IADD3.X R3, PT, PT, R19, UR5, RZ, P4, !PT ;  /* 0x0000000513037c10 */ /* 0x000fe4000a7fe4ff */
[----:B------:R-:W2:Y:S01]  /*1f980*/  LDL.64 R18, [R1+0xed8] ;  /* 0x000ed80001127983 */ /* 0x000ea20000100a00 */
[----:B------:R-:W-:Y:S02]  /*1f990*/  IADD3 RZ, P2, PT, R144, UR67, RZ ;  /* 0x0000004390ff7c10 */ /* 0x000fe4000ff5e0ff */
[C---:B------:R-:W-:Y:S01]  /*1f9a0*/  IADD3 RZ, P3, PT, R146.reuse, UR67, RZ ;  /* 0x0000004392ff7c10 */ /* 0x040fe2000ff7e0ff */
[----:B------:R-:W-:Y:S01]  /*1f9b0*/  VIADD R4, R146, UR67 ;  /* 0x0000004392047c36 */ /* 0x000fe20008000000 */
[----:B------:R-:W-:Y:S01]  /*1f9c0*/  IADD3.X R7, PT, PT, R145, UR5, RZ, P2, !PT ;  /* 0x0000000591077c10 */ /* 0x000fe200097fe4ff */
[----:B------:R-:W-:Y:S01]  /*1f9d0*/  VIADD R6, R144, UR67 ;  /* 0x0000004390067c36 */ /* 0x000fe20008000000 */
[----:B------:R-:W-:Y:S01]  /*1f9e0*/  IADD3.X R5, PT, PT, R147, UR5, RZ, P3, !PT ;  /* 0x0000000593057c10 */ /* 0x000fe20009ffe4ff */
[----:B------:R0:W2:Y:S01]  /*1f9f0*/  LDG.E.U8 R0, desc[UR20][R2.64] ;  /* 0x0000001402007981 */ /* 0x0000a2000c1e1100 */
[----:B---3--:R-:W-:Y:S01]  /*1fa00*/  IADD3 RZ, P2, PT, R16, UR67, RZ ;  /* 0x0000004310ff7c10 */ /* 0x008fe2000ff5e0ff */
[----:B------:R-:W-:-:S02]  /*1fa10*/  USHF.R.S32.HI UR19, URZ, 0x1f, UR67 ;  /* 0x0000001fff137899 */ /* 0x000fc40008011443 */
[----:B------:R-:W-:Y:S01]  /*1fa20*/  USHF.R.S32.HI UR4, URZ, 0x1f, UR67 ;  /* 0x0000001fff047899 */ /* 0x000fe20008011443 */
[----:B------:R1:W3:Y:S01]  /*1fa30*/  LDG.E.U8 R29, desc[UR20][R4.64] ;  /* 0x00000014041d7981 */ /* 0x0002e2000c1e1100 */
[----:B----4-:R-:W-:-:S03]  /*1fa40*/  IADD3 RZ, P3, PT, R26, UR67, RZ ;  /* 0x000000431aff7c10 */ /* 0x010fc6000ff7e0ff */
[----:B------:R4:W3:Y:S01]  /*1fa50*/  LDG.E.U8 R30, desc[UR20][R6.64] ;  /* 0x00000014061e7981 */ /* 0x0008e2000c1e1100 */
[----:B0-----:R-:W-:Y:S01]  /*1fa60*/  VIADD R2, R16, UR67 ;  /* 0x0000004310027c36 */ /* 0x001fe20008000000 */
[----:B------:R-:W-:Y:S02]  /*1fa70*/  IADD3.X R3, PT, PT, R17, UR5, RZ, P2, !PT ;  /* 0x0000000511037c10 */ /* 0x000fe400097fe4ff */
[----:B------:R-:W3:Y:S01]  /*1fa80*/  LDL.64 R16, [R1+0xed0] ;  /* 0x000ed00001107983 */ /* 0x000ee20000100a00 */
[----:B-1----:R-:W-:-:S03]  /*1fa90*/  IADD3 R4, P2, PT, R14, UR67, RZ ;  /* 0x000000430e047c10 */ /* 0x002fc6000ff5e0ff */
[----:B------:R0:W3:Y:S01]  /*1faa0*/  LDG.E.U8 R28, desc[UR20][R2.64] ;  /* 0x00000014021c7981 */ /* 0x0000e2000c1e1100 */
[----:B----4-:R-:W-:Y:S02]  /*1fab0*/  IADD3.X R7, PT, PT, R27, UR19, RZ, P3, !PT ;  /* 0x000000131b077c10 */ /* 0x010fe40009ffe4ff */
[----:B------:R-:W-:Y:S01]  /*1fac0*/  IADD3.X R5, PT, PT, R15, UR4, RZ, P2, !PT ;  /* 0x000000040f057c10 */ /* 0x000fe200097fe4ff */
[----:B------:R-:W-:Y:S01]  /*1fad0*/  VIADD R6, R26, UR67 ;  /* 0x000000431a067c36 */ /* 0x000fe20008000000 */
[----:B------:R-:W4:Y:S01]  /*1fae0*/  LDL.64 R14, [R1+0xe58] ;  /* 0x000e5800010e7983 */ /* 0x000f220000100a00 */
[----:B0-----:R-:W-:-:S03]  /*1faf0*/  IADD3 R2, P3, PT, R12, UR67, RZ ;  /* 0x000000430c027c10 */ /* 0x001fc6000ff7e0ff */
[----:B------:R0:W4:Y:S01]  /*1fb00*/  LDG.E.U8 R26, desc[UR20][R4.64] ;  /* 0x00000014041a7981 */ /* 0x000122000c1e1100 */
[----:B------:R-:W-:-:S03]  /*1fb10*/  IADD3.X R3, PT, PT, R13, UR4, RZ, P3, !PT ;  /* 0x000000040d037c10 */ /* 0x000fc60009ffe4ff */
[----:B------:R1:W4:Y:S04]  /*1fb20*/  LDG.E.U8 R27, desc[UR20][R6.64] ;  /* 0x00000014061b7981 */ /* 0x000328000c1e1100 */
[----:B------:R-:W4:Y:S01]  /*1fb30*/  LDL.64 R12, [R1+0xe50] ;  /* 0x000e5000010c7983 */ /* 0x000f220000100a00 */
[----:B0-----:R-:W-:Y:S02]  /*1fb40*/  IADD3 R4, P3, PT, R8, UR67, RZ ;  /* 0x0000004308047c10 */ /* 0x001fe4000ff7e0ff */
[----:B-1----:R-:W-:Y:S02]  /*1fb50*/  IADD3 R6, P2, PT, R24, UR67, RZ ;  /* 0x0000004318067c10 */ /* 0x002fe4000ff5e0ff */
[----:B------:R-:W-:Y:S02]  /*1fb60*/  IADD3.X R5, PT, PT, R9, UR4, RZ, P3, !PT ;  /* 0x0000000409057c10 */ /* 0x000fe40009ffe4ff */
[----:B------:R-:W-:Y:S01]  /*1fb70*/  IADD3 R156, P3, PT, R22, UR67, RZ ;  /* 0x00000043169c7c10 */ /* 0x000fe2000ff7e0ff */
[----:B------:R-:W4:Y:S01]  /*1fb80*/  LDL.64 R8, [R1+0xdd8] ;  /* 0x000dd80001087983 */ /* 0x000f220000100a00 */
[----:B------:R-:W-:-:S03]  /*1fb90*/  IADD3.X R7, PT, PT, R25, UR4, RZ, P2, !PT ;  /* 0x0000000419077c10 */ /* 0x000fc600097fe4ff */
[----:B------:R0:W4:Y:S01]  /*1fba0*/  LDG.E.U8 R25, desc[UR20][R2.64] ;  /* 0x0000001402197981 */ /* 0x000122000c1e1100 */
[----:B------:R-:W-:-:S03]  /*1fbb0*/  IADD3.X R157, PT, PT, R23, UR4, RZ, P3, !PT ;  /* 0x00000004179d7c10 */ /* 0x000fc60009ffe4ff */
[----:B------:R-:W4:Y:S04]  /*1fbc0*/  LDG.E.U8 R24, desc[UR20][R6.64] ;  /* 0x0000001406187981 */ /* 0x000f28000c1e1100 */
[----:B------:R-:W4:Y:S01]  /*1fbd0*/  LDG.E.U8 R156, desc[UR20][R156.64] ;  /* 0x000000149c9c7981 */ /* 0x000f22000c1e1100 */
[----:B0-----:R-:W-:-:S03]  /*1fbe0*/  IADD3 R2, P2, PT, R10, UR67, RZ ;  /* 0x000000430a027c10 */ /* 0x001fc6000ff5e0ff */
[----:B------:R-:W4:Y:S01]  /*1fbf0*/  LDG.E.U8 R4, desc[UR20][R4.64] ;  /* 0x0000001404047981 */ /* 0x000f22000c1e1100 */
[----:B------:R-:W-:Y:S02]  /*1fc00*/  IADD3.X R3, PT, PT, R11, UR4, RZ, P2, !PT ;  /* 0x000000040b037c10 */ /* 0x000fe400097fe4ff */
[----:B------:R-:W-:-:S04]  /*1fc10*/  IADD3 R154, P2, PT, R20, UR67, RZ ;  /* 0x00000043149a7c10 */ /* 0x000fc8000ff5e0ff */
[----:B------:R-:W-:-:S05]  /*1fc20*/  IADD3.X R155, PT, PT, R21, UR4, RZ, P2, !PT ;  /* 0x00000004159b7c10 */ /* 0x000fca00097fe4ff */
[----:B------:R-:W4:Y:S01]  /*1fc30*/  LDG.E.U8 R154, desc[UR20][R154.64] ;  /* 0x000000149a9a7981 */ /* 0x000f22000c1e1100 */
[----:B--2---:R-:W-:-:S04]  /*1fc40*/  IADD3 R132, P3, PT, R18, UR67, RZ ;  /* 0x0000004312847c10 */ /* 0x004fc8000ff7e0ff */
[----:B------:R-:W-:-:S05]  /*1fc50*/  IADD3.X R133, PT, PT, R19, UR4, RZ, P3, !PT ;  /* 0x0000000413857c10 */ /* 0x000fca0009ffe4ff */
[----:B------:R-:W2:Y:S01]  /*1fc60*/  LDG.E.U8 R132, desc[UR20][R132.64] ;  /* 0x0000001484847981 */ /* 0x000ea2000c1e1100 */
[----:B---3--:R-:W-:-:S04]  /*1fc70*/  IADD3 R130, P2, PT, R16, UR67, RZ ;  /* 0x0000004310827c10 */ /* 0x008fc8000ff5e0ff */
[----:B------:R-:W-:Y:S01]  /*1fc80*/  IADD3.X R131, PT, PT, R17, UR4, RZ, P2, !PT ;  /* 0x0000000411837c10 */ /* 0x000fe200097fe4ff */
[----:B------:R-:W-:Y:S04]  /*1fc90*/  STL [R1+0xa4], R30 ;  /* 0x0000a41e01007387 */ /* 0x000fe80000100800 */
[----:B------:R-:W3:Y:S01]  /*1fca0*/  LDG.E.U8 R130, desc[UR20][R130.64] ;  /* 0x0000001482827981 */ /* 0x000ee2000c1e1100 */
[----:B----4-:R-:W-:-:S04]  /*1fcb0*/  IADD3 R86, P3, PT, R14, UR67, RZ ;  /* 0x000000430e567c10 */ /* 0x010fc8000ff7e0ff */
[----:B------:R-:W-:Y:S01]  /*1fcc0*/  IADD3.X R87, PT, PT, R15, UR4, RZ, P3, !PT ;  /* 0x000000040f577c10 */ /* 0x000fe20009ffe4ff */
[----:B------:R-:W-:Y:S04]  /*1fcd0*/  STL [R1+0xa0], R29 ;  /* 0x0000a01d01007387 */ /* 0x000fe80000100800 */
[----:B------:R-:W4:Y:S04]  /*1fce0*/  LDG.E.U8 R86, desc[UR20][R86.64] ;  /* 0x0000001456567981 */ /* 0x000f28000c1e1100 */
[----:B------:R0:W-:Y:S04]  /*1fcf0*/  STL [R1+0x9c], R0 ;  /* 0x00009c0001007387 */ /* 0x0001e80000100800 */
[----:B------:R-:W4:Y:S04]  /*1fd00*/  LDL.64 R10, [R1+0xdd0] ;  /* 0x000dd000010a7983 */ /* 0x000f280000100a00 */
[----:B------:R-:W4:Y:S04]  /*1fd10*/  LDL.64 R22, [R1+0xd58] ;  /* 0x000d580001167983 */ /* 0x000f280000100a00 */
[----:B0-----:R0:W4:Y:S04]  /*1fd20*/  LDG.E.U8 R0, desc[UR20][R2.64] ;  /* 0x0000001402007981 */ /* 0x001128000c1e1100 */
[----:B------:R-:W-:Y:S04]  /*1fd30*/  STL [R1+0x120c], R156 ;  /* 0x00120c9c01007387 */ /* 0x000fe80000100800 */
[----:B------:R-:W4:Y:S04]  /*1fd40*/  LDL.64 R20, [R1+0xd50] ;  /* 0x000d500001147983 */ /* 0x000f280000100a00 */
[----:B------:R-:W-:Y:S04]  /*1fd50*/  STL [R1+0x90], R28 ;  /* 0x0000901c01007387 */ /* 0x000fe80000100800 */
[----:B------:R-:W4:Y:S04]  /*1fd60*/  LDL.64 R18, [R1+0xcd8] ;  /* 0x000cd80001127983 */ /* 0x000f280000100a00 */
[----:B------:R-:W-:Y:S04]  /*1fd70*/  STL [R1+0x1210], R154 ;  /* 0x0012109a01007387 */ /* 0x000fe80000100800 */
[----:B------:R-:W-:Y:S04]  /*1fd80*/  STL [R1+0x74], R27 ;  /* 0x0000741b01007387 */ /* 0x000fe80000100800 */
[----:B------:R-:W4:Y:S04]  /*1fd90*/  LDL.64 R16, [R1+0xcd0] ;  /* 0x000cd00001107983 */ /* 0x000f280000100a00 */
[----:B------:R-:W-:Y:S04]  /*1fda0*/  STL [R1+0x70], R26 ;  /* 0x0000701a01007387 */ /* 0x000fe80000100800 */
[----:B--2---:R-:W-:Y:S04]  /*1fdb0*/  STL [R1+0x1214], R132 ;  /* 0x0012148401007387 */ /* 0x004fe80000100800 */
[----:B------:R-:W2:Y:S01]  /*1fdc0*/  LDL.64 R14, [R1+0xc58] ;  /* 0x000c5800010e7983 */ /* 0x000ea20000100a00 */
[----:B0-----:R-:W-:-:S03]  /*1fdd0*/  IADD3 R2, P2, PT, R12, UR67, RZ ;  /* 0x000000430c027c10 */ /* 0x001fc6000ff5e0ff */
[----:B------:R-:W-:Y:S01]  /*1fde0*/  STL [R1+0x54], R25 ;  /* 0x0000541901007387 */ /* 0x000fe20000100800 */
[----:B------:R-:W-:Y:S02]  /*1fdf0*/  IADD3.X R3, PT, PT, R13, UR4, RZ, P2, !PT ;  /* 0x000000040d037c10 */ /* 0x000fe400097fe4ff */
[----:B------:R-:W-:-:S03]  /*1fe00*/  IADD3 R6, P3, PT, R8, UR67, RZ ;  /* 0x0000004308067c10 */ /* 0x000fc6000ff7e0ff */
[----:B------:R0:W2:Y:S01]  /*1fe10*/  LDG.E.U8 R77, desc[UR20][R2.64] ;  /* 0x00000014024d7981 */ /* 0x0000a2000c1e1100 */
[----:B------:R-:W-:-:S05]  /*1fe20*/  IADD3.X R7, PT, PT, R9, UR4, RZ, P3, !PT ;  /* 0x0000000409077c10 */ /* 0x000fca0009ffe4ff */
[----:B------:R1:W2:Y:S04]  /*1fe30*/  LDG.E.U8 R76, desc[UR20][R6.64] ;  /* 0x00000014064c7981 */ /* 0x0002a8000c1e1100 */
[----:B---3--:R-:W-:Y:S04]  /*1fe40*/  STL [R1+0x1218], R130 ;  /* 0x0012188201007387 */ /* 0x008fe80000100800 */
[----:B------:R-:W-:Y:S04]  /*1fe50*/  STL [R1+0x50], R24 ;  /* 0x0000501801007387 */ /* 0x000fe80000100800 */
[----:B------:R-:W3:Y:S04]  /*1fe60*/  LDL.64 R12, [R1+0xc50] ;  /* 0x000c5000010c7983 */ /* 0x000ee80000100a00 */
[----:B----4-:R-:W-:Y:S04]  /*1fe70*/  STL [R1+0x121c], R86 ;  /* 0x00121c5601007387 */ /* 0x010fe80000100800 */
[----:B------:R4:W-:Y:S04]  /*1fe80*/  STL [R1+0x34], R4 ;  /* 0x0000340401007387 */ /* 0x0009e80000100800 */
[----:B------:R-:W3:Y:S01]  /*1fe90*/  LDL.64 R8, [R1+0xbd8] ;  /* 0x000bd80001087983 */ /* 0x000ee20000100a00 */
[----:B0-----:R-:W-:-:S02]  /*1fea0*/  IADD3 R2, P3, PT, R22, UR67, RZ ;  /* 0x0000004316027c10 */ /* 0x001fc4000ff7e0ff */
[----:B----4-:R-:W-:-:S04]  /*1feb0*/  IADD3 R4, P2, PT, R10, UR67, RZ ;  /* 0x000000430a047c10 */ /* 0x010fc8000ff5e0ff */
[----:B------:R-:W-:Y:S02]  /*1fec0*/  IADD3.X R5, PT, PT, R11, UR4, RZ, P2, !PT ;  /* 0x000000040b057c10 */ /* 0x000fe400097fe4ff */
[----:B------:R-:W-:-:S03]  /*1fed0*/  IADD3.X R3, PT, PT, R23, UR4, RZ, P3, !PT ;  /* 0x0000000417037c10 */ /* 0x000fc60009ffe4ff */
[----:B------:R0:W4:Y:S01]  /*1fee0*/  LDG.E.U8 R75, desc[UR20][R4.64] ;  /* 0x00000014044b7981 */ /* 0x000122000c1e1100 */
[----:B-1----:R-:W-:-:S03]  /*1fef0*/  IADD3 R6, P2, PT, R20, UR67, RZ ;  /* 0x0000004314067c10 */ /* 0x002fc6000ff5e0ff */
[----:B------:R1:W4:Y:S01]  /*1ff00*/  LDG.E.U8 R74, desc[UR20][R2.64] ;  /* 0x00000014024a7981 */ /* 0x000322000c1e1100 */
[----:B------:R-:W-:Y:S02]  /*1ff10*/  IADD3.X R7, PT, PT, R21, UR4, RZ, P2, !PT ;  /* 0x0000000415077c10 */ /* 0x000fe400097fe4ff */
[----:B0-----:R-:W-:-:S03]  /*1ff20*/  IADD3 R4, P3, PT, R18, UR67, RZ ;  /* 0x0000004312047c10 */ /* 0x001fc6000ff7e0ff */
[----:B------:R2:W4:Y:S01]  /*1ff30*/  LDG.E.U8 R73, desc[UR20][R6.64] ;  /* 0x0000001406497981 */ /* 0x000522000c1e1100 */
[----:B------:R-:W-:-:S05]  /*1ff40*/  IADD3.X R5, PT, PT, R19, UR4, RZ, P3, !PT ;  /* 0x0000000413057c10 */ /* 0x000fca0009ffe4ff */
[----:B------:R3:W4:Y:S01]  /*1ff50*/  LDG.E.U8 R72, desc[UR20][R4.64] ;  /* 0x0000001404487981 */ /* 0x000722000c1e1100 */
[----:B-1----:R-:W-:-:S04]  /*1ff60*/  IADD3 R2, P2, PT, R16, UR67, RZ ;  /* 0x0000004310027c10 */ /* 0x002fc8000ff5e0ff */
[----:B------:R-:W-:-:S05]  /*1ff70*/  IADD3.X R3, PT, PT, R17, UR4, RZ, P2, !PT ;  /* 0x0000000411037c10 */ /* 0x000fca00097fe4ff */
[----:B------:R0:W4:Y:S01]  /*1ff80*/  LDG.E.U8 R71, desc[UR20][R2.64] ;  /* 0x0000001402477981 */ /* 0x000122000c1e1100 */
[----:B--2---:R-:W-:-:S04]  /*1ff90*/  IADD3 R6, P3, PT, R14, UR67, RZ ;  /* 0x000000430e067c10 */ /* 0x004fc8000ff7e0ff */
[----:B------:R-:W-:-:S05]  /*1ffa0*/  IADD3.X R7, PT, PT, R15, UR4, RZ, P3, !PT ;  /* 0x000000040f077c10 */ /* 0x000fca0009ffe4ff */
[----:B------:R-:W2:Y:S04]  /*1ffb0*/  LDG.E.U8 R70, desc[UR20][R6.64] ;  /* 0x0000001406467981 */ /* 0x000ea8000c1e1100 */
[----:B------:R1:W-:Y:S04]  /*1ffc0*/  STL [R1+0x30], R0 ;  /* 0x0000300001007387 */ /* 0x0003e80000100800 */
[----:B------:R-:W-:Y:S04]  /*1ffd0*/  STL [R1+0x1220], R77 ;  /* 0x0012204d01007387 */ /* 0x000fe80000100800 */
[----:B------:R-:W2:Y:S04]  /*1ffe0*/  LDL.64 R10, [R1+0xbd0] ;  /* 0x000bd000010a7983 */ /* 0x000ea80000100a00 */
[----:B------:R-:W2:Y:S01]  /*1fff0*/  LDL.64 R24, [R1+0xb58] ;  /* 0x000b580001187983 */ /* 0x000ea20000100a00 */
[----:B---3--:R-:W-:-:S03]  /*20000*/  IADD3 R4, P2, PT, R12, UR67, RZ ;  /* 0x000000430c047c10 */ /* 0x008fc6000ff5e0ff */
[----:B------:R-:W-:Y:S01]  /*20010*/  STL [R1+0x1224], R76 ;  /* 0x0012244c01007387 */ /* 0x000fe20000100800 */
[----:B------:R-:W-:-:S05]  /*20020*/  IADD3.X R5, PT, PT, R13, UR4, RZ, P2, !PT ;  /* 0x000000040d057c10 */ /* 0x000fca00097fe4ff */
[----:B------:R3:W3:Y:S01]  /*20030*/  LDG.E.U8 R69, desc[UR20][R4.64] ;  /* 0x0000001404457981 */ /* 0x0006e2000c1e1100 */
[----:B0-----:R-:W-:-:S04]  /*20040*/  IADD3 R2, P3, PT, R8, UR67, RZ ;  /* 0x0000004308027c10 */ /* 0x001fc8000ff7e0ff */
[----:B------:R-:W-:-:S05]  /*20050*/  IADD3.X R3, PT, PT, R9, UR4, RZ, P3, !PT ;  /* 0x0000000409037c10 */ /* 0x000fca0009ffe4ff */
[----:B------:R-:W3:Y:S04]  /*20060*/  LDG.E.U8 R68, desc[UR20][R2.64] ;  /* 0x0000001402447981 */ /* 0x000ee8000c1e1100 */
[----:B----4-:R-:W-:Y:S04]  /*20070*/  STL [R1+0x1228], R75 ;  /* 0x0012284b01007387 */ /* 0x010fe80000100800 */
[----:B------:R-:W4:Y:S04]  /*20080*/  LDL.64 R22, [R1+0xb50] ;  /* 0x000b500001167983 */ /* 0x000f280000100a00 */
[----:B------:R-:W4:Y:S04]  /*20090*/  LDL.64 R18, [R1+0x280] ;  /* 0x0002800001127983 */ /* 0x000f280000100a00 */
[----:B------:R-:W4:Y:S04]  /*200a0*/  LDL.64 R16, [R1+0x278] ;  /* 0x0002780001107983 */ /* 0x000f280000100a00 */
[----:B------:R-:W-:Y:S04]  /*200b0*/  STL.64 [R1+0x1230], R72 ;  /* 0x0012304801007387 */ /* 0x000fe80000100a00 */
[----:B------:R-:W4:Y:S04]  /*200c0*/  LDL.64 R14, [R1+0x10c8] ;  /* 0x0010c800010e7983 */ /* 0x000f280000100a00 */
[----:B------:R-:W4:Y:S04]  /*200d0*/  LDL.64 R12, [R1+0x10c0] ;  /* 0x0010c000010c7983 */ /* 0x000f280000100a00 */
[----:B--2---:R-:W-:Y:S04]  /*200e0*/  STL.64 [R1+0x1238], R70 ;  /* 0x0012384601007387 */ /* 0x004fe80000100a00 */
[----:B------:R-:W2:Y:S04]  /*200f0*/  LDL.64 R8, [R1+0x1048] ;  /* 0x0010480001087983 */ /* 0x000ea80000100a00 */
[----:B------:R-:W2:Y:S01]  /*20100*/  LDL.64 R20, [R1+0x1040] ;  /* 0x0010400001147983 */ /* 0x000ea20000100a00 */
[----:B------:R-:W-:-:S04]  /*20110*/  IADD3 R6, P2, PT, R10, UR67, RZ ;  /* 0x000000430a067c10 */ /* 0x000fc8000ff5e0ff */
[----:B------:R-:W-:Y:S02]  /*20120*/  IADD3.X R7, PT, PT, R11, UR4, RZ, P2, !PT ;  /* 0x000000040b077c10 */ /* 0x000fe400097fe4ff */
[----:B---3--:R-:W-:Y:S01]  /*20130*/  IADD3 R4, P3, PT, R24, UR67, RZ ;  /* 0x0000004318047c10 */ /* 0x008fe2000ff7e0ff */
[----:B------:R-:W3:Y:S03]  /*20140*/  LDL.64 R10, [R1+0xfc8] ;  /* 0x000fc800010a7983 */ /* 0x000ee60000100a00 */
[----:B------:R-:W-:Y:S01]  /*20150*/  IADD3.X R5, PT, PT, R25, UR4, RZ, P3, !PT ;  /* 0x0000000419057c10 */ /* 0x000fe20009ffe4ff */
[----:B------:R-:W3:Y:S04]  /*20160*/  LDG.E.U8 R67, desc[UR20][R6.64] ;  /* 0x0000001406437981 */ /* 0x000ee8000c1e1100 */
[----:B------:R0:W3:Y:S04]  /*20170*/  LDG.E.U8 R66, desc[UR20][R4.64] ;  /* 0x0000001404427981 */ /* 0x0000e8000c1e1100 */
[----:B------:R-:W-:Y:S04]  /*20180*/  STL.64 [R1+0x1240], R68 ;  /* 0x0012404401007387 */ /* 0x000fe80000100a00 */
[----:B------:R-:W3:Y:S01]  /*20190*/  LDL.64 R24, [R1+0xfc0] ;  /* 0x000fc00001187983 */ /* 0x000ee20000100a00 */
[----:B----4-:R-:W-:-:S04]  /*201a0*/  IADD3 R2, P4, PT, R22, UR67, RZ ;  /* 0x0000004316027c10 */ /* 0x010fc8000ff9e0ff */
[----:B------:R-:W-:Y:S02]  /*201b0*/  IADD3.X R3, PT, PT, R23, UR4, RZ, P4, !PT ;  /* 0x0000000417037c10 */ /* 0x000fe4000a7fe4ff */
[----:B------:R-:W-:Y:S01]  /*201c0*/  IADD3 RZ, P2, PT, R18, UR67, RZ ;  /* 0x0000004312ff7c10 */ /* 0x000fe2000ff5e0ff */
[----:B------:R-:W4:Y:S01]  /*201d0*/  LDL.64 R22, [R1+0xf48] ;  /* 0x000f480001167983 */ /* 0x000f220000100a00 */
[----:B------:R-:W-:Y:S01]  /*201e0*/  IADD3 RZ, P3, PT, R16, UR67, RZ ;  /* 0x0000004310ff7c10 */ /* 0x000fe2000ff7e0ff */
[----:B0-----:R-:W-:Y:S01]  /*201f0*/  VIADD R4, R18, UR67 ;  /* 0x0000004312047c36 */ /* 0x001fe20008000000 */
[----:B------:R-:W-:Y:S01]  /*20200*/  IADD3.X R5, PT, PT, R19, UR5, RZ, P2, !PT ;  /* 0x0000000513057c10 */ /* 0x000fe200097fe4ff */
[----:B------:R0:W4:Y:S04]  /*20210*/  LDG.E.U8 R65, desc[UR20][R2.64] ;  /* 0x0000001402417981 */ /* 0x000128000c1e1100 */
[----:B------:R-:W4:Y:S04]  /*20220*/  LDL.64 R18, [R1+0xf40] ;  /* 0x000f400001127983 */ /* 0x000f280000100a00 */
[----:B------:R1:W4:Y:S01]  /*20230*/  LDG.E.U8 R32, desc[UR20][R4.64] ;  /* 0x0000001404207981 */ /* 0x000322000c1e1100 */
[----:B------:R-:W-:Y:S01]  /*20240*/  IADD3 R6, P2, PT, R14, UR67, RZ ;  /* 0x000000430e067c10 */ /* 0x000fe2000ff5e0ff */
[----:B0-----:R-:W-:Y:S01]  /*20250*/  VIADD R2, R16, UR67 ;  /* 0x0000004310027c36 */ /* 0x001fe20008000000 */
[----:B------:R-:W-:-:S02]  /*20260*/  IADD3.X R3, PT, PT, R17, UR5, RZ, P3, !PT ;  /* 0x0000000511037c10 */ /* 0x000fc40009ffe4ff */
[----:B------:R-:W4:Y:S01]  /*20270*/  LDL.64 R16, [R1+0xec8] ;  /* 0x000ec80001107983 */ /* 0x000f220000100a00 */
[----:B------:R-:W-:-:S03]  /*20280*/  IADD3.X R7, PT, PT, R15, UR4, RZ, P2, !PT ;  /* 0x000000040f077c10 */ /* 0x000fc600097fe4ff */
[----:B------:R-:W4:Y:S01]  /*20290*/  LDL.64 R14, [R1+0xec0] ;  /* 0x000ec000010e7983 */ /* 0x000f220000100a00 */
[----:B-1----:R-:W-:-:S03]  /*202a0*/  IADD3 R4, P3, PT, R12, UR67, RZ ;  /* 0x000000430c047c10 */ /* 0x002fc6000ff7e0ff */
[----:B------:R2:W4:Y:S01]  /*202b0*/  LDG.E.U8 R31, desc[UR20][R2.64] ;  /* 0x00000014021f7981 */ /* 0x000522000c1e1100 */
[----:B------:R-:W-:-:S03]  /*202c0*/  IADD3.X R5, PT, PT, R13, UR4, RZ, P3, !PT ;  /* 0x000000040d057c10 */ /* 0x000fc60009ffe4ff */
[----:B------:R0:W4:Y:S04]  /*202d0*/  LDG.E.U8 R30, desc[UR20][R6.64] ;  /* 0x00000014061e7981 */ /* 0x000128000c1e1100 */
[----:B------:R-:W4:Y:S04]  /*202e0*/  LDL.64 R12, [R1+0xe48] ;  /* 0x000e4800010c7983 */ /* 0x000f280000100a00 */
[----:B------:R3:W4:Y:S01]  /*202f0*/  LDG.E.U8 R29, desc[UR20][R4.64] ;  /* 0x00000014041d7981 */ /* 0x000722000c1e1100 */
[----:B--2---:R-:W-:-:S04]  /*20300*/  IADD3 R2, P2, PT, R8, UR67, RZ ;  /* 0x0000004308027c10 */ /* 0x004fc8000ff5e0ff */
[----:B------:R-:W-:Y:S02]  /*20310*/  IADD3.X R3, PT, PT, R9, UR4, RZ, P2, !PT ;  /* 0x0000000409037c10 */ /* 0x000fe400097fe4ff */
[----:B------:R-:W2:Y:S04]  /*20320*/  LDL.64 R8, [R1+0xe40] ;  /* 0x000e400001087983 */ /* 0x000ea80000100a00 */
[----:B------:R1:W2:Y:S01]  /*20330*/  LDG.E.U8 R28, desc[UR20][R2.64] ;  /* 0x00000014021c7981 */ /* 0x0002a2000c1e1100 */
[----:B0-----:R-:W-:Y:S02]  /*20340*/  IADD3 R6, P3, PT, R20, UR67, RZ ;  /* 0x0000004314067c10 */ /* 0x001fe4000ff7e0ff */
[----:B---3--:R-:W-:Y:S02]  /*20350*/  IADD3 R4, P2, PT, R10, UR67, RZ ;  /* 0x000000430a047c10 */ /* 0x008fe4000ff5e0ff */
[----:B------:R-:W-:-:S02]  /*20360*/  IADD3.X R7, PT, PT, R21, UR4, RZ, P3, !PT ;  /* 0x0000000415077c10 */ /* 0x000fc40009ffe4ff */
[----:B------:R-:W3:Y:S01]  /*20370*/  LDL.64 R20, [R1+0xdc8] ;  /* 0x000dc80001147983 */ /* 0x000ee20000100a00 */
[----:B------:R-:W-:-:S03]  /*20380*/  IADD3.X R5, PT, PT, R11, UR4, RZ, P2, !PT ;  /* 0x000000040b057c10 */ /* 0x000fc600097fe4ff */
[----:B------:R-:W3:Y:S04]  /*20390*/  LDL.64 R10, [R1+0xdc0] ;  /* 0x000dc000010a7983 */ /* 0x000ee80000100a00 */
[----:B------:R-:W3:Y:S04]  /*203a0*/  LDG.E.U8 R27, desc[UR20][R6.64] ;  /* 0x00000014061b7981 */ /* 0x000ee8000c1e1100 */
[----:B------:R0:W3:Y:S01]  /*203b0*/  LDG.E.U8 R26, desc[UR20][R4.64] ;  /* 0x00000014041a7981 */ /* 0x0000e2000c1e1100 */
[----:B-1----:R-:W-:-:S04]  /*203c0*/  IADD3 R2, P3, PT, R24, UR67, RZ ;  /* 0x0000004318027c10 */ /* 0x002fc8000ff7e0ff */
[----:B------:R-:W-:Y:S02]  /*203d0*/  IADD3.X R3, PT, PT, R25, UR4, RZ, P3, !PT ;  /* 0x0000000419037c10 */ /* 0x000fe40009ffe4ff */
[----:B------:R-:W3:Y:S04]  /*203e0*/  LDL.64 R24, [R1+0xd48] ;  /* 0x000d480001187983 */ /* 0x000ee80000100a00 */
[----:B------:R2:W3:Y:S01]  /*203f0*/  LDG.E.U8 R0, desc[UR20][R2.64] ;  /* 0x0000001402007981 */ /* 0x0004e2000c1e1100 */
[----:B----4-:R-:W-:-:S04]  /*20400*/  IADD3 R152, P2, PT, R22, UR67, RZ ;  /* 0x0000004316987c10 */ /* 0x010fc8000ff5e0ff */
[----:B------:R-:W-:Y:S02]  /*20410*/  IADD3.X R153, PT, PT, R23, UR4, RZ, P2, !PT ;  /* 0x0000000417997c10 */ /* 0x000fe400097fe4ff */
[----:B------:R-:W4:Y:S01]  /*20420*/  LDL.64 R22, [R1+0xd40] ;  /* 0x000d400001167983 */ /* 0x000f220000100a00 */
[----:B------:R-:W-:Y:S01]  /*20430*/  IADD3 R150, P3, PT, R18, UR67, RZ ;  /* 0x0000004312967c10 */ /* 0x000fe2000ff7e0ff */
[----:B------:R-:W-:Y:S02]  /*20440*/  USHF.L.U32 UR70, UR13, 0x4, URZ ;  /* 0x000000040d467899 */ /* 0x000fe400080006ff */
[----:B------:R-:W4:Y:S01]  /*20450*/  LDG.E.U8 R152, desc[UR20][R152.64] ;  /* 0x0000001498987981 */ /* 0x000f22000c1e1100 */
[----:B------:R-:W-:-:S03]  /*20460*/  IADD3.X R151, PT, PT, R19, UR4, RZ, P3, !PT ;  /* 0x0000000413977c10 */ /* 0x000fc60009ffe4ff */
[----:B------:R-:W-:Y:S01]  /*20470*/  STL [R1+0x8c], R32 ;  /* 0x00008c2001007387 */ /* 0x000fe20000100800 */
[----:B------:R-:W-:-:S03]  /*20480*/  IADD3 R128, P2, PT, R16, UR67, RZ ;  /* 0x0000004310807c10 */ /* 0x000fc6000ff5e0ff */
[----:B------:R-:W4:Y:S01]  /*20490*/  LDL.64 R18, [R1+0xcc8] ;  /* 0x000cc80001127983 */ /* 0x000f220000100a00 */
[----:B------:R-:W-:Y:S01]  /*204a0*/  IADD3 R124, P3, PT, R14, UR67, RZ ;  /* 0x000000430e7c7c10 */ /* 0x000fe2000ff7e0ff */
[----:B------:R-:W-:Y:S01]  /*204b0*/  USHF.L.U32 UR19, UR13, 0x3, URZ ;  /* 0x000000030d137899 */ /* 0x000fe200080006ff */
[----:B------:R-:W-:Y:S01]  /*204c0*/  IADD3.X R129, PT, PT, R17, UR4, RZ, P2, !PT ;  /* 0x0000000411817c10 */ /* 0x000fe200097fe4ff */
[----:B------:R-:W-:Y:S01]  /*204d0*/  UIMAD UR63, UR13, 0x9, URZ ;  /* 0x000000090d3f78a4 */ /* 0x000fe2000f8e02ff */
[----:B------:R-:W-:Y:S01]  /*204e0*/  STL [R1+0x88], R31 ;  /* 0x0000881f01007387 */ /* 0x000fe20000100800 */
[----:B------:R-:W-:-:S03]  /*204f0*/  IADD3.X R125, PT, PT, R15, UR4, RZ, P3, !PT ;  /* 0x000000040f7d7c10 */ /* 0x000fc60009ffe4ff */
[----:B------:R-:W4:Y:S04]  /*20500*/  LDL.64 R16, [R1+0xcc0] ;  /* 0x000cc00001107983 */ /* 0x000f280000100a00 */
[----:B------:R-:W-:Y:S01]  /*20510*/  STL [R1+0x6c], R30 ;  /* 0x00006c1e01007387 */ /* 0x000fe20000100800 */
[----:B0-----:R-:W-:-:S03]  /*20520*/  IADD3 R4, P2, PT, R12, UR67, RZ ;  /* 0x000000430c047c10 */ /* 0x001fc6000ff5e0ff */
[----:B------:R-:W4:Y:S01]  /*20530*/  LDL.64 R14, [R1+0xc48] ;  /* 0x000c4800010e7983 */ /* 0x000f220000100a00 */
[----:B------:R-:W-:-:S03]  /*20540*/  IADD3.X R5, PT, PT, R13, UR4, RZ, P2, !PT ;  /* 0x000000040d057c10 */ /* 0x000fc600097fe4ff */
[----:B------:R-:W-:Y:S04]  /*20550*/  STL [R1+0x68], R29 ;  /* 0x0000681d01007387 */ /* 0x000fe80000100800 */
[----:B------:R-:W4:Y:S04]  /*20560*/  LDL.64 R12, [R1+0xc40] ;  /* 0x000c4000010c7983 */ /* 0x000f280000100a00 */
[----:B------:R0:W4:Y:S04]  /*20570*/  LDG.E.U8 R64, desc[UR20][R4.64] ;  /* 0x0000001404407981 */ /* 0x000128000c1e1100 */
[----:B------:R-:W4:Y:S04]  /*20580*/  LDG.E.U8 R124, desc[UR20][R124.64] ;  /* 0x000000147c7c7981 */ /* 0x000f28000c1e1100 */
[----:B------:R-:W4:Y:S04]  /*20590*/  LDG.E.U8 R128, desc[UR20][R128.64] ;  /* 0x0000001480807981 */ /* 0x000f28000c1e1100 */
[----:B------:R-:W4:Y:S01]  /*205a0*/  LDG.E.U8 R150, desc[UR20][R150.64] ;  /* 0x0000001496967981 */ /* 0x000f22000c1e1100 */
[----:B--2---:R-:W-:-:S04]  /*205b0*/  IADD3 R2, P3, PT, R8, UR67, RZ ;  /* 0x0000004308027c10 */ /* 0x004fc8000ff7e0ff */
[----:B------:R-:W-:Y:S01]  /*205c0*/  IADD3.X R3, PT, PT, R9, UR4, RZ, P3, !PT ;  /* 0x0000000409037c10 */ /* 0x000fe20009ffe4ff */
[----:B------:R-:W-:Y:S04]  /*205d0*/  STL [R1+0x4c], R28 ;  /* 0x00004c1c01007387 */ /* 0x000fe80000100800 */
[----:B------:R-:W2:Y:S01]  /*205e0*/  LDL.64 R8, [R1+0xbc8] ;  /* 0x000bc80001087983 */ /* 0x000ea20000100a00 */
[----:B---3--:R-:W-:-:S03]  /*205f0*/  IADD3 R6, P2, PT, R20, UR67, RZ ;  /* 0x0000004314067c10 */ /* 0x008fc6000ff5e0ff */
[----:B------:R1:W3:Y:S01]  /*20600*/  LDG.E.U8 R63, desc[UR20][R2.64] ;  /* 0x00000014023f7981 */ /* 0x0002e2000c1e1100 */
[----:B0-----:R-:W-:Y:S02]  /*20610*/  IADD3 R4, P3, PT, R10, UR67, RZ ;  /* 0x000000430a047c10 */ /* 0x001fe4000ff7e0ff */
[----:B------:R-:W-:Y:S01]  /*20620*/  IADD3.X R7, PT, PT, R21, UR4, RZ, P2, !PT ;  /* 0x0000000415077c10 */ /* 0x000fe200097fe4ff */
[----:B------:R-:W-:Y:S01]  /*20630*/  STL [R1+0x48], R27 ;  /* 0x0000481b01007387 */ /* 0x000fe20000100800 */
[----:B------:R-:W-:-:S03]  /*20640*/  IADD3.X R5, PT, PT, R11, UR4, RZ, P3, !PT ;  /* 0x000000040b057c10 */ /* 0x000fc60009ffe4ff */
[----:B------:R-:W3:Y:S04]  /*20650*/  LDL.64 R20, [R1+0xbc0] ;  /* 0x000bc00001147983 */ /* 0x000ee80000100a00 */
[----:B------:R0:W-:Y:S04]  /*20660*/  STL [R1+0x2c], R26 ;  /* 0x00002c1a01007387 */ /* 0x0001e80000100800 */
[----:B------:R-:W3:Y:S04]  /*20670*/  LDL.64 R10, [R1+0xb48] ;  /* 0x000b4800010a7983 */ /* 0x000ee80000100a00 */
[----:B------:R4:W3:Y:S01]  /*20680*/  LDG.E.U8 R62, desc[UR20][R6.64] ;  /* 0x00000014063e7981 */ /* 0x0008e2000c1e1100 */
[----:B-1----:R-:W-:-:S03]  /*20690*/  IADD3 R2, P2, PT, R24, UR67, RZ ;  /* 0x0000004318027c10 */ /* 0x002fc6000ff5e0ff */
[----:B------:R1:W3:Y:S01]  /*206a0*/  LDG.E.U8 R61, desc[UR20][R4.64] ;  /* 0x00000014043d7981 */ /* 0x0002e2000c1e1100 */
[----:B------:R-:W-:-:S03]  /*206b0*/  IADD3.X R3, PT, PT, R25, UR4, RZ, P2, !PT ;  /* 0x0000000419037c10 */ /* 0x000fc600097fe4ff */
[----:B------:R0:W-:Y:S04]  /*206c0*/  STL [R1+0x20], R0 ;  /* 0x0000200001007387 */ /* 0x0001e80000100800 */
[----:B------:R-:W3:Y:S01]  /*206d0*/  LDL.64 R24, [R1+0xb40] ;  /* 0x000b400001187983 */ /* 0x000ee20000100a00 */
[----:B----4-:R-:W-:-:S03]  /*206e0*/  IADD3 R6, P3, PT, R22, UR67, RZ ;  /* 0x0000004316067c10 */ /* 0x010fc6000ff7e0ff */
[----:B------:R4:W3:Y:S01]  /*206f0*/  LDG.E.U8 R60, desc[UR20][R2.64] ;  /* 0x00000014023c7981 */ /* 0x0008e2000c1e1100 */
[----:B------:R-:W-:-:S03]  /*20700*/  IADD3.X R7, PT, PT, R23, UR4, RZ, P3, !PT ;  /* 0x0000000417077c10 */ /* 0x000fc60009ffe4ff */
[----:B------:R-:W3:Y:S04]  /*20710*/  LDL.64 R22, [R1+0x270] ;  /* 0x0002700001167983 */ /* 0x000ee80000100a00 */
        /* <DEDUP_REMOVED lines=8> */
[----:B0-----:R-:W-:-:S03]  /*207a0*/  IADD3 R6, P2, PT, R14, UR67, RZ ;  /* 0x000000430e067c10 */ /* 0x001fc6000ff5e0ff */
[----:B------:R2:W4:Y:S01]  /*207b0*/  LDG.E.U8 R57, desc[UR20][R2.64] ;  /* 0x0000001402397981 */ /* 0x000522000c1e1100 */
[----:B------:R-:W-:-:S03]  /*207c0*/  IADD3.X R7, PT, PT, R15, UR4, RZ, P2, !PT ;  /* 0x000000040f077c10 */ /* 0x000fc600097fe4ff */
[----:B------:R-:W4:Y:S01]  /*207d0*/  LDL.64 R14, [R1+0x10b0] ;  /* 0x0010b000010e7983 */ /* 0x000f220000100a00 */
[----:B-1----:R-:W-:-:S03]  /*207e0*/  IADD3 R4, P3, PT, R12, UR67, RZ ;  /* 0x000000430c047c10 */ /* 0x002fc6000ff7e0ff */
[----:B------:R3:W4:Y:S01]  /*207f0*/  LDG.E.U8 R56, desc[UR20][R6.64] ;  /* 0x0000001406387981 */ /* 0x000722000c1e1100 */
[----:B------:R-:W-:-:S03]  /*20800*/  IADD3.X R5, PT, PT, R13, UR4, RZ, P3, !PT ;  /* 0x000000040d057c10 */ /* 0x000fc60009ffe4ff */
[----:B------:R-:W4:Y:S04]  /*20810*/  LDL.64 R12, [R1+0x1038] ;  /* 0x00103800010c7983 */ /* 0x000f280000100a00 */
[----:B------:R0:W4:Y:S01]  /*20820*/  LDG.E.U8 R55, desc[UR20][R4.64] ;  /* 0x0000001404377981 */ /* 0x000122000c1e1100 */
[----:B--2---:R-:W-:-:S04]  /*20830*/  IADD3 R2, P2, PT, R8, UR67, RZ ;  /* 0x0000004308027c10 */ /* 0x004fc8000ff5e0ff */
[----:B------:R-:W-:Y:S02]  /*20840*/  IADD3.X R3, PT, PT, R9, UR4, RZ, P2, !PT ;  /* 0x0000000409037c10 */ /* 0x000fe400097fe4ff */
[----:B------:R-:W2:Y:S04]  /*20850*/  LDL.64 R8, [R1+0x1030] ;  /* 0x0010300001087983 */ /* 0x000ea80000100a00 */
[----:B------:R1:W2:Y:S01]  /*20860*/  LDG.E.U8 R54, desc[UR20][R2.64] ;  /* 0x0000001402367981 */ /* 0x0002a2000c1e1100 */
[----:B---3--:R-:W-:-:S04]  /*20870*/  IADD3 R6, P3, PT, R20, UR67, RZ ;  /* 0x0000004314067c10 */ /* 0x008fc8000ff7e0ff */
[----:B------:R-:W-:Y:S02]  /*20880*/  IADD3.X R7, PT, PT, R21, UR4, RZ, P3, !PT ;  /* 0x0000000415077c10 */ /* 0x000fe40009ffe4ff */
[----:B------:R-:W3:Y:S01]  /*20890*/  LDL.64 R20, [R1+0xfb8] ;  /* 0x000fb80001147983 */ /* 0x000ee20000100a00 */
[----:B0-----:R-:W-:-:S03]  /*208a0*/  IADD3 R4, P2, PT, R10, UR67, RZ ;  /* 0x000000430a047c10 */ /* 0x001fc6000ff5e0ff */
[----:B------:R-:W3:Y:S01]  /*208b0*/  LDG.E.U8 R53, desc[UR20][R6.64] ;  /* 0x0000001406357981 */ /* 0x000ee2000c1e1100 */
[----:B------:R-:W-:-:S03]  /*208c0*/  IADD3.X R5, PT, PT, R11, UR4, RZ, P2, !PT ;  /* 0x000000040b057c10 */ /* 0x000fc600097fe4ff */
[----:B------:R-:W3:Y:S04]  /*208d0*/  LDL.64 R10, [R1+0xfb0] ;  /* 0x000fb000010a7983 */ /* 0x000ee80000100a00 */
[----:B------:R0:W3:Y:S01]  /*208e0*/  LDG.E.U8 R52, desc[UR20][R4.64] ;  /* 0x0000001404347981 */ /* 0x0000e2000c1e1100 */
[----:B-1----:R-:W-:-:S04]  /*208f0*/  IADD3 R2, P3, PT, R24, UR67, RZ ;  /* 0x0000004318027c10 */ /* 0x002fc8000ff7e0ff */
[----:B------:R-:W-:Y:S02]  /*20900*/  IADD3.X R3, PT, PT, R25, UR4, RZ, P3, !PT ;  /* 0x0000000419037c10 */ /* 0x000fe40009ffe4ff */
[----:B------:R-:W3:Y:S01]  /*20910*/  LDL.64 R24, [R1+0xf38] ;  /* 0x000f380001187983 */ /* 0x000ee20000100a00 */
[C---:B------:R-:W-:Y:S01]  /*20920*/  IADD3 RZ, P2, PT, R22.reuse, UR67, RZ ;  /* 0x0000004316ff7c10 */ /* 0x040fe2000ff5e0ff */
[----:B0-----:R-:W-:Y:S02]  /*20930*/  VIADD R4, R22, UR67 ;  /* 0x0000004316047c36 */ /* 0x001fe40008000000 */
[----:B------:R0:W3:Y:S01]  /*20940*/  LDG.E.U8 R51, desc[UR20][R2.64] ;  /* 0x0000001402337981 */ /* 0x0000e2000c1e1100 */
[----:B------:R-:W-:-:S03]  /*20950*/  IADD3.X R5, PT, PT, R23, UR5, RZ, P2, !PT ;  /* 0x0000000517057c10 */ /* 0x000fc600097fe4ff */
[----:B------:R-:W3:Y:S04]  /*20960*/  LDL.64 R22, [R1+0xf30] ;  /* 0x000f300001167983 */ /* 0x000ee80000100a00 */
[----:B------:R1:W3:Y:S01]  /*20970*/  LDG.E.U8 R26, desc[UR20][R4.64] ;  /* 0x00000014041a7981 */ /* 0x0002e2000c1e1100 */
[C---:B------:R-:W-:Y:S01]  /*20980*/  IADD3 RZ, P3, PT, R18.reuse, UR67, RZ ;  /* 0x0000004312ff7c10 */ /* 0x040fe2000ff7e0ff */
[----:B0-----:R-:W-:-:S03]  /*20990*/  VIADD R2, R18, UR67 ;  /* 0x0000004312027c36 */ /* 0x001fc60008000000 */
[----:B------:R-:W-:Y:S02]  /*209a0*/  IADD3.X R3, PT, PT, R19, UR5, RZ, P3, !PT ;  /* 0x0000000513037c10 */ /* 0x000fe40009ffe4ff */
[----:B------:R-:W3:Y:S04]  /*209b0*/  LDL.64 R18, [R1+0xeb8] ;  /* 0x000eb80001127983 */ /* 0x000ee80000100a00 */
[----:B------:R0:W3:Y:S01]  /*209c0*/  LDG.E.U8 R33, desc[UR20][R2.64] ;  /* 0x0000001402217981 */ /* 0x0000e2000c1e1100 */
[----:B----4-:R-:W-:-:S04]  /*209d0*/  IADD3 R6, P2, PT, R16, UR67, RZ ;  /* 0x0000004310067c10 */ /* 0x010fc8000ff5e0ff */
[----:B------:R-:W-:Y:S02]  /*209e0*/  IADD3.X R7, PT, PT, R17, UR4, RZ, P2, !PT ;  /* 0x0000000411077c10 */ /* 0x000fe400097fe4ff */
[----:B------:R-:W4:Y:S01]  /*209f0*/  LDL.64 R16, [R1+0xeb0] ;  /* 0x000eb00001107983 */ /* 0x000f220000100a00 */
[----:B-1----:R-:W-:-:S03]  /*20a00*/  IADD3 R4, P3, PT, R14, UR67, RZ ;  /* 0x000000430e047c10 */ /* 0x002fc6000ff7e0ff */
[----:B------:R2:W4:Y:S01]  /*20a10*/  LDG.E.U8 R32, desc[UR20][R6.64] ;  /* 0x0000001406207981 */ /* 0x000522000c1e1100 */
[----:B------:R-:W-:-:S03]  /*20a20*/  IADD3.X R5, PT, PT, R15, UR4, RZ, P3, !PT ;  /* 0x000000040f057c10 */ /* 0x000fc60009ffe4ff */
[----:B------:R-:W4:Y:S01]  /*20a30*/  LDL.64 R14, [R1+0xe38] ;  /* 0x000e3800010e7983 */ /* 0x000f220000100a00 */
[----:B0-----:R-:W-:-:S03]  /*20a40*/  IADD3 R2, P2, PT, R12, UR67, RZ ;  /* 0x000000430c027c10 */ /* 0x001fc6000ff5e0ff */
[----:B------:R3:W4:Y:S01]  /*20a50*/  LDG.E.U8 R31, desc[UR20][R4.64] ;  /* 0x00000014041f7981 */ /* 0x000722000c1e1100 */
[----:B------:R-:W-:-:S03]  /*20a60*/  IADD3.X R3, PT, PT, R13, UR4, RZ, P2, !PT ;  /* 0x000000040d037c10 */ /* 0x000fc600097fe4ff */
[----:B------:R-:W4:Y:S04]  /*20a70*/  LDL.64 R12, [R1+0xe30] ;  /* 0x000e3000010c7983 */ /* 0x000f280000100a00 */
[----:B------:R0:W4:Y:S01]  /*20a80*/  LDG.E.U8 R30, desc[UR20][R2.64] ;  /* 0x00000014021e7981 */ /* 0x000122000c1e1100 */
[----:B--2---:R-:W-:-:S04]  /*20a90*/  IADD3 R6, P3, PT, R8, UR67, RZ ;  /* 0x0000004308067c10 */ /* 0x004fc8000ff7e0ff */
[----:B------:R-:W-:Y:S02]  /*20aa0*/  IADD3.X R7, PT, PT, R9, UR4, RZ, P3, !PT ;  /* 0x0000000409077c10 */ /* 0x000fe40009ffe4ff */
[----:B------:R-:W2:Y:S04]  /*20ab0*/  LDL.64 R8, [R1+0xdb8] ;  /* 0x000db80001087983 */ /* 0x000ea80000100a00 */
[----:B------:R-:W2:Y:S01]  /*20ac0*/  LDG.E.U8 R29, desc[UR20][R6.64] ;  /* 0x00000014061d7981 */ /* 0x000ea2000c1e1100 */
[----:B---3--:R-:W-:-:S04]  /*20ad0*/  IADD3 R4, P2, PT, R20, UR67, RZ ;  /* 0x0000004314047c10 */ /* 0x008fc8000ff5e0ff */
[----:B------:R-:W-:Y:S02]  /*20ae0*/  IADD3.X R5, PT, PT, R21, UR4, RZ, P2, !PT ;  /* 0x0000000415057c10 */ /* 0x000fe400097fe4ff */
[----:B------:R-:W3:Y:S01]  /*20af0*/  LDL.64 R20, [R1+0xdb0] ;  /* 0x000db00001147983 */ /* 0x000ee20000100a00 */
[----:B0-----:R-:W-:-:S03]  /*20b00*/  IADD3 R2, P3, PT, R10, UR67, RZ ;  /* 0x000000430a027c10 */ /* 0x001fc6000ff7e0ff */
[----:B------:R0:W3:Y:S01]  /*20b10*/  LDG.E.U8 R28, desc[UR20][R4.64] ;  /* 0x00000014041c7981 */ /* 0x0000e2000c1e1100 */
[----:B------:R-:W-:-:S03]  /*20b20*/  IADD3.X R3, PT, PT, R11, UR4, RZ, P3, !PT ;  /* 0x000000040b037c10 */ /* 0x000fc60009ffe4ff */
[----:B------:R-:W3:Y:S04]  /*20b30*/  LDL.64 R10, [R1+0xd38] ;  /* 0x000d3800010a7983 */ /* 0x000ee80000100a00 */
[----:B------:R1:W3:Y:S01]  /*20b40*/  LDG.E.U8 R0, desc[UR20][R2.64] ;  /* 0x0000001402007981 */ /* 0x0002e2000c1e1100 */
[----:B------:R-:W-:-:S04]  /*20b50*/  IADD3 R142, P2, PT, R24, UR67, RZ ;  /* 0x00000043188e7c10 */ /* 0x000fc8000ff5e0ff */
[----:B------:R-:W-:Y:S02]  /*20b60*/  IADD3.X R143, PT, PT, R25, UR4, RZ, P2, !PT ;  /* 0x00000004198f7c10 */ /* 0x000fe400097fe4ff */
[----:B------:R-:W3:Y:S01]  /*20b70*/  LDL.64 R24, [R1+0xd30] ;  /* 0x000d300001187983 */ /* 0x000ee20000100a00 */
[----:B------:R-:W-:-:S03]  /*20b80*/  IADD3 R140, P3, PT, R22, UR67, RZ ;  /* 0x00000043168c7c10 */ /* 0x000fc6000ff7e0ff */
[----:B------:R-:W3:Y:S04]  /*20b90*/  LDG.E.U8 R142, desc[UR20][R142.64] ;  /* 0x000000148e8e7981 */ /* 0x000ee8000c1e1100 */
[----:B------:R0:W-:Y:S01]  /*20ba0*/  STL [R1+0x84], R26 ;  /* 0x0000841a01007387 */ /* 0x0001e20000100800 */
[----:B------:R-:W-:-:S05]  /*20bb0*/  IADD3.X R141, PT, PT, R23, UR4, RZ, P3, !PT ;  /* 0x00000004178d7c10 */ /* 0x000fca0009ffe4ff */
[----:B------:R-:W3:Y:S01]  /*20bc0*/  LDG.E.U8 R140, desc[UR20][R140.64] ;  /* 0x000000148c8c7981 */ /* 0x000ee2000c1e1100 */
[----:B------:R-:W-:-:S03]  /*20bd0*/  IADD3 R102, P2, PT, R18, UR67, RZ ;  /* 0x0000004312667c10 */ /* 0x000fc6000ff5e0ff */
[----:B0-----:R-:W3:Y:S01]  /*20be0*/  LDL.64 R26, [R1+0xcb8] ;  /* 0x000cb800011a7983 */ /* 0x001ee20000100a00 */
[----:B------:R-:W-:-:S03]  /*20bf0*/  IADD3.X R103, PT, PT, R19, UR4, RZ, P2, !PT ;  /* 0x0000000413677c10 */ /* 0x000fc600097fe4ff */
[----:B------:R-:W-:Y:S01]  /*20c00*/  STL [R1+0x80], R33 ;  /* 0x0000802101007387 */ /* 0x000fe20000100800 */
[----:B----4-:R-:W-:-:S03]  /*20c10*/  IADD3 R100, P3, PT, R16, UR67, RZ ;  /* 0x0000004310647c10 */ /* 0x010fc6000ff7e0ff */
[----:B------:R-:W4:Y:S01]  /*20c20*/  LDL.64 R18, [R1+0xcb0] ;  /* 0x000cb00001127983 */ /* 0x000f220000100a00 */
[----:B------:R-:W-:-:S03]  /*20c30*/  IADD3.X R101, PT, PT, R17, UR4, RZ, P3, !PT ;  /* 0x0000000411657c10 */ /* 0x000fc60009ffe4ff */
[----:B------:R0:W-:Y:S04]  /*20c40*/  STL [R1+0x64], R32 ;  /* 0x0000642001007387 */ /* 0x0001e80000100800 */
[----:B------:R-:W4:Y:S01]  /*20c50*/  LDL.64 R16, [R1+0xc38] ;  /* 0x000c380001107983 */ /* 0x000f220000100a00 */
[----:B------:R-:W-:-:S03]  /*20c60*/  IADD3 R4, P2, PT, R14, UR67, RZ ;  /* 0x000000430e047c10 */ /* 0x000fc6000ff5e0ff */
[----:B------:R0:W-:Y:S01]  /*20c70*/  STL [R1+0x60], R31 ;  /* 0x0000601f01007387 */ /* 0x0001e20000100800 */
[----:B-1----:R-:W-:-:S03]  /*20c80*/  IADD3 R2, P3, PT, R12, UR67, RZ ;  /* 0x000000430c027c10 */ /* 0x002fc6000ff7e0ff */
[----:B------:R-:W4:Y:S01]  /*20c90*/  LDL.64 R22, [R1+0xc30] ;  /* 0x000c300001167983 */ /* 0x000f220000100a00 */
[----:B------:R-:W-:Y:S02]  /*20ca0*/  IADD3.X R5, PT, PT, R15, UR4, RZ, P2, !PT ;  /* 0x000000040f057c10 */ /* 0x000fe400097fe4ff */
[----:B------:R-:W-:Y:S01]  /*20cb0*/  IADD3.X R3, PT, PT, R13, UR4, RZ, P3, !PT ;  /* 0x000000040d037c10 */ /* 0x000fe20009ffe4ff */
[----:B------:R1:W-:Y:S04]  /*20cc0*/  STL [R1+0x44], R30 ;  /* 0x0000441e01007387 */ /* 0x0003e80000100800 */
[----:B------:R-:W4:Y:S04]  /*20cd0*/  LDL.64 R12, [R1+0xbb8] ;  /* 0x000bb800010c7983 */ /* 0x000f280000100a00 */
[----:B------:R-:W4:Y:S04]  /*20ce0*/  LDL.64 R14, [R1+0xbb0] ;  /* 0x000bb000010e7983 */ /* 0x000f280000100a00 */
[----:B------:R3:W4:Y:S04]  /*20cf0*/  LDG.E.U8 R50, desc[UR20][R4.64] ;  /* 0x0000001404327981 */ /* 0x000728000c1e1100 */
[----:B------:R0:W4:Y:S04]  /*20d00*/  LDG.E.U8 R49, desc[UR20][R2.64] ;  /* 0x0000001402317981 */ /* 0x000128000c1e1100 */
[----:B------:R-:W4:Y:S04]  /*20d10*/  LDG.E.U8 R100, desc[UR20][R100.64] ;  /* 0x0000001464647981 */ /* 0x000f28000c1e1100 */
[----:B------:R-:W4:Y:S01]  /*20d20*/  LDG.E.U8 R102, desc[UR20][R102.64] ;  /* 0x0000001466667981 */ /* 0x000f22000c1e1100 */
[----:B--2---:R-:W-:-:S03]  /*20d30*/  IADD3 R6, P2, PT, R8, UR67, RZ ;  /* 0x0000004308067c10 */ /* 0x004fc6000ff5e0ff */
[----:B------:R2:W-:Y:S01]  /*20d40*/  STL [R1+0x40], R29 ;  /* 0x0000401d01007387 */ /* 0x0005e20000100800 */
[----:B------:R-:W-:-:S03]  /*20d50*/  IADD3.X R7, PT, PT, R9, UR4, RZ, P2, !PT ;  /* 0x0000000409077c10 */ /* 0x000fc600097fe4ff */
[----:B------:R-:W2:Y:S04]  /*20d60*/  LDL.64 R8, [R1+0xb38] ;  /* 0x000b380001087983 */ /* 0x000ea80000100a00 */
[----:B------:R0:W2:Y:S01]  /*20d70*/  LDG.E.U8 R48, desc[UR20][R6.64] ;  /* 0x0000001406307981 */ /* 0x0000a2000c1e1100 */
[----:B---3--:R-:W-:-:S03]  /*20d80*/  IADD3 R4, P3, PT, R20, UR67, RZ ;  /* 0x0000004314047c10 */ /* 0x008fc6000ff7e0ff */
[----:B------:R3:W-:Y:S01]  /*20d90*/  STL [R1+0x4], R28 ;  /* 0x0000041c01007387 */ /* 0x0007e20000100800 */
[----:B------:R-:W-:Y:S02]  /*20da0*/  IADD3.X R5, PT, PT, R21, UR4, RZ, P3, !PT ;  /* 0x0000000415057c10 */ /* 0x000fe40009ffe4ff */
[----:B0-----:R-:W-:Y:S01]  /*20db0*/  IADD3 R2, P2, PT, R10, UR67, RZ ;  /* 0x000000430a027c10 */ /* 0x001fe2000ff5e0ff */
[----:B------:R-:W3:Y:S03]  /*20dc0*/  LDL.64 R20, [R1+0xb30] ;  /* 0x000b300001147983 */ /* 0x000ee60000100a00 */
[----:B------:R-:W-:Y:S01]  /*20dd0*/  IADD3.X R3, PT, PT, R11, UR4, RZ, P2, !PT ;  /* 0x000000040b037c10 */ /* 0x000fe200097fe4ff */
[----:B------:R0:W-:Y:S04]  /*20de0*/  STL [R1], R0 ;  /* 0x0000000001007387 */ /* 0x0001e80000100800 */
[----:B------:R-:W3:Y:S04]  /*20df0*/  LDL.64 R10, [R1+0x2e0] ;  /* 0x0002e000010a7983 */ /* 0x000ee80000100a00 */
[----:B------:R0:W3:Y:S01]  /*20e00*/  LDG.E.U8 R47, desc[UR20][R4.64] ;  /* 0x00000014042f7981 */ /* 0x0000e2000c1e1100 */
[----:B------:R-:W-:-:S03]  /*20e10*/  IADD3 R6, P3, PT, R24, UR67, RZ ;  /* 0x0000004318067c10 */ /* 0x000fc6000ff7e0ff */
[----:B------:R4:W3:Y:S01]  /*20e20*/  LDG.E.U8 R46, desc[UR20][R2.64] ;  /* 0x00000014022e7981 */ /* 0x0008e2000c1e1100 */
[----:B------:R-:W-:-:S03]  /*20e30*/  IADD3.X R7, PT, PT, R25, UR4, RZ, P3, !PT ;  /* 0x0000000419077c10 */ /* 0x000fc60009ffe4ff */
[----:B------:R-:W3:Y:S04]  /*20e40*/  LDL.64 R24, [R1+0x2d8] ;  /* 0x0002d80001187983 */ /* 0x000ee80000100a00 */
[----:B------:R0:W3:Y:S02]  /*20e50*/  LDG.E.U8 R45, desc[UR20][R6.64] ;  /* 0x00000014062d7981 */ /* 0x0000e4000c1e1100 */
[----:B0-----:R-:W-:-:S04]  /*20e60*/  IADD3 R4, P2, PT, R26, UR67, RZ ;  /* 0x000000431a047c10 */ /* 0x001fc8000ff5e0ff */
[----:B------:R-:W-:Y:S02]  /*20e70*/  IADD3.X R5, PT, PT, R27, UR4, RZ, P2, !PT ;  /* 0x000000041b057c10 */ /* 0x000fe400097fe4ff */
[----:B----4-:R-:W-:-:S03]  /*20e80*/  IADD3 R2, P3, PT, R18, UR67, RZ ;  /* 0x0000004312027c10 */ /* 0x010fc6000ff7e0ff */
[----:B------:R0:W4:Y:S01]  /*20e90*/  LDG.E.U8 R44, desc[UR20][R4.64] ;  /* 0x00000014042c7981 */ /* 0x000122000c1e1100 */
[----:B------:R-:W-:-:S03]  /*20ea0*/  IADD3.X R3, PT, PT, R19, UR4, RZ, P3, !PT ;  /* 0x0000000413037c10 */ /* 0x000fc60009ffe4ff */
[----:B------:R-:W4:Y:S01]  /*20eb0*/  LDL.64 R18, [R1+0x260] ;  /* 0x0002600001127983 */ /* 0x000f220000100a00 */
[----:B------:R-:W-:-:S03]  /*20ec0*/  IADD3 R6, P2, PT, R16, UR67, RZ ;  /* 0x0000004310067c10 */ /* 0x000fc6000ff5e0ff */
[----:B------:R1:W4:Y:S01]  /*20ed0*/  LDG.E.U8 R43, desc[UR20][R2.64] ;  /* 0x00000014022b7981 */ /* 0x000322000c1e1100 */
[----:B------:R-:W-:-:S03]  /*20ee0*/  IADD3.X R7, PT, PT, R17, UR4, RZ, P2, !PT ;  /* 0x0000000411077c10 */ /* 0x000fc600097fe4ff */
[----:B------:R-:W4:Y:S01]  /*20ef0*/  LDL.64 R16, [R1+0x258] ;  /* 0x0002580001107983 */ /* 0x000f220000100a00 */
[----:B0-----:R-:W-:-:S03]  /*20f00*/  IADD3 R4, P3, PT, R22, UR67, RZ ;  /* 0x0000004316047c10 */ /* 0x001fc6000ff7e0ff */
[----:B------:R0:W4:Y:S01]  /*20f10*/  LDG.E.U8 R42, desc[UR20][R6.64] ;  /* 0x00000014062a7981 */ /* 0x000122000c1e1100 */
[----:B------:R-:W-:-:S03]  /*20f20*/  IADD3.X R5, PT, PT, R23, UR4, RZ, P3, !PT ;  /* 0x0000000417057c10 */ /* 0x000fc60009ffe4ff */
[----:B------:R-:W4:Y:S01]  /*20f30*/  LDL.64 R22, [R1+0x1020] ;  /* 0x0010200001167983 */ /* 0x000f220000100a00 */
[----:B-1----:R-:W-:-:S03]  /*20f40*/  IADD3 R2, P2, PT, R12, UR67, RZ ;  /* 0x000000430c027c10 */ /* 0x002fc6000ff5e0ff */
[----:B------:R2:W4:Y:S01]  /*20f50*/  LDG.E.U8 R41, desc[UR20][R4.64] ;  /* 0x0000001404297981 */ /* 0x000522000c1e1100 */
[----:B0-----:R-:W-:Y:S02]  /*20f60*/  IADD3 R6, P3, PT, R14, UR67, RZ ;  /* 0x000000430e067c10 */ /* 0x001fe4000ff7e0ff */
[----:B------:R-:W-:Y:S02]  /*20f70*/  IADD3.X R3, PT, PT, R13, UR4, RZ, P2, !PT ;  /* 0x000000040d037c10 */ /* 0x000fe400097fe4ff */
[----:B------:R-:W4:Y:S01]  /*20f80*/  LDL.64 R12, [R1+0x10a8] ;  /* 0x0010a800010c7983 */ /* 0x000f220000100a00 */
[----:B------:R-:W-:-:S03]  /*20f90*/  IADD3.X R7, PT, PT, R15, UR4, RZ, P3, !PT ;  /* 0x000000040f077c10 */ /* 0x000fc60009ffe4ff */
[----:B------:R-:W4:Y:S04]  /*20fa0*/  LDL.64 R14, [R1+0x10a0] ;  /* 0x0010a000010e7983 */ /* 0x000f280000100a00 */
[----:B------:R3:W4:Y:S04]  /*20fb0*/  LDG.E.U8 R40, desc[UR20][R2.64] ;  /* 0x0000001402287981 */ /* 0x000728000c1e1100 */
[----:B------:R-:W4:Y:S01]  /*20fc0*/  LDG.E.U8 R39, desc[UR20][R6.64] ;  /* 0x0000001406277981 */ /* 0x000f22000c1e1100 */
[----:B--2---:R-:W-:-:S04]  /*20fd0*/  IADD3 R4, P2, PT, R8, UR67, RZ ;  /* 0x0000004308047c10 */ /* 0x004fc8000ff5e0ff */
[----:B------:R-:W-:Y:S02]  /*20fe0*/  IADD3.X R5, PT, PT, R9, UR4, RZ, P2, !PT ;  /* 0x0000000409057c10 */ /* 0x000fe400097fe4ff */
[----:B------:R-:W2:Y:S04]  /*20ff0*/  LDL.64 R8, [R1+0x1028] ;  /* 0x0010280001087983 */ /* 0x000ea80000100a00 */
[----:B------:R0:W2:Y:S01]  /*21000*/  LDG.E.U8 R38, desc[UR20][R4.64] ;  /* 0x0000001404267981 */ /* 0x0000a2000c1e1100 */
[----:B---3--:R-:W-:-:S04]  /*21010*/  IADD3 R2, P3, PT, R20, UR67, RZ ;  /* 0x0000004314027c10 */ /* 0x008fc8000ff7e0ff */
        /* <DEDUP_REMOVED lines=13> */
[C---:B----4-:R-:W-:Y:S01]  /*210f0*/  IADD3 RZ, P2, PT, R18.reuse, UR67, RZ ;  /* 0x0000004312ff7c10 */ /* 0x050fe2000ff5e0ff */
[----:B------:R-:W-:-:S03]  /*21100*/  VIADD R6, R18, UR67 ;  /* 0x0000004312067c36 */ /* 0x000fc60008000000 */
[----:B------:R-:W-:Y:S02]  /*21110*/  IADD3.X R7, PT, PT, R19, UR5, RZ, P2, !PT ;  /* 0x0000000513077c10 */ /* 0x000fe400097fe4ff */
[----:B------:R-:W4:Y:S01]  /*21120*/  LDL.64 R18, [R1+0xf20] ;  /* 0x000f200001127983 */ /* 0x000f220000100a00 */
[C---:B------:R-:W-:Y:S01]  /*21130*/  IADD3 RZ, P3, PT, R16.reuse, UR67, RZ ;  /* 0x0000004310ff7c10 */ /* 0x040fe2000ff7e0ff */
[----:B-1----:R-:W-:Y:S02]  /*21140*/  VIADD R4, R16, UR67 ;  /* 0x0000004310047c36 */ /* 0x002fe40008000000 */
[----:B------:R1:W4:Y:S01]  /*21150*/  LDG.E.U8 R32, desc[UR20][R6.64] ;  /* 0x0000001406207981 */ /* 0x000322000c1e1100 */
[----:B------:R-:W-:-:S03]  /*21160*/  IADD3.X R5, PT, PT, R17, UR5, RZ, P3, !PT ;  /* 0x0000000511057c10 */ /* 0x000fc60009ffe4ff */
[----:B------:R-:W4:Y:S04]  /*21170*/  LDL.64 R16, [R1+0xea8] ;  /* 0x000ea80001107983 */ /* 0x000f280000100a00 */
[----:B------:R2:W4:Y:S01]  /*21180*/  LDG.E.U8 R31, desc[UR20][R4.64] ;  /* 0x00000014041f7981 */ /* 0x000522000c1e1100 */
[----:B0-----:R-:W-:Y:S02]  /*21190*/  IADD3 R2, P2, PT, R12, UR67, RZ ;  /* 0x000000430c027c10 */ /* 0x001fe4000ff5e0ff */
[----:B-1----:R-:W-:Y:S02]  /*211a0*/  IADD3 R6, P3, PT, R14, UR67, RZ ;  /* 0x000000430e067c10 */ /* 0x002fe4000ff7e0ff */
[----:B------:R-:W-:Y:S02]  /*211b0*/  IADD3.X R3, PT, PT, R13, UR4, RZ, P2, !PT ;  /* 0x000000040d037c10 */ /* 0x000fe400097fe4ff */
[----:B------:R-:W4:Y:S01]  /*211c0*/  LDL.64 R12, [R1+0xea0] ;  /* 0x000ea000010c7983 */ /* 0x000f220000100a00 */
[----:B------:R-:W-:-:S03]  /*211d0*/  IADD3.X R7, PT, PT, R15, UR4, RZ, P3, !PT ;  /* 0x000000040f077c10 */ /* 0x000fc60009ffe4ff */
[----:B------:R0:W4:Y:S04]  /*211e0*/  LDG.E.U8 R30, desc[UR20][R2.64] ;  /* 0x00000014021e7981 */ /* 0x000128000c1e1100 */
[----:B------:R-:W4:Y:S04]  /*211f0*/  LDL.64 R14, [R1+0xe28] ;  /* 0x000e2800010e7983 */ /* 0x000f280000100a00 */
[----:B------:R-:W4:Y:S01]  /*21200*/  LDG.E.U8 R29, desc[UR20][R6.64] ;  /* 0x00000014061d7981 */ /* 0x000f22000c1e1100 */
[----:B--2---:R-:W-:-:S04]  /*21210*/  IADD3 R4, P2, PT, R8, UR67, RZ ;  /* 0x0000004308047c10 */ /* 0x004fc8000ff5e0ff */
[----:B------:R-:W-:Y:S02]  /*21220*/  IADD3.X R5, PT, PT, R9, UR4, RZ, P2, !PT ;  /* 0x0000000409057c10 */ /* 0x000fe400097fe4ff */
[----:B------:R-:W2:Y:S04]  /*21230*/  LDL.64 R8, [R1+0xe20] ;  /* 0x000e200001087983 */ /* 0x000ea80000100a00 */
[----:B------:R-:W2:Y:S01]  /*21240*/  LDG.E.U8 R28, desc[UR20][R4.64] ;  /* 0x00000014041c7981 */ /* 0x000ea2000c1e1100 */
[----:B0-----:R-:W-:-:S04]  /*21250*/  IADD3 R2, P3, PT, R22, UR67, RZ ;  /* 0x0000004316027c10 */ /* 0x001fc8000ff7e0ff */
[----:B------:R-:W-:Y:S02]  /*21260*/  IADD3.X R3, PT, PT, R23, UR4, RZ, P3, !PT ;  /* 0x0000000417037c10 */ /* 0x000fe40009ffe4ff */
[----:B---3--:R-:W-:Y:S01]  /*21270*/  IADD3 R164, P2, PT, R20, UR67, RZ ;  /* 0x0000004314a47c10 */ /* 0x008fe2000ff5e0ff */
[----:B------:R-:W3:Y:S03]  /*21280*/  LDL.64 R22, [R1+0xda8] ;  /* 0x000da80001167983 */ /* 0x000ee60000100a00 */
[----:B------:R-:W-:Y:S01]  /*21290*/  IADD3.X R165, PT, PT, R21, UR4, RZ, P2, !PT ;  /* 0x0000000415a57c10 */ /* 0x000fe200097fe4ff */
[----:B------:R0:W3:Y:S01]  /*212a0*/  LDG.E.U8 R0, desc[UR20][R2.64] ;  /* 0x0000001402007981 */ /* 0x0000e2000c1e1100 */
[----:B------:R-:W-:Y:S01]  /*212b0*/  IADD3 R162, P3, PT, R10, UR67, RZ ;  /* 0x000000430aa27c10 */ /* 0x000fe2000ff7e0ff */
[----:B------:R-:W1:Y:S02]  /*212c0*/  S2R R132, SR_TID.X ;  /* 0x0000000000847919 */ /* 0x000e640000002100 */
[----:B------:R-:W-:Y:S01]  /*212d0*/  STL [R1+0x98], R27 ;  /* 0x0000981b01007387 */ /* 0x000fe20000100800 */
[----:B------:R-:W-:-:S03]  /*212e0*/  IADD3.X R163, PT, PT, R11, UR4, RZ, P3, !PT ;  /* 0x000000040ba37c10 */ /* 0x000fc60009ffe4ff */
[----:B------:R-:W3:Y:S04]  /*212f0*/  LDL.64 R20, [R1+0xda0] ;  /* 0x000da00001147983 */ /* 0x000ee80000100a00 */
[----:B------:R-:W3:Y:S01]  /*21300*/  LDL.64 R10, [R1+0xd28] ;  /* 0x000d2800010a7983 */ /* 0x000ee20000100a00 */
[----:B------:R-:W-:-:S03]  /*21310*/  IADD3 R138, P2, PT, R24, UR67, RZ ;  /* 0x00000043188a7c10 */ /* 0x000fc6000ff5e0ff */
[----:B------:R0:W-:Y:S01]  /*21320*/  STL [R1+0x94], R26 ;  /* 0x0000941a01007387 */ /* 0x0001e20000100800 */
[----:B------:R-:W-:-:S03]  /*21330*/  IADD3.X R139, PT, PT, R25, UR4, RZ, P2, !PT ;  /* 0x00000004198b7c10 */ /* 0x000fc600097fe4ff */
[----:B------:R-:W3:Y:S04]  /*21340*/  LDG.E.U8 R162, desc[UR20][R162.64] ;  /* 0x00000014a2a27981 */ /* 0x000ee8000c1e1100 */
[----:B------:R-:W3:Y:S04]  /*21350*/  LDG.E.U8 R138, desc[UR20][R138.64] ;  /* 0x000000148a8a7981 */ /* 0x000ee8000c1e1100 */
[----:B0-----:R-:W3:Y:S04]  /*21360*/  LDL.64 R26, [R1+0xd20] ;  /* 0x000d2000011a7983 */ /* 0x001ee80000100a00 */
[----:B------:R-:W3:Y:S01]  /*21370*/  LDG.E.U8 R164, desc[UR20][R164.64] ;  /* 0x00000014a4a47981 */ /* 0x000ee2000c1e1100 */
[----:B----4-:R-:W-:-:S04]  /*21380*/  IADD3 R136, P3, PT, R18, UR67, RZ ;  /* 0x0000004312887c10 */ /* 0x010fc8000ff7e0ff */
[----:B------:R-:W-:Y:S01]  /*21390*/  IADD3.X R137, PT, PT, R19, UR4, RZ, P3, !PT ;  /* 0x0000000413897c10 */ /* 0x000fe20009ffe4ff */
[----:B------:R0:W-:Y:S01]  /*213a0*/  STL [R1+0x7c], R32 ;  /* 0x00007c2001007387 */ /* 0x0001e20000100800 */
[----:B------:R-:W-:-:S03]  /*213b0*/  IADD3 R98, P2, PT, R16, UR67, RZ ;  /* 0x0000004310627c10 */ /* 0x000fc6000ff5e0ff */
[----:B------:R-:W4:Y:S01]  /*213c0*/  LDL.64 R18, [R1+0xca8] ;  /* 0x000ca80001127983 */ /* 0x000f220000100a00 */
[----:B------:R-:W-:-:S03]  /*213d0*/  IADD3.X R99, PT, PT, R17, UR4, RZ, P2, !PT ;  /* 0x0000000411637c10 */ /* 0x000fc600097fe4ff */
[----:B------:R0:W-:Y:S04]  /*213e0*/  STL [R1+0x78], R31 ;  /* 0x0000781f01007387 */ /* 0x0001e80000100800 */
[----:B------:R-:W4:Y:S04]  /*213f0*/  LDL.64 R16, [R1+0xca0] ;  /* 0x000ca00001107983 */ /* 0x000f280000100a00 */
[----:B------:R-:W4:Y:S04]  /*21400*/  LDG.E.U8 R98, desc[UR20][R98.64] ;  /* 0x0000001462627981 */ /* 0x000f28000c1e1100 */
[----:B------:R-:W4:Y:S01]  /*21410*/  LDG.E.U8 R136, desc[UR20][R136.64] ;  /* 0x0000001488887981 */ /* 0x000f22000c1e1100 */
[----:B------:R-:W-:-:S04]  /*21420*/  IADD3 R96, P3, PT, R12, UR67, RZ ;  /* 0x000000430c607c10 */ /* 0x000fc8000ff7e0ff */
[----:B------:R-:W-:Y:S01]  /*21430*/  IADD3.X R97, PT, PT, R13, UR4, RZ, P3, !PT ;  /* 0x000000040d617c10 */ /* 0x000fe20009ffe4ff */
[----:B------:R0:W-:Y:S01]  /*21440*/  STL [R1+0x5c], R30 ;  /* 0x00005c1e01007387 */ /* 0x0001e20000100800 */
[----:B------:R-:W-:-:S03]  /*21450*/  IADD3 R2, P2, PT, R14, UR67, RZ ;  /* 0x000000430e027c10 */ /* 0x000fc6000ff5e0ff */
[----:B------:R-:W4:Y:S04]  /*21460*/  LDL.64 R12, [R1+0xc28] ;  /* 0x000c2800010c7983 */ /* 0x000f280000100a00 */
[----:B------:R-:W-:Y:S01]  /*21470*/  STL [R1+0x58], R29 ;  /* 0x0000581d01007387 */ /* 0x000fe20000100800 */
[----:B------:R-:W-:-:S03]  /*21480*/  IADD3.X R3, PT, PT, R15, UR4, RZ, P2, !PT ;  /* 0x000000040f037c10 */ /* 0x000fc600097fe4ff */
[----:B------:R-:W4:Y:S04]  /*21490*/  LDL.64 R24, [R1+0xc20] ;  /* 0x000c200001187983 */ /* 0x000f280000100a00 */
[----:B------:R0:W4:Y:S04]  /*214a0*/  LDG.E.U8 R36, desc[UR20][R2.64] ;  /* 0x0000001402247981 */ /* 0x000128000c1e1100 */
[----:B------:R-:W4:Y:S01]  /*214b0*/  LDG.E.U8 R96, desc[UR20][R96.64] ;  /* 0x0000001460607981 */ /* 0x000f22000c1e1100 */
[----:B--2---:R-:W-:-:S03]  /*214c0*/  IADD3 R6, P3, PT, R8, UR67, RZ ;  /* 0x0000004308067c10 */ /* 0x004fc6000ff7e0ff */
[----:B------:R-:W-:Y:S01]  /*214d0*/  STL [R1+0x3c], R28 ;  /* 0x00003c1c01007387 */ /* 0x000fe20000100800 */
[----:B------:R-:W-:-:S03]  /*214e0*/  IADD3.X R7, PT, PT, R9, UR4, RZ, P3, !PT ;  /* 0x0000000409077c10 */ /* 0x000fc60009ffe4ff */
[----:B------:R-:W2:Y:S04]  /*214f0*/  LDL.64 R14, [R1+0xba8] ;  /* 0x000ba800010e7983 */ /* 0x000ea80000100a00 */
[----:B------:R-:W2:Y:S01]  /*21500*/  LDL.64 R8, [R1+0xba0] ;  /* 0x000ba00001087983 */ /* 0x000ea20000100a00 */
[----:B---3--:R-:W-:-:S03]  /*21510*/  IADD3 R4, P2, PT, R22, UR67, RZ ;  /* 0x0000004316047c10 */ /* 0x008fc6000ff5e0ff */
[----:B------:R3:W-:Y:S01]  /*21520*/  STL [R1+0x38], R0 ;  /* 0x0000380001007387 */ /* 0x0007e20000100800 */
[----:B------:R-:W-:-:S03]  /*21530*/  IADD3.X R5, PT, PT, R23, UR4, RZ, P2, !PT ;  /* 0x0000000417057c10 */ /* 0x000fc600097fe4ff */
[----:B------:R-:W2:Y:S04]  /*21540*/  LDL.64 R22, [R1+0xb28] ;  /* 0x000b280001167983 */ /* 0x000ea80000100a00 */
[----:B------:R1:W2:Y:S01]  /*21550*/  LDG.E.U8 R35, desc[UR20][R6.64] ;  /* 0x0000001406237981 */ /* 0x0002a2000c1e1100 */
[----:B0-----:R-:W-:-:S03]  /*21560*/  IADD3 R2, P3, PT, R20, UR67, RZ ;  /* 0x0000004314027c10 */ /* 0x001fc6000ff7e0ff */
[----:B------:R-:W2:Y:S01]  /*21570*/  LDL.64 R70, [R1+0x2c8] ;  /* 0x0002c80001467983 */ /* 0x000ea20000100a00 */
[----:B------:R-:W-:-:S03]  /*21580*/  IADD3.X R3, PT, PT, R21, UR4, RZ, P3, !PT ;  /* 0x0000000415037c10 */ /* 0x000fc60009ffe4ff */
[----:B------:R0:W2:Y:S01]  /*21590*/  LDG.E.U8 R34, desc[UR20][R4.64] ;  /* 0x0000001404227981 */ /* 0x0000a2000c1e1100 */
[----:B-1----:R-:W-:-:S03]  /*215a0*/  IADD3 R6, P2, PT, R10, UR67, RZ ;  /* 0x000000430a067c10 */ /* 0x002fc6000ff5e0ff */
[----:B------:R-:W2:Y:S01]  /*215b0*/  LDL.64 R20, [R1+0xb20] ;  /* 0x000b200001147983 */ /* 0x000ea20000100a00 */
[----:B------:R-:W-:-:S03]  /*215c0*/  IADD3.X R7, PT, PT, R11, UR4, RZ, P2, !PT ;  /* 0x000000040b077c10 */ /* 0x000fc600097fe4ff */
[----:B------:R-:W2:Y:S04]  /*215d0*/  LDL.64 R10, [R1+0x2d0] ;  /* 0x0002d000010a7983 */ /* 0x000ea80000100a00 */
[----:B------:R4:W2:Y:S01]  /*215e0*/  LDG.E.U8 R33, desc[UR20][R2.64] ;  /* 0x0000001402217981 */ /* 0x0008a2000c1e1100 */
[----:B0-----:R-:W-:-:S03]  /*215f0*/  IADD3 R4, P3, PT, R26, UR67, RZ ;  /* 0x000000431a047c10 */ /* 0x001fc6000ff7e0ff */
[----:B------:R0:W2:Y:S01]  /*21600*/  LDG.E.U8 R32, desc[UR20][R6.64] ;  /* 0x0000001406207981 */ /* 0x0000a2000c1e1100 */
[----:B------:R-:W-:-:S03]  /*21610*/  IADD3.X R5, PT, PT, R27, UR4, RZ, P3, !PT ;  /* 0x000000041b057c10 */ /* 0x000fc60009ffe4ff */
[----:B------:R-:W2:Y:S04]  /*21620*/  LDL.64 R68, [R1+0x1018] ;  /* 0x0010180001447983 */ /* 0x000ea80000100a00 */
[----:B------:R1:W2:Y:S01]  /*21630*/  LDG.E.U8 R31, desc[UR20][R4.64] ;  /* 0x00000014041f7981 */ /* 0x0002a2000c1e1100 */
[----:B----4-:R-:W-:-:S04]  /*21640*/  IADD3 R2, P2, PT, R18, UR67, RZ ;  /* 0x0000004312027c10 */ /* 0x010fc8000ff5e0ff */
[----:B------:R-:W-:Y:S02]  /*21650*/  IADD3.X R3, PT, PT, R19, UR4, RZ, P2, !PT ;  /* 0x0000000413037c10 */ /* 0x000fe400097fe4ff */
[----:B------:R-:W4:Y:S01]  /*21660*/  LDL.64 R18, [R1+0x250] ;  /* 0x0002500001127983 */ /* 0x000f220000100a00 */
[----:B0-----:R-:W-:-:S03]  /*21670*/  IADD3 R6, P3, PT, R16, UR67, RZ ;  /* 0x0000004310067c10 */ /* 0x001fc6000ff7e0ff */
[----:B------:R0:W4:Y:S01]  /*21680*/  LDG.E.U8 R30, desc[UR20][R2.64] ;  /* 0x00000014021e7981 */ /* 0x000122000c1e1100 */
[----:B------:R-:W-:-:S03]  /*21690*/  IADD3.X R7, PT, PT, R17, UR4, RZ, P3, !PT ;  /* 0x0000000411077c10 */ /* 0x000fc60009ffe4ff */
[----:B------:R-:W4:Y:S04]  /*216a0*/  LDL.64 R16, [R1+0x248] ;  /* 0x0002480001107983 */ /* 0x000f280000100a00 */
[----:B---3--:R3:W4:Y:S01]  /*216b0*/  LDG.E.U8 R0, desc[UR20][R6.64] ;  /* 0x0000001406007981 */ /* 0x008722000c1e1100 */
[----:B-1----:R-:W-:-:S04]  /*216c0*/  IADD3 R4, P2, PT, R12, UR67, RZ ;  /* 0x000000430c047c10 */ /* 0x002fc8000ff5e0ff */
[----:B------:R-:W-:Y:S02]  /*216d0*/  IADD3.X R5, PT, PT, R13, UR4, RZ, P2, !PT ;  /* 0x000000040d057c10 */ /* 0x000fe400097fe4ff */
[----:B0-----:R-:W-:-:S03]  /*216e0*/  IADD3 R2, P3, PT, R24, UR67, RZ ;  /* 0x0000004318027c10 */ /* 0x001fc6000ff7e0ff */
[----:B------:R0:W4:Y:S01]  /*216f0*/  LDG.E.U8 R29, desc[UR20][R4.64] ;  /* 0x00000014041d7981 */ /* 0x000122000c1e1100 */
[----:B------:R-:W-:-:S05]  /*21700*/  IADD3.X R3, PT, PT, R25, UR4, RZ, P3, !PT ;  /* 0x0000000419037c10 */ /* 0x000fca0009ffe4ff */
[----:B------:R1:W4:Y:S01]  /*21710*/  LDG.E.U8 R28, desc[UR20][R2.64] ;  /* 0x00000014021c7981 */ /* 0x000322000c1e1100 */
[----:B--2---:R-:W-:Y:S02]  /*21720*/  IADD3 R12, P2, PT, R14, UR67, RZ ;  /* 0x000000430e0c7c10 */ /* 0x004fe4000ff5e0ff */
[----:B---3--:R-:W-:Y:S02]  /*21730*/  IADD3 R6, P3, PT, R8, UR67, RZ ;  /* 0x0000004308067c10 */ /* 0x008fe4000ff7e0ff */
[----:B------:R-:W-:Y:S02]  /*21740*/  IADD3.X R13, PT, PT, R15, UR4, RZ, P2, !PT ;  /* 0x000000040f0d7c10 */ /* 0x000fe400097fe4ff */
[----:B------:R-:W2:Y:S01]  /*21750*/  LDL.64 R14, [R1+0x1098] ;  /* 0x00109800010e7983 */ /* 0x000ea20000100a00 */
[----:B------:R-:W-:-:S03]  /*21760*/  IADD3.X R7, PT, PT, R9, UR4, RZ, P3, !PT ;  /* 0x0000000409077c10 */ /* 0x000fc60009ffe4ff */
[----:B------:R-:W3:Y:S01]  /*21770*/  LDL.64 R8, [R1+0x1090] ;  /* 0x0010900001087983 */ /* 0x000ee20000100a00 */
[----:B0-----:R-:W-:-:S03]  /*21780*/  IADD3 R4, P2, PT, R22, UR67, RZ ;  /* 0x0000004316047c10 */ /* 0x001fc6000ff5e0ff */
[----:B------:R-:W3:Y:S01]  /*21790*/  LDG.E.U8 R27, desc[UR20][R6.64] ;  /* 0x00000014061b7981 */ /* 0x000ee2000c1e1100 */
[----:B------:R-:W-:-:S03]  /*217a0*/  IADD3.X R5, PT, PT, R23, UR4, RZ, P2, !PT ;  /* 0x0000000417057c10 */ /* 0x000fc600097fe4ff */
[----:B------:R-:W3:Y:S04]  /*217b0*/  LDL.64 R22, [R1+0x1010] ;  /* 0x0010100001167983 */ /* 0x000ee80000100a00 */
[----:B------:R0:W3:Y:S04]  /*217c0*/  LDG.E.U8 R26, desc[UR20][R4.64] ;  /* 0x00000014041a7981 */ /* 0x0000e8000c1e1100 */
[----:B------:R-:W3:Y:S01]  /*217d0*/  LDG.E.U8 R12, desc[UR20][R12.64] ;  /* 0x000000140c0c7981 */ /* 0x000ee2000c1e1100 */
[----:B-1----:R-:W-:Y:S02]  /*217e0*/  IADD3 R2, P3, PT, R20, UR67, RZ ;  /* 0x0000004314027c10 */ /* 0x002fe4000ff7e0ff */
[----:B------:R-:W-:-:S02]  /*217f0*/  IADD3 RZ, P2, PT, R10, UR67, RZ ;  /* 0x000000430aff7c10 */ /* 0x000fc4000ff5e0ff */
[----:B------:R-:W-:Y:S02]  /*21800*/  IADD3.X R3, PT, PT, R21, UR4, RZ, P3, !PT ;  /* 0x0000000415037c10 */ /* 0x000fe40009ffe4ff */
[----:B------:R-:W-:Y:S01]  /*21810*/  IADD3 RZ, P3, PT, R70, UR67, RZ ;  /* 0x0000004346ff7c10 */ /* 0x000fe2000ff7e0ff */
[----:B------:R-:W3:Y:S01]  /*21820*/  LDL.64 R20, [R1+0xf98] ;  /* 0x000f980001147983 */ /* 0x000ee20000100a00 */
[----:B0-----:R-:W-:Y:S01]  /*21830*/  VIADD R4, R10, UR67 ;  /* 0x000000430a047c36 */ /* 0x001fe20008000000 */
[----:B------:R-:W-:Y:S02]  /*21840*/  IADD3.X R5, PT, PT, R11, UR5, RZ, P2, !PT ;  /* 0x000000050b057c10 */ /* 0x000fe400097fe4ff */
[----:B------:R-:W3:Y:S04]  /*21850*/  LDL.64 R10, [R1+0xf90] ;  /* 0x000f9000010a7983 */ /* 0x000ee80000100a00 */
[----:B------:R0:W3:Y:S04]  /*21860*/  LDG.E.U8 R25, desc[UR20][R2.64] ;  /* 0x0000001402197981 */ /* 0x0000e8000c1e1100 */
[----:B------:R1:W3:Y:S01]  /*21870*/  LDG.E.U8 R75, desc[UR20][R4.64] ;  /* 0x00000014044b7981 */ /* 0x0002e2000c1e1100 */
[----:B0-----:R-:W-:Y:S01]  /*21880*/  VIADD R2, R70, UR67 ;  /* 0x0000004346027c36 */ /* 0x001fe20008000000 */
[----:B------:R-:W-:-:S02]  /*21890*/  IADD3.X R3, PT, PT, R71, UR5, RZ, P3, !PT ;  /* 0x0000000547037c10 */ /* 0x000fc40009ffe4ff */
        /* <DEDUP_REMOVED lines=12> */
[----:B--2---:R-:W-:Y:S02]  /*21960*/  IADD3 R2, P2, PT, R14, UR67, RZ ;  /* 0x000000430e027c10 */ /* 0x004fe4000ff5e0ff */
[----:B---3--:R-:W-:Y:S02]  /*21970*/  IADD3 R6, P3, PT, R8, UR67, RZ ;  /* 0x0000004308067c10 */ /* 0x008fe4000ff7e0ff */
[----:B------:R-:W-:Y:S02]  /*21980*/  IADD3.X R3, PT, PT, R15, UR4, RZ, P2, !PT ;  /* 0x000000040f037c10 */ /* 0x000fe400097fe4ff */
[----:B------:R-:W-:Y:S01]  /*21990*/  IADD3.X R7, PT, PT, R9, UR4, RZ, P3, !PT ;  /* 0x0000000409077c10 */ /* 0x000fe20009ffe4ff */
[----:B------:R-:W2:Y:S04]  /*219a0*/  LDL.64 R14, [R1+0xe90] ;  /* 0x000e9000010e7983 */ /* 0x000ea80000100a00 */
[----:B------:R-:W3:Y:S01]  /*219b0*/  LDL.64 R8, [R1+0xe18] ;  /* 0x000e180001087983 */ /* 0x000ee20000100a00 */
[----:B0-----:R-:W-:-:S03]  /*219c0*/  IADD3 R4, P2, PT, R68, UR67, RZ ;  /* 0x0000004344047c10 */ /* 0x001fc6000ff5e0ff */
[----:B------:R0:W3:Y:S04]  /*219d0*/  LDG.E.U8 R13, desc[UR20][R2.64] ;  /* 0x00000014020d7981 */ /* 0x0000e8000c1e1100 */
[----:B------:R-:W3:Y:S01]  /*219e0*/  LDG.E.U8 R6, desc[UR20][R6.64] ;  /* 0x0000001406067981 */ /* 0x000ee2000c1e1100 */
[----:B------:R-:W-:-:S03]  /*219f0*/  IADD3.X R5, PT, PT, R69, UR4, RZ, P2, !PT ;  /* 0x0000000445057c10 */ /* 0x000fc600097fe4ff */
[----:B------:R-:W3:Y:S01]  /*21a00*/  LDL.64 R68, [R1+0xe10] ;  /* 0x000e100001447983 */ /* 0x000ee20000100a00 */
[----:B0-----:R-:W-:-:S03]  /*21a10*/  IADD3 R2, P3, PT, R22, UR67, RZ ;  /* 0x0000004316027c10 */ /* 0x001fc6000ff7e0ff */
[----:B------:R-:W3:Y:S01]  /*21a20*/  LDG.E.U8 R149, desc[UR20][R4.64] ;  /* 0x0000001404957981 */ /* 0x000ee2000c1e1100 */
[----:B------:R-:W-:Y:S02]  /*21a30*/  IADD3 R160, P2, PT, R20, UR67, RZ ;  /* 0x0000004314a07c10 */ /* 0x000fe4000ff5e0ff */
[----:B------:R-:W-:Y:S02]  /*21a40*/  IADD3.X R3, PT, PT, R23, UR4, RZ, P3, !PT ;  /* 0x0000000417037c10 */ /* 0x000fe40009ffe4ff */
[----:B------:R-:W3:Y:S01]  /*21a50*/  LDL.64 R22, [R1+0xd98] ;  /* 0x000d980001167983 */ /* 0x000ee20000100a00 */
[----:B------:R-:W-:Y:S02]  /*21a60*/  IADD3 R158, P3, PT, R10, UR67, RZ ;  /* 0x000000430a9e7c10 */ /* 0x000fe4000ff7e0ff */
[----:B------:R-:W-:Y:S01]  /*21a70*/  IADD3.X R161, PT, PT, R21, UR4, RZ, P2, !PT ;  /* 0x0000000415a17c10 */ /* 0x000fe200097fe4ff */
[----:B------:R4:W3:Y:S01]  /*21a80*/  LDG.E.U8 R148, desc[UR20][R2.64] ;  /* 0x0000001402947981 */ /* 0x0008e2000c1e1100 */
[----:B------:R-:W-:-:S03]  /*21a90*/  IADD3.X R159, PT, PT, R11, UR4, RZ, P3, !PT ;  /* 0x000000040b9f7c10 */ /* 0x000fc60009ffe4ff */
[----:B------:R-:W3:Y:S04]  /*21aa0*/  LDL.64 R20, [R1+0xd90] ;  /* 0x000d900001147983 */ /* 0x000ee80000100a00 */
[----:B------:R-:W-:Y:S04]  /*21ab0*/  STL [R1+0x28], R75 ;  /* 0x0000284b01007387 */ /* 0x000fe80000100800 */
[----:B------:R-:W3:Y:S01]  /*21ac0*/  LDL.64 R10, [R1+0xd18] ;  /* 0x000d1800010a7983 */ /* 0x000ee20000100a00 */
[----:B------:R-:W-:-:S03]  /*21ad0*/  IADD3 R134, P2, PT, R70, UR67, RZ ;  /* 0x0000004346867c10 */ /* 0x000fc6000ff5e0ff */
[----:B------:R-:W3:Y:S01]  /*21ae0*/  LDG.E.U8 R158, desc[UR20][R158.64] ;  /* 0x000000149e9e7981 */ /* 0x000ee2000c1e1100 */
[----:B------:R-:W-:-:S03]  /*21af0*/  IADD3.X R135, PT, PT, R71, UR4, RZ, P2, !PT ;  /* 0x0000000447877c10 */ /* 0x000fc600097fe4ff */
[----:B------:R-:W-:Y:S04]  /*21b00*/  STL [R1+0x24], R73 ;  /* 0x0000244901007387 */ /* 0x000fe80000100800 */
[----:B------:R-:W3:Y:S01]  /*21b10*/  LDL.64 R70, [R1+0xd10] ;  /* 0x000d100001467983 */ /* 0x000ee20000100a00 */
[----:B----4-:R-:W-:-:S03]  /*21b20*/  IADD3 R2, P3, PT, R18, UR67, RZ ;  /* 0x0000004312027c10 */ /* 0x010fc6000ff7e0ff */
[----:B------:R-:W4:Y:S01]  /*21b30*/  LDG.E.U8 R134, desc[UR20][R134.64] ;  /* 0x0000001486867981 */ /* 0x000f22000c1e1100 */
[----:B------:R-:W-:-:S03]  /*21b40*/  IADD3.X R3, PT, PT, R19, UR4, RZ, P3, !PT ;  /* 0x0000000413037c10 */ /* 0x000fc60009ffe4ff */
[----:B------:R0:W-:Y:S01]  /*21b50*/  STL [R1+0x1c], R72 ;  /* 0x00001c4801007387 */ /* 0x0001e20000100800 */
[----:B------:R-:W-:-:S03]  /*21b60*/  IADD3 R94, P2, PT, R16, UR67, RZ ;  /* 0x00000043105e7c10 */ /* 0x000fc6000ff5e0ff */
[----:B------:R-:W4:Y:S01]  /*21b70*/  LDL.64 R18, [R1+0xc98] ;  /* 0x000c980001127983 */ /* 0x000f220000100a00 */
[----:B------:R-:W-:-:S03]  /*21b80*/  IADD3.X R95, PT, PT, R17, UR4, RZ, P2, !PT ;  /* 0x00000004115f7c10 */ /* 0x000fc600097fe4ff */
[----:B------:R-:W-:Y:S04]  /*21b90*/  STL [R1+0x18], R24 ;  /* 0x0000181801007387 */ /* 0x000fe80000100800 */
[----:B------:R-:W4:Y:S04]  /*21ba0*/  LDL.64 R78, [R1+0xc90] ;  /* 0x000c9000014e7983 */ /* 0x000f280000100a00 */
[----:B------:R1:W4:Y:S04]  /*21bb0*/  LDG.E.U8 R133, desc[UR20][R2.64] ;  /* 0x0000001402857981 */ /* 0x000328000c1e1100 */
[----:B------:R-:W4:Y:S04]  /*21bc0*/  LDG.E.U8 R94, desc[UR20][R94.64] ;  /* 0x000000145e5e7981 */ /* 0x000f28000c1e1100 */
[----:B------:R-:W4:Y:S01]  /*21bd0*/  LDG.E.U8 R160, desc[UR20][R160.64] ;  /* 0x00000014a0a07981 */ /* 0x000f22000c1e1100 */
[----:B--2---:R-:W-:-:S02]  /*21be0*/  IADD3 R92, P3, PT, R14, UR67, RZ ;  /* 0x000000430e5c7c10 */ /* 0x004fc4000ff7e0ff */
[----:B---3--:R-:W-:Y:S01]  /*21bf0*/  IADD3 R4, P2, PT, R8, UR67, RZ ;  /* 0x0000004308047c10 */ /* 0x008fe2000ff5e0ff */
[----:B------:R-:W-:Y:S03]  /*21c00*/  STL [R1+0x14], R13 ;  /* 0x0000140d01007387 */ /* 0x000fe60000100800 */
[----:B------:R-:W-:Y:S01]  /*21c10*/  IADD3.X R5, PT, PT, R9, UR4, RZ, P2, !PT ;  /* 0x0000000409057c10 */ /* 0x000fe200097fe4ff */
[----:B------:R-:W2:Y:S04]  /*21c20*/  LDL.64 R16, [R1+0xc18] ;  /* 0x000c180001107983 */ /* 0x000ea80000100a00 */
[----:B------:R3:W-:Y:S01]  /*21c30*/  STL [R1+0x10], R6 ;  /* 0x0000100601007387 */ /* 0x0007e20000100800 */
[----:B------:R-:W-:-:S03]  /*21c40*/  IADD3.X R93, PT, PT, R15, UR4, RZ, P3, !PT ;  /* 0x000000040f5d7c10 */ /* 0x000fc60009ffe4ff */
[----:B------:R-:W2:Y:S01]  /*21c50*/  LDL.64 R8, [R1+0xc10] ;  /* 0x000c100001087983 */ /* 0x000ea20000100a00 */
[----:B-1----:R-:W-:-:S03]  /*21c60*/  IADD3 R2, P3, PT, R68, UR67, RZ ;  /* 0x0000004344027c10 */ /* 0x002fc6000ff7e0ff */
[----:B------:R-:W2:Y:S04]  /*21c70*/  LDL.64 R14, [R1+0xb98] ;  /* 0x000b9800010e7983 */ /* 0x000ea80000100a00 */
[----:B------:R-:W2:Y:S01]  /*21c80*/  LDL.64 R76, [R1+0xb90] ;  /* 0x000b9000014c7983 */ /* 0x000ea20000100a00 */
[----:B------:R-:W-:-:S03]  /*21c90*/  IADD3.X R3, PT, PT, R69, UR4, RZ, P3, !PT ;  /* 0x0000000445037c10 */ /* 0x000fc60009ffe4ff */
[----:B------:R-:W2:Y:S04]  /*21ca0*/  LDL.64 R68, [R1+0xb10] ;  /* 0x000b100001447983 */ /* 0x000ea80000100a00 */
[----:B0-----:R-:W2:Y:S01]  /*21cb0*/  LDL.64 R72, [R1+0xb18] ;  /* 0x000b180001487983 */ /* 0x001ea20000100a00 */
[----:B---3--:R-:W-:-:S03]  /*21cc0*/  IADD3 R6, P2, PT, R22, UR67, RZ ;  /* 0x0000004316067c10 */ /* 0x008fc6000ff5e0ff */
[----:B------:R0:W3:Y:S01]  /*21cd0*/  LDG.E.U8 R24, desc[UR20][R4.64] ;  /* 0x0000001404187981 */ /* 0x0000e2000c1e1100 */
[----:B------:R-:W-:-:S03]  /*21ce0*/  IADD3.X R7, PT, PT, R23, UR4, RZ, P2, !PT ;  /* 0x0000000417077c10 */ /* 0x000fc600097fe4ff */
[----:B------:R1:W3:Y:S04]  /*21cf0*/  LDG.E.U8 R23, desc[UR20][R2.64] ;  /* 0x0000001402177981 */ /* 0x0002e8000c1e1100 */
[----:B------:R1:W3:Y:S01]  /*21d00*/  LDG.E.U8 R22, desc[UR20][R6.64] ;  /* 0x0000001406167981 */ /* 0x0002e2000c1e1100 */
[----:B0-----:R-:W-:-:S03]  /*21d10*/  IADD3 R4, P3, PT, R20, UR67, RZ ;  /* 0x0000004314047c10 */ /* 0x001fc6000ff7e0ff */
[----:B------:R-:W3:Y:S01]  /*21d20*/  LDL.64 R88, [R1+0x240] ;  /* 0x0002400001587983 */ /* 0x000ee20000100a00 */
[----:B-1----:R-:W-:Y:S02]  /*21d30*/  IADD3 R2, P2, PT, R10, UR67, RZ ;  /* 0x000000430a027c10 */ /* 0x002fe4000ff5e0ff */
[----:B------:R-:W-:Y:S01]  /*21d40*/  IADD3.X R5, PT, PT, R21, UR4, RZ, P3, !PT ;  /* 0x0000000415057c10 */ /* 0x000fe20009ffe4ff */
[----:B------:R-:W3:Y:S01]  /*21d50*/  LDL.64 R84, [R1+0x1088] ;  /* 0x0010880001547983 */ /* 0x000ee20000100a00 */
[----:B------:R-:W-:Y:S02]  /*21d60*/  IADD3 R6, P3, PT, R70, UR67, RZ ;  /* 0x0000004346067c10 */ /* 0x000fe4000ff7e0ff */
[----:B------:R-:W-:Y:S01]  /*21d70*/  IADD3.X R3, PT, PT, R11, UR4, RZ, P2, !PT ;  /* 0x000000040b037c10 */ /* 0x000fe200097fe4ff */
[----:B------:R4:W3:Y:S01]  /*21d80*/  LDG.E.U8 R21, desc[UR20][R4.64] ;  /* 0x0000001404157981 */ /* 0x0008e2000c1e1100 */
[----:B------:R-:W-:-:S03]  /*21d90*/  IADD3.X R7, PT, PT, R71, UR4, RZ, P3, !PT ;  /* 0x0000000447077c10 */ /* 0x000fc60009ffe4ff */
[----:B------:R-:W3:Y:S04]  /*21da0*/  LDL.64 R10, [R1+0x2c0] ;  /* 0x0002c000010a7983 */ /* 0x000ee80000100a00 */
[----:B------:R-:W3:Y:S01]  /*21db0*/  LDL.64 R70, [R1+0x2b8] ;  /* 0x0002b80001467983 */ /* 0x000ee20000100a00 */
[----:B----4-:R-:W-:-:S03]  /*21dc0*/  IADD3 R4, P2, PT, R18, UR67, RZ ;  /* 0x0000004312047c10 */ /* 0x010fc6000ff5e0ff */
[----:B------:R0:W4:Y:S01]  /*21dd0*/  LDG.E.U8 R20, desc[UR20][R2.64] ;  /* 0x0000001402147981 */ /* 0x000122000c1e1100 */
[----:B------:R-:W-:-:S03]  /*21de0*/  IADD3.X R5, PT, PT, R19, UR4, RZ, P2, !PT ;  /* 0x0000000413057c10 */ /* 0x000fc600097fe4ff */
[----:B------:R2:W4:Y:S04]  /*21df0*/  LDG.E.U8 R19, desc[UR20][R6.64] ;  /* 0x0000001406137981 */ /* 0x000528000c1e1100 */
[----:B------:R1:W4:Y:S01]  /*21e00*/  LDG.E.U8 R18, desc[UR20][R4.64] ;  /* 0x0000001404127981 */ /* 0x000322000c1e1100 */
[----:B0-----:R-:W-:-:S03]  /*21e10*/  IADD3 R2, P3, PT, R78, UR67, RZ ;  /* 0x000000434e027c10 */ /* 0x001fc6000ff7e0ff */
[----:B------:R-:W4:Y:S01]  /*21e20*/  LDL.64 R80, [R1+0x1008] ;  /* 0x0010080001507983 */ /* 0x000f220000100a00 */
[----:B------:R-:W-:-:S03]  /*21e30*/  IADD3.X R3, PT, PT, R79, UR4, RZ, P3, !PT ;  /* 0x000000044f037c10 */ /* 0x000fc60009ffe4ff */
[----:B------:R-:W4:Y:S04]  /*21e40*/  LDL.64 R86, [R1+0x238] ;  /* 0x0002380001567983 */ /* 0x000f280000100a00 */
[----:B------:R-:W4:Y:S04]  /*21e50*/  LDL.64 R82, [R1+0x1080] ;  /* 0x0010800001527983 */ /* 0x000f280000100a00 */
[----:B------:R-:W4:Y:S04]  /*21e60*/  LDL.64 R78, [R1+0x1000] ;  /* 0x00100000014e7983 */ /* 0x000f280000100a00 */
[----:B------:R-:W4:Y:S04]  /*21e70*/  LDL.64 R154, [R1+0xb08] ;  /* 0x000b0800019a7983 */ /* 0x000f280000100a00 */
[----:B------:R-:W4:Y:S04]  /*21e80*/  LDL.64 R130, [R1+0xb00] ;  /* 0x000b000001827983 */ /* 0x000f280000100a00 */
[----:B------:R-:W4:Y:S01]  /*21e90*/  LDG.E.U8 R92, desc[UR20][R92.64] ;  /* 0x000000145c5c7981 */ /* 0x000f22000c1e1100 */
[----:B--2---:R-:W-:-:S04]  /*21ea0*/  IADD3 R6, P2, PT, R16, UR67, RZ ;  /* 0x0000004310067c10 */ /* 0x004fc8000ff5e0ff */
[----:B------:R-:W-:Y:S02]  /*21eb0*/  IADD3.X R7, PT, PT, R17, UR4, RZ, P2, !PT ;  /* 0x0000000411077c10 */ /* 0x000fe400097fe4ff */
[----:B------:R0:W2:Y:S01]  /*21ec0*/  LDG.E.U8 R17, desc[UR20][R2.64] ;  /* 0x0000001402117981 */ /* 0x0000a2000c1e1100 */
[----:B-1----:R-:W-:-:S03]  /*21ed0*/  IADD3 R4, P3, PT, R8, UR67, RZ ;  /* 0x0000004308047c10 */ /* 0x002fc6000ff7e0ff */
[----:B------:R1:W2:Y:S01]  /*21ee0*/  LDG.E.U8 R16, desc[UR20][R6.64] ;  /* 0x0000001406107981 */ /* 0x0002a2000c1e1100 */
[----:B------:R-:W-:Y:S02]  /*21ef0*/  IADD3.X R5, PT, PT, R9, UR4, RZ, P3, !PT ;  /* 0x0000000409057c10 */ /* 0x000fe40009ffe4ff */
[----:B0-----:R-:W-:Y:S02]  /*21f00*/  IADD3 R2, P2, PT, R14, UR67, RZ ;  /* 0x000000430e027c10 */ /* 0x001fe4000ff5e0ff */
[----:B------:R-:W-:Y:S02]  /*21f10*/  IADD3 R8, P3, PT, R76, UR67, RZ ;  /* 0x000000434c087c10 */ /* 0x000fe4000ff7e0ff */
[----:B------:R-:W-:Y:S02]  /*21f20*/  IADD3.X R3, PT, PT, R15, UR4, RZ, P2, !PT ;  /* 0x000000040f037c10 */ /* 0x000fe400097fe4ff */
[----:B------:R0:W2:Y:S01]  /*21f30*/  LDG.E.U8 R15, desc[UR20][R4.64] ;  /* 0x00000014040f7981 */ /* 0x0000a2000c1e1100 */
[----:B------:R-:W-:-:S02]  /*21f40*/  IADD3.X R9, PT, PT, R77, UR4, RZ, P3, !PT ;  /* 0x000000044d097c10 */ /* 0x000fc40009ffe4ff */
[----:B-1----:R-:W-:Y:S01]  /*21f50*/  IADD3 R6, P2, PT, R72, UR67, RZ ;  /* 0x0000004348067c10 */ /* 0x002fe2000ff5e0ff */
[----:B------:R-:W2:Y:S04]  /*21f60*/  LDL.64 R76, [R1+0xf80] ;  /* 0x000f8000014c7983 */ /* 0x000ea80000100a00 */
[----:B------:R-:W2:Y:S01]  /*21f70*/  LDG.E.U8 R2, desc[UR20][R2.64] ;  /* 0x0000001402027981 */ /* 0x000ea2000c1e1100 */
[----:B0-----:R-:W-:-:S03]  /*21f80*/  IADD3 R4, P3, PT, R68, UR67, RZ ;  /* 0x0000004344047c10 */ /* 0x001fc6000ff7e0ff */
[----:B------:R-:W2:Y:S01]  /*21f90*/  LDG.E.U8 R14, desc[UR20][R8.64] ;  /* 0x00000014080e7981 */ /* 0x000ea2000c1e1100 */
[----:B------:R-:W-:-:S03]  /*21fa0*/  IADD3.X R5, PT, PT, R69, UR4, RZ, P3, !PT ;  /* 0x0000000445057c10 */ /* 0x000fc60009ffe4ff */
[----:B------:R-:W2:Y:S01]  /*21fb0*/  LDL.64 R68, [R1+0xf88] ;  /* 0x000f880001447983 */ /* 0x000ea20000100a00 */
[----:B------:R-:W-:-:S03]  /*21fc0*/  IADD3.X R7, PT, PT, R73, UR4, RZ, P2, !PT ;  /* 0x0000000449077c10 */ /* 0x000fc600097fe4ff */
[----:B------:R-:W2:Y:S04]  /*21fd0*/  LDL.64 R72, [R1+0xf08] ;  /* 0x000f080001487983 */ /* 0x000ea80000100a00 */
[----:B------:R-:W2:Y:S04]  /*21fe0*/  LDL.64 R8, [R1+0xe80] ;  /* 0x000e800001087983 */ /* 0x000ea80000100a00 */
[----:B------:R-:W2:Y:S01]  /*21ff0*/  LDG.E.U8 R13, desc[UR20][R6.64] ;  /* 0x00000014060d7981 */ /* 0x000ea2000c1e1100 */
[----:B---3--:R-:W-:Y:S02]  /*22000*/  IADD3 RZ, P2, PT, R10, UR67, RZ ;  /* 0x000000430aff7c10 */ /* 0x008fe4000ff5e0ff */
[----:B------:R-:W-:-:S02]  /*22010*/  IADD3 RZ, P3, PT, R70, UR67, RZ ;  /* 0x0000004346ff7c10 */ /* 0x000fc4000ff7e0ff */
[----:B------:R-:W-:Y:S01]  /*22020*/  IADD3.X R127, PT, PT, R11, UR5, RZ, P2, !PT ;  /* 0x000000050b7f7c10 */ /* 0x000fe200097fe4ff */
[----:B------:R-:W3:Y:S04]  /*22030*/  LDL.64 R6, [R1+0xe88] ;  /* 0x000e880001067983 */ /* 0x000ee80000100a00 */
[----:B------:R0:W3:Y:S02]  /*22040*/  LDG.E.U8 R11, desc[UR20][R4.64] ;  /* 0x00000014040b7981 */ /* 0x0000e4000c1e1100 */
[----:B0-----:R-:W-:Y:S01]  /*22050*/  VIADD R4, R70, UR67 ;  /* 0x0000004346047c36 */ /* 0x001fe20008000000 */
[----:B------:R-:W-:Y:S02]  /*22060*/  IADD3.X R5, PT, PT, R71, UR5, RZ, P3, !PT ;  /* 0x0000000547057c10 */ /* 0x000fe40009ffe4ff */
[----:B------:R-:W3:Y:S01]  /*22070*/  LDL.64 R70, [R1+0xf00] ;  /* 0x000f000001467983 */ /* 0x000ee20000100a00 */
[----:B------:R-:W-:-:S02]  /*22080*/  IADD3 RZ, P2, PT, R88, UR67, RZ ;  /* 0x0000004358ff7c10 */ /* 0x000fc4000ff5e0ff */
[----:B----4-:R-:W-:Y:S01]  /*22090*/  IADD3 RZ, P3, PT, R86, UR67, RZ ;  /* 0x0000004356ff7c10 */ /* 0x010fe2000ff7e0ff */
[----:B------:R-:W4:Y:S01]  /*220a0*/  LDG.E.U8 R125, desc[UR20][R4.64] ;  /* 0x00000014047d7981 */ /* 0x000f22000c1e1100 */
[----:B------:R-:W-:Y:S02]  /*220b0*/  IADD3.X R123, PT, PT, R89, UR5, RZ, P2, !PT ;  /* 0x00000005597b7c10 */ /* 0x000fe400097fe4ff */
[----:B------:R-:W-:-:S04]  /*220c0*/  IADD3 R118, P2, PT, R84, UR67, RZ ;  /* 0x0000004354767c10 */ /* 0x000fc8000ff5e0ff */
[----:B------:R-:W-:Y:S02]  /*220d0*/  IADD3.X R119, PT, PT, R85, UR4, RZ, P2, !PT ;  /* 0x0000000455777c10 */ /* 0x000fe400097fe4ff */
[----:B------:R-:W-:Y:S01]  /*220e0*/  IADD3 R114, P2, PT, R80, UR67, RZ ;  /* 0x0000004350727c10 */ /* 0x000fe2000ff5e0ff */
[----:B------:R-:W4:Y:S03]  /*220f0*/  LDL.64 R4, [R1+0xe08] ;  /* 0x000e080001047983 */ /* 0x000f260000100a00 */
[----:B------:R-:W-:Y:S01]  /*22100*/  IADD3.X R115, PT, PT, R81, UR4, RZ, P2, !PT ;  /* 0x0000000451737c10 */ /* 0x000fe200097fe4ff */
[----:B------:R-:W-:Y:S01]  /*22110*/  VIADD R122, R88, UR67 ;  /* 0x00000043587a7c36 */ /* 0x000fe20008000000 */
[----:B------:R-:W-:Y:S01]  /*22120*/  IADD3.X R121, PT, PT, R87, UR5, RZ, P3, !PT ;  /* 0x0000000557797c10 */ /* 0x000fe20009ffe4ff */
[----:B------:R-:W4:Y:S01]  /*22130*/  LDL.64 R80, [R1+0xc88] ;  /* 0x000c880001507983 */ /* 0x000f220000100a00 */
[----:B------:R-:W-:-:S03]  /*22140*/  IADD3 R116, P3, PT, R82, UR67, RZ ;  /* 0x0000004352747c10 */ /* 0x000fc6000ff7e0ff */
[----:B------:R-:W4:Y:S01]  /*22150*/  LDL.64 R84, [R1+0xc08] ;  /* 0x000c080001547983 */ /* 0x000f220000100a00 */
[----:B------:R-:W-:Y:S02]  /*22160*/  IADD3.X R117, PT, PT, R83, UR4, RZ, P3, !PT ;  /* 0x0000000453757c10 */ /* 0x000fe40009ffe4ff */
[----:B------:R-:W-:Y:S01]  /*22170*/  IADD3 R112, P3, PT, R78, UR67, RZ ;  /* 0x000000434e707c10 */ /* 0x000fe2000ff7e0ff */
[----:B------:R-:W-:Y:S01]  /*22180*/  VIADD R126, R10, UR67 ;  /* 0x000000430a7e7c36 */ /* 0x000fe20008000000 */
[----:B------:R0:W4:Y:S02]  /*22190*/  LDG.E.U8 R114, desc[UR20][R114.64] ;  /* 0x0000001472727981 */ /* 0x000124000c1e1100 */
[----:B------:R-:W-:Y:S02]  /*221a0*/  IADD3.X R113, PT, PT, R79, UR4, RZ, P3, !PT ;  /* 0x000000044f717c10 */ /* 0x000fe40009ffe4ff */
[----:B------:R-:W4:Y:S04]  /*221b0*/  LDL.64 R78, [R1+0xd88] ;  /* 0x000d8800014e7983 */ /* 0x000f280000100a00 */
[----:B------:R-:W4:Y:S04]  /*221c0*/  LDG.E.U8 R112, desc[UR20][R112.64] ;  /* 0x0000001470707981 */ /* 0x000f28000c1e1100 */
[----:B------:R-:W4:Y:S04]  /*221d0*/  LDG.E.U8 R116, desc[UR20][R116.64] ;  /* 0x0000001474747981 */ /* 0x000f28000c1e1100 */
[----:B------:R-:W4:Y:S01]  /*221e0*/  LDG.E.U8 R118, desc[UR20][R118.64] ;  /* 0x0000001476767981 */ /* 0x000f22000c1e1100 */
[----:B------:R-:W-:Y:S01]  /*221f0*/  VIADD R120, R86, UR67 ;  /* 0x0000004356787c36 */ /* 0x000fe20008000000 */
[----:B--2---:R-:W-:Y:S01]  /*22200*/  IADD3 R110, P2, PT, R68, UR67, RZ ;  /* 0x00000043446e7c10 */ /* 0x004fe2000ff5e0ff */
[----:B0-----:R-:W-:Y:S01]  /*22210*/  VIADD R115, R146, UR63 ;  /* 0x0000003f92737c36 */ /* 0x001fe20008000000 */
[----:B------:R-:W-:Y:S01]  /*22220*/  IADD3 R108, P3, PT, R76, UR67, RZ ;  /* 0x000000434c6c7c10 */ /* 0x000fe2000ff7e0ff */
[----:B------:R-:W2:Y:S01]  /*22230*/  LDG.E.U8 R122, desc[UR20][R122.64] ;  /* 0x000000147a7a7981 */ /* 0x000ea2000c1e1100 */
[----:B------:R-:W-:-:S03]  /*22240*/  IADD3.X R111, PT, PT, R69, UR4, RZ, P2, !PT ;  /* 0x00000004456f7c10 */ /* 0x000fc600097fe4ff */
[----:B------:R-:W2:Y:S01]  /*22250*/  LDL.64 R68, [R1+0xe00] ;  /* 0x000e000001447983 */ /* 0x000ea20000100a00 */
[----:B------:R-:W-:Y:S02]  /*22260*/  IADD3 R106, P2, PT, R72, UR67, RZ ;  /* 0x00000043486a7c10 */ /* 0x000fe4000ff5e0ff */
[----:B------:R-:W-:Y:S01]  /*22270*/  IADD3.X R109, PT, PT, R77, UR4, RZ, P3, !PT ;  /* 0x000000044d6d7c10 */ /* 0x000fe20009ffe4ff */
[----:B------:R-:W2:Y:S01]  /*22280*/  LDG.E.U8 R110, desc[UR20][R110.64] ;  /* 0x000000146e6e7981 */ /* 0x000ea2000c1e1100 */
[----:B------:R-:W-:-:S03]  /*22290*/  IADD3.X R107, PT, PT, R73, UR4, RZ, P2, !PT ;  /* 0x00000004496b7c10 */ /* 0x000fc600097fe4ff */
[----:B------:R-:W2:Y:S04]  /*222a0*/  LDL.64 R72, [R1+0xd08] ;  /* 0x000d080001487983 */ /* 0x000ea80000100a00 */
[----:B------:R-:W2:Y:S04]  /*222b0*/  LDL.64 R76, [R1+0xd80] ;  /* 0x000d8000014c7983 */ /* 0x000ea80000100a00 */
[----:B------:R-:W2:Y:S04]  /*222c0*/  LDG.E.U8 R120, desc[UR20][R120.64] ;  /* 0x0000001478787981 */ /* 0x000ea8000c1e1100 */
[----:B------:R-:W2:Y:S01]  /*222d0*/  LDG.E.U8 R126, desc[UR20][R126.64] ;  /* 0x000000147e7e7981 */ /* 0x000ea2000c1e1100 */
[----:B---3--:R-:W-:-:S03]  /*222e0*/  IADD3 R104, P3, PT, R70, UR67, RZ ;  /* 0x0000004346687c10 */ /* 0x008fc6000ff7e0ff */
[----:B------:R-:W3:Y:S01]  /*222f0*/  LDG.E.U8 R106, desc[UR20][R106.64] ;  /* 0x000000146a6a7981 */ /* 0x000ee2000c1e1100 */
[----:B------:R-:W-:-:S03]  /*22300*/  IADD3.X R105, PT, PT, R71, UR4, RZ, P3, !PT ;  /* 0x0000000447697c10 */ /* 0x000fc60009ffe4ff */
[----:B------:R-:W3:Y:S04]  /*22310*/  LDG.E.U8 R108, desc[UR20][R108.64] ;  /* 0x000000146c6c7981 */ /* 0x000ee8000c1e1100 */
[----:B------:R-:W3:Y:S01]  /*22320*/  LDL.64 R70, [R1+0xd00] ;  /* 0x000d000001467983 */ /* 0x000ee20000100a00 */
[----:B------:R-:W-:Y:S02]  /*22330*/  IADD3 R88, P3, PT, R8, UR67, RZ ;  /* 0x0000004308587c10 */ /* 0x000fe4000ff7e0ff */
[----:B------:R-:W-:Y:S01]  /*22340*/  IADD3 R90, P2, PT, R6, UR67, RZ ;  /* 0x00000043065a7c10 */ /* 0x000fe2000ff5e0ff */
[----:B------:R-:W3:Y:S01]  /*22350*/  LDG.E.U8 R104, desc[UR20][R104.64] ;  /* 0x0000001468687981 */ /* 0x000ee2000c1e1100 */
[----:B------:R-:W-:Y:S02]  /*22360*/  IADD3.X R89, PT, PT, R9, UR4, RZ, P3, !PT ;  /* 0x0000000409597c10 */ /* 0x000fe40009ffe4ff */
[----:B------:R-:W-:-:S02]  /*22370*/  IADD3.X R91, PT, PT, R7, UR4, RZ, P2, !PT ;  /* 0x00000004075b7c10 */ /* 0x000fc400097fe4ff */
[----:B----4-:R-:W-:Y:S01]  /*22380*/  IADD3 R6, P2, PT, R4, UR67, RZ ;  /* 0x0000004304067c10 */ /* 0x010fe2000ff5e0ff */
[----:B------:R-:W4:Y:S03]  /*22390*/  LDG.E.U8 R88, desc[UR20][R88.64] ;  /* 0x0000001458587981 */ /* 0x000f26000c1e1100 */
[----:B------:R-:W-:Y:S01]  /*223a0*/  IADD3.X R7, PT, PT, R5, UR4, RZ, P2, !PT ;  /* 0x0000000405077c10 */ /* 0x000fe200097fe4ff */
[----:B------:R-:W4:Y:S04]  /*223b0*/  LDG.E.U8 R90, desc[UR20][R90.64] ;  /* 0x000000145a5a7981 */ /* 0x000f28000c1e1100 */
[----:B------:R0:W4:Y:S01]  /*223c0*/  LDG.E.U8 R10, desc[UR20][R6.64] ;  /* 0x00000014060a7981 */ /* 0x000122000c1e1100 */
[----:B------:R-:W-:-:S04]  /*223d0*/  IADD3 R4, P2, PT, R78, UR67, RZ ;  /* 0x000000434e047c10 */ /* 0x000fc8000ff5e0ff */
[----:B------:R-:W-:Y:S02]  /*223e0*/  IADD3.X R5, PT, PT, R79, UR4, RZ, P2, !PT ;  /* 0x000000044f057c10 */ /* 0x000fe400097fe4ff */
[----:B--2---:R-:W-:-:S04]  /*223f0*/  IADD3 R8, P3, PT, R68, UR67, RZ ;  /* 0x0000004344087c10 */ /* 0x004fc8000ff7e0ff */
[----:B------:R-:W-:Y:S02]  /*22400*/  IADD3.X R9, PT, PT, R69, UR4, RZ, P3, !PT ;  /* 0x0000000445097c10 */ /* 0x000fe40009ffe4ff */
[----:B------:R-:W2:Y:S01]  /*22410*/  LDL.64 R68, [R1+0xc80] ;  /* 0x000c800001447983 */ /* 0x000ea20000100a00 */
[----:B------:R-:W-:-:S03]  /*22420*/  IADD3 R78, P2, PT, R72, UR67, RZ ;  /* 0x00000043484e7c10 */ /* 0x000fc6000ff5e0ff */
[----:B------:R-:W4:Y:S01]  /*22430*/  LDG.E.U8 R9, desc[UR20][R8.64] ;  /* 0x0000001408097981 */ /* 0x000f22000c1e1100 */
[----:B------:R-:W-:-:S03]  /*22440*/  IADD3.X R79, PT, PT, R73, UR4, RZ, P2, !PT ;  /* 0x00000004494f7c10 */ /* 0x000fc600097fe4ff */
[----:B------:R-:W4:Y:S01]  /*22450*/  LDL.64 R72, [R1+0xb88] ;  /* 0x000b880001487983 */ /* 0x000f220000100a00 */
[----:B0-----:R-:W-:-:S04]  /*22460*/  IADD3 R6, P3, PT, R76, UR67, RZ ;  /* 0x000000434c067c10 */ /* 0x001fc8000ff7e0ff */
[----:B------:R-:W-:Y:S01]  /*22470*/  IADD3.X R7, PT, PT, R77, UR4, RZ, P3, !PT ;  /* 0x000000044d077c10 */ /* 0x000fe20009ffe4ff */
[----:B------:R3:W4:Y:S04]  /*22480*/  LDG.E.U8 R8, desc[UR20][R4.64] ;  /* 0x0000001404087981 */ /* 0x000728000c1e1100 */
[----:B------:R-:W4:Y:S04]  /*22490*/  LDL.64 R76, [R1+0xc00] ;  /* 0x000c0000014c7983 */ /* 0x000f280000100a00 */
[----:B------:R-:W4:Y:S04]  /*224a0*/  LDG.E.U8 R7, desc[UR20][R6.64] ;  /* 0x0000001406077981 */ /* 0x000f28000c1e1100 */
[----:B------:R2:W4:Y:S01]  /*224b0*/  LDG.E.U8 R6, desc[UR20][R78.64] ;  /* 0x000000144e067981 */ /* 0x000522000c1e1100 */
[----:B---3--:R-:W-:-:S04]  /*224c0*/  IADD3 R4, P3, PT, R70, UR67, RZ ;  /* 0x0000004346047c10 */ /* 0x008fc8000ff7e0ff */
[----:B------:R-:W-:Y:S02]  /*224d0*/  IADD3.X R5, PT, PT, R71, UR4, RZ, P3, !PT ;  /* 0x0000000447057c10 */ /* 0x000fe40009ffe4ff */
[----:B------:R-:W3:Y:S01]  /*224e0*/  LDL.64 R70, [R1+0xb80] ;  /* 0x000b800001467983 */ /* 0x000ee20000100a00 */
[----:B------:R-:W-:-:S03]  /*224f0*/  IADD3 R82, P2, PT, R80, UR67, RZ ;  /* 0x0000004350527c10 */ /* 0x000fc6000ff5e0ff */
[----:B------:R-:W3:Y:S01]  /*22500*/  LDG.E.U8 R5, desc[UR20][R4.64] ;  /* 0x0000001404057981 */ /* 0x000ee2000c1e1100 */
[----:B------:R-:W-:Y:S02]  /*22510*/  IADD3.X R83, PT, PT, R81, UR4, RZ, P2, !PT ;  /* 0x0000000451537c10 */ /* 0x000fe400097fe4ff */
[----:B------:R-:W-:-:S04]  /*22520*/  IADD3 R80, P2, PT, R84, UR67, RZ ;  /* 0x0000004354507c10 */ /* 0x000fc8000ff5e0ff */
[----:B------:R-:W-:Y:S01]  /*22530*/  IADD3.X R81, PT, PT, R85, UR4, RZ, P2, !PT ;  /* 0x0000000455517c10 */ /* 0x000fe200097fe4ff */
[----:B------:R-:W3:Y:S04]  /*22540*/  LDG.E.U8 R4, desc[UR20][R82.64] ;  /* 0x0000001452047981 */ /* 0x000ee8000c1e1100 */
[----:B------:R-:W3:Y:S01]  /*22550*/  LDG.E.U8 R84, desc[UR20][R80.64] ;  /* 0x0000001450547981 */ /* 0x000ee2000c1e1100 */
[----:B--2---:R-:W-:-:S04]  /*22560*/  IADD3 R78, P3, PT, R68, UR67, RZ ;  /* 0x00000043444e7c10 */ /* 0x004fc8000ff7e0ff */
[----:B------:R-:W-:Y:S02]  /*22570*/  IADD3.X R79, PT, PT, R69, UR4, RZ, P3, !PT ;  /* 0x00000004454f7c10 */ /* 0x000fe40009ffe4ff */
[----:B------:R-:W2:Y:S04]  /*22580*/  LDL.64 R68, [R1+0x2b0] ;  /* 0x0002b00001447983 */ /* 0x000ea80000100a00 */
[----:B------:R4:W2:Y:S02]  /*22590*/  LDG.E.U8 R3, desc[UR20][R78.64] ;  /* 0x000000144e037981 */ /* 0x0008a4000c1e1100 */
[----:B----4-:R-:W-:-:S04]  /*225a0*/  IADD3 R78, P2, PT, R72, UR67, RZ ;  /* 0x00000043484e7c10 */ /* 0x010fc8000ff5e0ff */
[----:B------:R-:W-:Y:S02]  /*225b0*/  IADD3.X R79, PT, PT, R73, UR4, RZ, P2, !PT ;  /* 0x00000004494f7c10 */ /* 0x000fe400097fe4ff */
[----:B------:R-:W4:Y:S01]  /*225c0*/  LDL.64 R72, [R1+0x2a8] ;  /* 0x0002a80001487983 */ /* 0x000f220000100a00 */
[----:B------:R-:W-:-:S03]  /*225d0*/  IADD3 R82, P3, PT, R76, UR67, RZ ;  /* 0x000000434c527c10 */ /* 0x000fc6000ff7e0ff */
[----:B------:R-:W4:Y:S01]  /*225e0*/  LDG.E.U8 R87, desc[UR20][R78.64] ;  /* 0x000000144e577981 */ /* 0x000f22000c1e1100 */
[----:B------:R-:W-:-:S03]  /*225f0*/  IADD3.X R83, PT, PT, R77, UR4, RZ, P3, !PT ;  /* 0x000000044d537c10 */ /* 0x000fc60009ffe4ff */
[----:B------:R-:W4:Y:S04]  /*22600*/  LDL.64 R76, [R1+0x230] ;  /* 0x00023000014c7983 */ /* 0x000f280000100a00 */
[----:B------:R-:W4:Y:S01]  /*22610*/  LDG.E.U8 R85, desc[UR20][R82.64] ;  /* 0x0000001452557981 */ /* 0x000f22000c1e1100 */
[----:B---3--:R-:W-:-:S04]  /*22620*/  IADD3 R80, P3, PT, R70, UR67, RZ ;  /* 0x0000004346507c10 */ /* 0x008fc8000ff7e0ff */
[----:B------:R-:W-:Y:S02]  /*22630*/  IADD3.X R81, PT, PT, R71, UR4, RZ, P3, !PT ;  /* 0x0000000447517c10 */ /* 0x000fe40009ffe4ff */
[----:B------:R-:W3:Y:S04]  /*22640*/  LDL.64 R70, [R1+0x228] ;  /* 0x0002280001467983 */ /* 0x000ee80000100a00 */
[----:B------:R0:W3:Y:S01]  /*22650*/  LDG.E.U8 R89, desc[UR20][R80.64] ;  /* 0x0000001450597981 */ /* 0x0000e2000c1e1100 */
[C---:B--2---:R-:W-:Y:S01]  /*22660*/  IADD3 RZ, P2, PT, R68.reuse, UR67, RZ ;  /* 0x0000004344ff7c10 */ /* 0x044fe2000ff5e0ff */
[----:B0-----:R-:W-:-:S03]  /*22670*/  VIADD R80, R68, UR67 ;  /* 0x0000004344507c36 */ /* 0x001fc60008000000 */
[----:B------:R-:W-:Y:S02]  /*22680*/  IADD3.X R81, PT, PT, R69, UR5, RZ, P2, !PT ;  /* 0x0000000545517c10 */ /* 0x000fe400097fe4ff */
[----:B------:R-:W2:Y:S04]  /*22690*/  LDL.64 R68, [R1+0x1100] ;  /* 0x0011000001447983 */ /* 0x000ea80000100a00 */
[----:B------:R0:W2:Y:S01]  /*226a0*/  LDG.E.U8 R95, desc[UR20][R80.64] ;  /* 0x00000014505f7981 */ /* 0x0000a2000c1e1100 */
[C---:B----4-:R-:W-:Y:S01]  /*226b0*/  IADD3 RZ, P2, PT, R72.reuse, UR67, RZ ;  /* 0x0000004348ff7c10 */ /* 0x050fe2000ff5e0ff */
[----:B0-----:R-:W-:-:S03]  /*226c0*/  VIADD R80, R72, UR67 ;  /* 0x0000004348507c36 */ /* 0x001fc60008000000 */
[----:B------:R-:W-:Y:S02]  /*226d0*/  IADD3.X R81, PT, PT, R73, UR5, RZ, P2, !PT ;  /* 0x0000000549517c10 */ /* 0x000fe400097fe4ff */
[----:B------:R-:W4:Y:S01]  /*226e0*/  LDL.64 R72, [R1+0x10f8] ;  /* 0x0010f80001487983 */ /* 0x000f220000100a00 */
[----:B------:R-:W-:-:S03]  /*226f0*/  IADD3 R82, P4, PT, R154, UR67, RZ ;  /* 0x000000439a527c10 */ /* 0x000fc6000ff9e0ff */
[----:B------:R0:W4:Y:S01]  /*22700*/  LDG.E.U8 R97, desc[UR20][R80.64] ;  /* 0x0000001450617981 */ /* 0x000122000c1e1100 */
[----:B------:R-:W-:Y:S02]  /*22710*/  IADD3.X R83, PT, PT, R155, UR4, RZ, P4, !PT ;  /* 0x000000049b537c10 */ /* 0x000fe4000a7fe4ff */
[----:B------:R-:W-:-:S03]  /*22720*/  IADD3 R78, P3, PT, R130, UR67, RZ ;  /* 0x00000043824e7c10 */ /* 0x000fc6000ff7e0ff */
[----:B------:R1:W4:Y:S01]  /*22730*/  LDG.E.U8 R91, desc[UR20][R82.64] ;  /* 0x00000014525b7981 */ /* 0x000322000c1e1100 */
[C---:B---3--:R-:W-:Y:S01]  /*22740*/  IADD3 RZ, P4, PT, R70.reuse, UR67, RZ ;  /* 0x0000004346ff7c10 */ /* 0x048fe2000ff9e0ff */
[----:B0-----:R-:W-:-:S03]  /*22750*/  VIADD R80, R70, UR67 ;  /* 0x0000004346507c36 */ /* 0x001fc60008000000 */
[----:B------:R-:W-:Y:S02]  /*22760*/  IADD3.X R81, PT, PT, R71, UR5, RZ, P4, !PT ;  /* 0x0000000547517c10 */ /* 0x000fe4000a7fe4ff */
[----:B------:R-:W3:Y:S01]  /*22770*/  LDL.64 R70, [R1+0x1118] ;  /* 0x0011180001467983 */ /* 0x000ee20000100a00 */
[----:B------:R-:W-:Y:S01]  /*22780*/  IADD3.X R79, PT, PT, R131, UR4, RZ, P3, !PT ;  /* 0x00000004834f7c10 */ /* 0x000fe20009ffe4ff */
[----:B-1----:R-:W-:Y:S01]  /*22790*/  VIADD R82, R144, UR13 ;  /* 0x0000000d90527c36 */ /* 0x002fe20008000000 */
[----:B------:R-:W-:Y:S01]  /*227a0*/  IADD3 RZ, P3, PT, R76, UR67, RZ ;  /* 0x000000434cff7c10 */ /* 0x000fe2000ff7e0ff */
[----:B------:R-:W3:Y:S04]  /*227b0*/  LDG.E.U8 R101, desc[UR20][R80.64] ;  /* 0x0000001450657981 */ /* 0x000ee8000c1e1100 */
[----:B------:R0:W3:Y:S01]  /*227c0*/  LDG.E.U8 R93, desc[UR20][R78.64] ;  /* 0x000000144e5d7981 */ /* 0x0000e2000c1e1100 */
[----:B------:R-:W-:-:S03]  /*227d0*/  IADD3 RZ, P2, PT, R82, UR67, RZ ;  /* 0x0000004352ff7c10 */ /* 0x000fc6000ff5e0ff */
[----:B------:R-:W3:Y:S01]  /*227e0*/  LDL.64 R130, [R1+0x1178] ;  /* 0x0011780001827983 */ /* 0x000ee20000100a00 */
[----:B0-----:R-:W-:Y:S01]  /*227f0*/  VIADD R78, R76, UR67 ;  /* 0x000000434c4e7c36 */ /* 0x001fe20008000000 */
[----:B------:R-:W-:Y:S02]  /*22800*/  IADD3.X R79, PT, PT, R77, UR5, RZ, P3, !PT ;  /* 0x000000054d4f7c10 */ /* 0x000fe40009ffe4ff */
[----:B------:R-:W3:Y:S04]  /*22810*/  LDL.64 R76, [R1+0x1198] ;  /* 0x00119800014c7983 */ /* 0x000ee80000100a00 */
[----:B------:R0:W3:Y:S01]  /*22820*/  LDG.E.U8 R99, desc[UR20][R78.64] ;  /* 0x000000144e637981 */ /* 0x0000e2000c1e1100 */
[----:B------:R-:W-:Y:S02]  /*22830*/  VIADD R81, R146, UR69 ;  /* 0x0000004592517c36 */ /* 0x000fe40008000000 */
[----:B0-----:R-:W-:Y:S01]  /*22840*/  VIADD R78, R82, UR67 ;  /* 0x00000043524e7c36 */ /* 0x001fe20008000000 */
[----:B--2---:R-:W-:-:S02]  /*22850*/  IADD3.X R79, PT, PT, R69, UR5, RZ, P2, !PT ;  /* 0x00000005454f7c10 */ /* 0x004fc400097fe4ff */
[----:B------:R-:W2:Y:S01]  /*22860*/  LDL.64 R68, [R1+0x1110] ;  /* 0x0011100001447983 */ /* 0x000ea20000100a00 */
[----:B------:R-:W-:-:S03]  /*22870*/  IADD3 RZ, P2, PT, R81, UR67, RZ ;  /* 0x0000004351ff7c10 */ /* 0x000fc6000ff5e0ff */
[----:B------:R4:W2:Y:S02]  /*22880*/  LDG.E.U8 R103, desc[UR20][R78.64] ;  /* 0x000000144e677981 */ /* 0x0008a4000c1e1100 */
[----:B----4-:R-:W-:Y:S02]  /*22890*/  IADD3.X R79, PT, PT, R73, UR5, RZ, P2, !PT ;  /* 0x00000005494f7c10 */ /* 0x010fe400097fe4ff */
[----:B------:R-:W4:Y:S01]  /*228a0*/  LDL.64 R72, [R1+0x1190] ;  /* 0x0011900001487983 */ /* 0x000f220000100a00 */
[----:B------:R-:W-:-:S05]  /*228b0*/  VIADD R82, R144, UR70 ;  /* 0x0000004690527c36 */ /* 0x000fca0008000000 */
[----:B------:R-:W-:-:S04]  /*228c0*/  IADD3 RZ, P2, PT, R82, UR67, RZ ;  /* 0x0000004352ff7c10 */ /* 0x000fc8000ff5e0ff */
[----:B---3--:R-:W-:Y:S02]  /*228d0*/  IADD3.X R83, PT, PT, R71, UR5, RZ, P2, !PT ;  /* 0x0000000547537c10 */ /* 0x008fe400097fe4ff */
[----:B------:R-:W3:Y:S01]  /*228e0*/  LDL.64 R70, [R1+0x1108] ;  /* 0x0011080001467983 */ /* 0x000ee20000100a00 */
[----:B------:R-:W-:Y:S02]  /*228f0*/  VIADD R78, R81, UR67 ;  /* 0x00000043514e7c36 */ /* 0x000fe40008000000 */
[----:B------:R-:W-:-:S03]  /*22900*/  VIADD R80, R144, UR19 ;  /* 0x0000001390507c36 */ /* 0x000fc60008000000 */
[----:B------:R0:W3:Y:S02]  /*22910*/  LDG.E.U8 R105, desc[UR20][R78.64] ;  /* 0x000000144e697981 */ /* 0x0000e4000c1e1100 */
[----:B------:R-:W-:Y:S01]  /*22920*/  IADD3 RZ, P3, PT, R80, UR67, RZ ;  /* 0x0000004350ff7c10 */ /* 0x000fe2000ff7e0ff */
[----:B0-----:R-:W-:-:S03]  /*22930*/  VIADD R78, R146, UR70 ;  /* 0x00000046924e7c36 */ /* 0x001fc60008000000 */
[----:B------:R-:W-:Y:S02]  /*22940*/  IADD3.X R81, PT, PT, R77, UR5, RZ, P3, !PT ;  /* 0x000000054d517c10 */ /* 0x000fe40009ffe4ff */
[----:B------:R-:W3:Y:S01]  /*22950*/  LDL.64 R76, [R1+0x1188] ;  /* 0x00118800014c7983 */ /* 0x000ee20000100a00 */
[----:B------:R-:W-:Y:S01]  /*22960*/  IADD3 RZ, P4, PT, R78, UR67, RZ ;  /* 0x000000434eff7c10 */ /* 0x000fe2000ff9e0ff */
[----:B------:R-:W-:-:S05]  /*22970*/  VIADD R80, R80, UR67 ;  /* 0x0000004350507c36 */ /* 0x000fca0008000000 */
[----:B------:R0:W3:Y:S02]  /*22980*/  LDG.E.U8 R107, desc[UR20][R80.64] ;  /* 0x00000014506b7981 */ /* 0x0000e4000c1e1100 */
[----:B0-----:R-:W-:-:S05]  /*22990*/  VIADD R80, R146, UR19 ;  /* 0x0000001392507c36 */ /* 0x001fca0008000000 */
[----:B------:R-:W-:Y:S02]  /*229a0*/  IADD3 RZ, P2, PT, R80, UR67, RZ ;  /* 0x0000004350ff7c10 */ /* 0x000fe4000ff5e0ff */
[----:B--2---:R-:W-:Y:S02]  /*229b0*/  IADD3.X R79, PT, PT, R69, UR5, RZ, P4, !PT ;  /* 0x00000005454f7c10 */ /* 0x004fe4000a7fe4ff */
[----:B------:R-:W2:Y:S01]  /*229c0*/  LDL.64 R68, [R1+0x10f0] ;  /* 0x0010f00001447983 */ /* 0x000ea20000100a00 */
[----:B----4-:R-:W-:-:S03]  /*229d0*/  IADD3.X R81, PT, PT, R73, UR5, RZ, P2, !PT ;  /* 0x0000000549517c10 */ /* 0x010fc600097fe4ff */
[----:B------:R-:W4:Y:S01]  /*229e0*/  LDL.64 R72, [R1+0x1180] ;  /* 0x0011800001487983 */ /* 0x000f220000100a00 */
[----:B------:R-:W-:Y:S01]  /*229f0*/  UIMAD UR70, UR13, 0x11, URZ ;  /* 0x000000110d4678a4 */ /* 0x000fe2000f8e02ff */
[----:B------:R-:W-:-:S05]  /*22a00*/  VIADD R80, R80, UR67 ;  /* 0x0000004350507c36 */ /* 0x000fca0008000000 */
[----:B------:R0:W4:Y:S02]  /*22a10*/  LDG.E.U8 R113, desc[UR20][R80.64] ;  /* 0x0000001450717981 */ /* 0x000124000c1e1100 */
[----:B0-----:R-:W-:-:S05]  /*22a20*/  VIADD R80, R144, UR70 ;  /* 0x0000004690507c36 */ /* 0x001fca0008000000 */
[----:B------:R-:W-:-:S04]  /*22a30*/  IADD3 RZ, P2, PT, R80, UR67, RZ ;  /* 0x0000004350ff7c10 */ /* 0x000fc8000ff5e0ff */
[----:B---3--:R-:W-:Y:S02]  /*22a40*/  IADD3.X R81, PT, PT, R71, UR5, RZ, P2, !PT ;  /* 0x0000000547517c10 */ /* 0x008fe400097fe4ff */
[----:B------:R-:W3:Y:S01]  /*22a50*/  LDL.64 R70, [R1+0x1170] ;  /* 0x0011700001467983 */ /* 0x000ee20000100a00 */
[----:B------:R-:W-:Y:S02]  /*22a60*/  VIADD R82, R82, UR67 ;  /* 0x0000004352527c36 */ /* 0x000fe40008000000 */
[----:B------:R-:W-:-:S03]  /*22a70*/  VIADD R78, R78, UR67 ;  /* 0x000000434e4e7c36 */ /* 0x000fc60008000000 */
[----:B------:R0:W3:Y:S04]  /*22a80*/  LDG.E.U8 R109, desc[UR20][R82.64] ;  /* 0x00000014526d7981 */ /* 0x0000e8000c1e1100 */
[----:B------:R1:W3:Y:S01]  /*22a90*/  LDG.E.U8 R111, desc[UR20][R78.64] ;  /* 0x000000144e6f7981 */ /* 0x0002e2000c1e1100 */
[----:B0-----:R-:W-:Y:S02]  /*22aa0*/  VIADD R82, R144, UR63 ;  /* 0x0000003f90527c36 */ /* 0x001fe40008000000 */
[----:B-1----:R-:W-:-:S03]  /*22ab0*/  VIADD R78, R146, UR70 ;  /* 0x00000046924e7c36 */ /* 0x002fc60008000000 */
[----:B------:R-:W-:-:S04]  /*22ac0*/  IADD3 RZ, P3, PT, R82, UR67, RZ ;  /* 0x0000004352ff7c10 */ /* 0x000fc8000ff7e0ff */
[----:B------:R-:W-:Y:S02]  /*22ad0*/  IADD3.X R83, PT, PT, R77, UR5, RZ, P3, !PT ;  /* 0x000000054d537c10 */ /* 0x000fe40009ffe4ff */
[----:B------:R-:W-:Y:S01]  /*22ae0*/  IADD3 RZ, P3, PT, R78, UR67, RZ ;  /* 0x000000434eff7c10 */ /* 0x000fe2000ff7e0ff */
[----:B------:R-:W3:Y:S01]  /*22af0*/  LDL.64 R76, [R1+0x11f0] ;  /* 0x0011f000014c7983 */ /* 0x000ee20000100a00 */
[----:B------:R-:W-:Y:S02]  /*22b00*/  VIADD R82, R82, UR67 ;  /* 0x0000004352527c36 */ /* 0x000fe40008000000 */
[----:B------:R-:W-:Y:S01]  /*22b10*/  VIADD R80, R80, UR67 ;  /* 0x0000004350507c36 */ /* 0x000fe20008000000 */
[----:B------:R-:W-:-:S03]  /*22b20*/  IADD3 RZ, P2, PT, R115, UR67, RZ ;  /* 0x0000004373ff7c10 */ /* 0x000fc6000ff5e0ff */
[----:B------:R-:W3:Y:S04]  /*22b30*/  LDG.E.U8 R82, desc[UR20][R82.64] ;  /* 0x0000001452527981 */ /* 0x000ee8000c1e1100 */
[----:B------:R4:W3:Y:S01]  /*22b40*/  LDG.E.U8 R83, desc[UR20][R80.64] ;  /* 0x0000001450537981 */ /* 0x0008e2000c1e1100 */
[----:B--2---:R-:W-:-:S03]  /*22b50*/  IADD3.X R79, PT, PT, R69, UR5, RZ, P3, !PT ;  /* 0x00000005454f7c10 */ /* 0x004fc60009ffe4ff */
[----:B------:R-:W2:Y:S01]  /*22b60*/  LDL.64 R68, [R1+0x11f8] ;  /* 0x0011f80001447983 */ /* 0x000ea20000100a00 */
[----:B----4-:R-:W-:-:S03]  /*22b70*/  IADD3.X R81, PT, PT, R73, UR5, RZ, P2, !PT ;  /* 0x0000000549517c10 */ /* 0x010fc600097fe4ff */
[----:B------:R-:W4:Y:S01]  /*22b80*/  LDL.64 R72, [R1+0x10e8] ;  /* 0x0010e80001487983 */ /* 0x000f220000100a00 */
[----:B------:R-:W-:Y:S01]  /*22b90*/  UIMAD UR19, UR13, 0xa, URZ ;  /* 0x0000000a0d1378a4 */ /* 0x000fe2000f8e02ff */
[----:B------:R-:W-:Y:S02]  /*22ba0*/  VIADD R78, R78, UR67 ;  /* 0x000000434e4e7c36 */ /* 0x000fe40008000000 */
[----:B------:R-:W-:-:S03]  /*22bb0*/  VIADD R80, R115, UR67 ;  /* 0x0000004373507c36 */ /* 0x000fc60008000000 */
[----:B------:R-:W-:Y:S01]  /*22bc0*/  VIADD R117, R144, UR19 ;  /* 0x0000001390757c36 */ /* 0x000fe20008000000 */
[----:B------:R0:W4:Y:S04]  /*22bd0*/  LDG.E.U8 R115, desc[UR20][R78.64] ;  /* 0x000000144e737981 */ /* 0x000128000c1e1100 */
[C---:B------:R-:W-:Y:S01]  /*22be0*/  IADD3 RZ, P3, PT, R117.reuse, UR67, RZ ;  /* 0x0000004375ff7c10 */ /* 0x040fe2000ff7e0ff */
[----:B0-----:R-:W-:Y:S02]  /*22bf0*/  VIADD R78, R117, UR67 ;  /* 0x00000043754e7c36 */ /* 0x001fe40008000000 */
[----:B------:R0:W4:Y:S01]  /*22c00*/  LDG.E.U8 R117, desc[UR20][R80.64] ;  /* 0x0000001450757981 */ /* 0x000122000c1e1100 */
[----:B------:R-:W-:Y:S01]  /*22c10*/  IADD3.X R79, PT, PT, R131, UR5, RZ, P3, !PT ;  /* 0x00000005834f7c10 */ /* 0x000fe20009ffe4ff */
[----:B------:R-:W-:-:S04]  /*22c20*/  USHF.L.U32 UR63, UR17, 0x1, URZ ;  /* 0x00000001113f7899 */ /* 0x000fc800080006ff */
[----:B------:R1:W4:Y:S01]  /*22c30*/  LDG.E.U8 R119, desc[UR20][R78.64] ;  /* 0x000000144e777981 */ /* 0x000322000c1e1100 */
[----:B0-----:R-:W-:-:S05]  /*22c40*/  VIADD R80, R146, UR19 ;  /* 0x0000001392507c36 */ /* 0x001fca0008000000 */
[----:B------:R-:W-:-:S04]  /*22c50*/  IADD3 RZ, P3, PT, R80, UR67, RZ ;  /* 0x0000004350ff7c10 */ /* 0x000fc8000ff7e0ff */
[----:B---3--:R-:W-:Y:S02]  /*22c60*/  IADD3.X R81, PT, PT, R71, UR5, RZ, P3, !PT ;  /* 0x0000000547517c10 */ /* 0x008fe40009ffe4ff */
[----:B------:R-:W3:Y:S01]  /*22c70*/  LDL.64 R70, [R1+0x10e0] ;  /* 0x0010e00001467983 */ /* 0x000ee20000100a00 */
[----:B-1----:R-:W-:-:S05]  /*22c80*/  VIADD R78, R144, UR63 ;  /* 0x0000003f904e7c36 */ /* 0x002fca0008000000 */
[----:B------:R-:W-:Y:S01]  /*22c90*/  IADD3 RZ, P2, PT, R78, UR67, RZ ;  /* 0x000000434eff7c10 */ /* 0x000fe2000ff5e0ff */
[----:B------:R-:W-:Y:S02]  /*22ca0*/  VIADD R123, R146, UR63 ;  /* 0x0000003f927b7c36 */ /* 0x000fe40008000000 */
[----:B------:R-:W-:-:S03]  /*22cb0*/  VIADD R80, R80, UR67 ;  /* 0x0000004350507c36 */ /* 0x000fc60008000000 */
[----:B------:R-:W-:Y:S01]  /*22cc0*/  IADD3 RZ, P3, PT, R123, UR67, RZ ;  /* 0x000000437bff7c10 */ /* 0x000fe2000ff7e0ff */
[----:B------:R-:W-:Y:S01]  /*22cd0*/  UIMAD UR70, UR13, 0x12, URZ ;  /* 0x000000120d4678a4 */ /* 0x000fe2000f8e02ff */
[----:B------:R0:W3:Y:S01]  /*22ce0*/  LDG.E.U8 R121, desc[UR20][R80.64] ;  /* 0x0000001450797981 */ /* 0x0000e2000c1e1100 */
[----:B------:R-:W-:Y:S01]  /*22cf0*/  VIADD R78, R78, UR67 ;  /* 0x000000434e4e7c36 */ /* 0x000fe20008000000 */
[----:B0-----:R-:W-:Y:S02]  /*22d00*/  IADD3.X R81, PT, PT, R77, UR5, RZ, P3, !PT ;  /* 0x000000054d517c10 */ /* 0x001fe40009ffe4ff */
[----:B------:R-:W3:Y:S01]  /*22d10*/  LDL.64 R76, [R1+0x1168] ;  /* 0x00116800014c7983 */ /* 0x000ee20000100a00 */
[----:B------:R-:W-:Y:S02]  /*22d20*/  VIADD R127, R144, UR70 ;  /* 0x00000046907f7c36 */ /* 0x000fe40008000000 */
[----:B------:R-:W-:Y:S01]  /*22d30*/  VIADD R80, R123, UR67 ;  /* 0x000000437b507c36 */ /* 0x000fe20008000000 */
[----:B--2---:R-:W-:-:S02]  /*22d40*/  IADD3.X R79, PT, PT, R69, UR5, RZ, P2, !PT ;  /* 0x00000005454f7c10 */ /* 0x004fc400097fe4ff */
[----:B------:R-:W2:Y:S01]  /*22d50*/  LDL.64 R68, [R1+0x11e8] ;  /* 0x0011e80001447983 */ /* 0x000ea20000100a00 */
[----:B------:R-:W-:-:S03]  /*22d60*/  IADD3 RZ, P2, PT, R127, UR67, RZ ;  /* 0x000000437fff7c10 */ /* 0x000fc6000ff5e0ff */
[----:B------:R4:W2:Y:S02]  /*22d70*/  LDG.E.U8 R123, desc[UR20][R78.64] ;  /* 0x000000144e7b7981 */ /* 0x0008a4000c1e1100 */
[----:B----4-:R-:W-:Y:S02]  /*22d80*/  IADD3.X R79, PT, PT, R73, UR5, RZ, P2, !PT ;  /* 0x00000005494f7c10 */ /* 0x010fe400097fe4ff */
[----:B------:R-:W4:Y:S01]  /*22d90*/  LDL.64 R72, [R1+0x11e0] ;  /* 0x0011e00001487983 */ /* 0x000f220000100a00 */
[----:B------:R-:W-:-:S03]  /*22da0*/  VIADD R78, R127, UR67 ;  /* 0x000000437f4e7c36 */ /* 0x000fc60008000000 */
[----:B------:R0:W4:Y:S04]  /*22db0*/  LDG.E.U8 R127, desc[UR20][R80.64] ;  /* 0x00000014507f7981 */ /* 0x000128000c1e1100 */
[----:B------:R3:W4:Y:S01]  /*22dc0*/  LDG.E.U8 R129, desc[UR20][R78.64] ;  /* 0x000000144e817981 */ /* 0x000722000c1e1100 */
[----:B0-----:R-:W-:-:S05]  /*22dd0*/  VIADD R80, R146, UR70 ;  /* 0x0000004692507c36 */ /* 0x001fca0008000000 */
[----:B------:R-:W-:Y:S01]  /*22de0*/  IADD3 RZ, P3, PT, R80, UR67, RZ ;  /* 0x0000004350ff7c10 */ /* 0x000fe2000ff7e0ff */
[----:B------:R-:W-:-:S03]  /*22df0*/  UIMAD UR19, UR13, 0x3, URZ ;  /* 0x000000030d1378a4 */ /* 0x000fc6000f8e02ff */
[----:B---3--:R-:W-:Y:S02]  /*22e00*/  IADD3.X R79, PT, PT, R71, UR5, RZ, P3, !PT ;  /* 0x00000005474f7c10 */ /* 0x008fe40009ffe4ff */
[----:B------:R-:W3:Y:S01]  /*22e10*/  LDL.64 R70, [R1+0x1160] ;  /* 0x0011600001467983 */ /* 0x000ee20000100a00 */
[----:B------:R-:W-:Y:S02]  /*22e20*/  VIADD R81, R144, UR19 ;  /* 0x0000001390517c36 */ /* 0x000fe40008000000 */
[----:B------:R-:W-:-:S03]  /*22e30*/  VIADD R78, R80, UR67 ;  /* 0x00000043504e7c36 */ /* 0x000fc60008000000 */
[C---:B------:R-:W-:Y:S01]  /*22e40*/  IADD3 RZ, P2, PT, R81.reuse, UR67, RZ ;  /* 0x0000004351ff7c10 */ /* 0x040fe2000ff5e0ff */
[----:B------:R-:W-:Y:S01]  /*22e50*/  VIADD R80, R81, UR67 ;  /* 0x0000004351507c36 */ /* 0x000fe20008000000 */
[----:B------:R-:W-:Y:S01]  /*22e60*/  UIMAD UR63, UR13, 0xb, URZ ;  /* 0x0000000b0d3f78a4 */ /* 0x000fe2000f8e02ff */
[----:B------:R0:W3:Y:S05]  /*22e70*/  LDG.E.U8 R131, desc[UR20][R78.64] ;  /* 0x000000144e837981 */ /* 0x0000ea000c1e1100 */
[----:B0-----:R-:W-:Y:S01]  /*22e80*/  VIADD R78, R144, UR63 ;  /* 0x0000003f904e7c36 */ /* 0x001fe20008000000 */
[----:B--2---:R-:W-:Y:S02]  /*22e90*/  IADD3.X R81, PT, PT, R69, UR5, RZ, P2, !PT ;  /* 0x0000000545517c10 */ /* 0x004fe400097fe4ff */
[----:B------:R-:W2:Y:S02]  /*22ea0*/  LDL.64 R68, [R1+0x1158] ;  /* 0x0011580001447983 */ /* 0x000ea40000100a00 */
[C---:B------:R-:W-:Y:S01]  /*22eb0*/  IADD3 RZ, P2, PT, R78.reuse, UR67, RZ ;  /* 0x000000434eff7c10 */ /* 0x040fe2000ff5e0ff */
[----:B------:R-:W-:Y:S01]  /*22ec0*/  VIADD R78, R78, UR67 ;  /* 0x000000434e4e7c36 */ /* 0x000fe20008000000 */
[----:B------:R-:W2:Y:S02]  /*22ed0*/  LDG.E.U8 R80, desc[UR20][R80.64] ;  /* 0x0000001450507981 */ /* 0x000ea4000c1e1100 */
[----:B------:R-:W-:-:S02]  /*22ee0*/  IADD3.X R79, PT, PT, R77, UR5, RZ, P2, !PT ;  /* 0x000000054d4f7c10 */ /* 0x000fc400097fe4ff */
[----:B------:R-:W2:Y:S04]  /*22ef0*/  LDL.64 R76, [R1+0x11d0] ;  /* 0x0011d000014c7983 */ /* 0x000ea80000100a00 */
[----:B------:R0:W2:Y:S02]  /*22f00*/  LDG.E.U8 R81, desc[UR20][R78.64] ;  /* 0x000000144e517981 */ /* 0x0000a4000c1e1100 */
[----:B0-----:R-:W-:-:S05]  /*22f10*/  VIADD R78, R146, UR19 ;  /* 0x00000013924e7c36 */ /* 0x001fca0008000000 */
[----:B------:R-:W-:-:S04]  /*22f20*/  IADD3 RZ, P2, PT, R78, UR67, RZ ;  /* 0x000000434eff7c10 */ /* 0x000fc8000ff5e0ff */
[----:B----4-:R-:W-:Y:S02]  /*22f30*/  IADD3.X R79, PT, PT, R73, UR5, RZ, P2, !PT ;  /* 0x00000005494f7c10 */ /* 0x010fe400097fe4ff */
[----:B------:R-:W4:Y:S01]  /*22f40*/  LDL.64 R72, [R1+0x11d8] ;  /* 0x0011d80001487983 */ /* 0x000f220000100a00 */
[----:B------:R-:W-:-:S05]  /*22f50*/  VIADD R78, R78, UR67 ;  /* 0x000000434e4e7c36 */ /* 0x000fca0008000000 */
[----:B------:R0:W4:Y:S02]  /*22f60*/  LDG.E.U8 R135, desc[UR20][R78.64] ;  /* 0x000000144e877981 */ /* 0x000124000c1e1100 */
[----:B0-----:R-:W-:-:S05]  /*22f70*/  VIADD R78, R146, UR63 ;  /* 0x0000003f924e7c36 */ /* 0x001fca0008000000 */
[----:B------:R-:W-:-:S04]  /*22f80*/  IADD3 RZ, P2, PT, R78, UR67, RZ ;  /* 0x000000434eff7c10 */ /* 0x000fc8000ff5e0ff */
[----:B---3--:R-:W-:Y:S02]  /*22f90*/  IADD3.X R79, PT, PT, R71, UR5, RZ, P2, !PT ;  /* 0x00000005474f7c10 */ /* 0x008fe400097fe4ff */
[----:B------:R-:W3:Y:S01]  /*22fa0*/  LDL.64 R70, [R1+0x1150] ;  /* 0x0011500001467983 */ /* 0x000ee20000100a00 */
[----:B------:R-:W-:Y:S01]  /*22fb0*/  UIMAD UR19, UR13, 0xc, URZ ;  /* 0x0000000c0d1378a4 */ /* 0x000fe2000f8e02ff */
[----:B------:R-:W-:-:S05]  /*22fc0*/  VIADD R78, R78, UR67 ;  /* 0x000000434e4e7c36 */ /* 0x000fca0008000000 */
[----:B------:R0:W3:Y:S02]  /*22fd0*/  LDG.E.U8 R137, desc[UR20][R78.64] ;  /* 0x000000144e897981 */ /* 0x0000e4000c1e1100 */
[----:B0-----:R-:W-:-:S05]  /*22fe0*/  VIADD R78, R144, UR19 ;  /* 0x00000013904e7c36 */ /* 0x001fca0008000000 */
[C---:B------:R-:W-:Y:S01]  /*22ff0*/  IADD3 RZ, P2, PT, R78.reuse, UR67, RZ ;  /* 0x000000434eff7c10 */ /* 0x040fe2000ff5e0ff */
[----:B------:R-:W-:Y:S01]  /*23000*/  USHF.L.U32 UR63, UR13, 0x2, URZ ;  /* 0x000000020d3f7899 */ /* 0x000fe200080006ff */
[----:B------:R-:W-:Y:S02]  /*23010*/  VIADD R78, R78, UR67 ;  /* 0x000000434e4e7c36 */ /* 0x000fe40008000000 */
[----:B--2---:R-:W-:Y:S02]  /*23020*/  IADD3.X R79, PT, PT, R69, UR5, RZ, P2, !PT ;  /* 0x00000005454f7c10 */ /* 0x004fe400097fe4ff */
        /* <DEDUP_REMOVED lines=9> */
[C---:B------:R-:W-:Y:S01]  /*230c0*/  IADD3 RZ, P2, PT, R78.reuse, UR67, RZ ;  /* 0x000000434eff7c10 */ /* 0x040fe2000ff5e0ff */
[----:B------:R-:W-:-:S03]  /*230d0*/  VIADD R78, R78, UR67 ;  /* 0x000000434e4e7c36 */ /* 0x000fc60008000000 */
[----:B---3--:R-:W-:Y:S01]  /*230e0*/  IADD3.X R79, PT, PT, R71, UR5, RZ, P2, !PT ;  /* 0x00000005474f7c10 */ /* 0x008fe200097fe4ff */
[----:B------:R-:W-:Y:S01]  /*230f0*/  UIMAD UR19, UR13, 0xd, URZ ;  /* 0x0000000d0d1378a4 */ /* 0x000fe2000f8e02ff */
[----:B------:R-:W3:Y:S04]  /*23100*/  LDL.64 R70, [R1+0x11c8] ;  /* 0x0011c80001467983 */ /* 0x000ee80000100a00 */
[----:B------:R0:W3:Y:S02]  /*23110*/  LDG.E.U8 R143, desc[UR20][R78.64] ;  /* 0x000000144e8f7981 */ /* 0x0000e4000c1e1100 */
[----:B0-----:R-:W-:-:S05]  /*23120*/  VIADD R78, R146, UR63 ;  /* 0x0000003f924e7c36 */ /* 0x001fca0008000000 */
[C---:B------:R-:W-:Y:S01]  /*23130*/  IADD3 RZ, P2, PT, R78.reuse, UR67, RZ ;  /* 0x000000434eff7c10 */ /* 0x040fe2000ff5e0ff */
[----:B------:R-:W-:-:S03]  /*23140*/  VIADD R78, R78, UR67 ;  /* 0x000000434e4e7c36 */ /* 0x000fc60008000000 */
[----:B------:R-:W-:-:S05]  /*23150*/  IADD3.X R79, PT, PT, R77, UR5, RZ, P2, !PT ;  /* 0x000000054d4f7c10 */ /* 0x000fca00097fe4ff */
[----:B------:R0:W3:Y:S02]  /*23160*/  LDG.E.U8 R151, desc[UR20][R78.64] ;  /* 0x000000144e977981 */ /* 0x0000e4000c1e1100 */
[----:B0-----:R-:W-:-:S05]  /*23170*/  VIADD R78, R144, UR19 ;  /* 0x00000013904e7c36 */ /* 0x001fca0008000000 */
[C---:B------:R-:W-:Y:S01]  /*23180*/  IADD3 RZ, P2, PT, R78.reuse, UR67, RZ ;  /* 0x000000434eff7c10 */ /* 0x040fe2000ff5e0ff */
[----:B------:R-:W-:-:S03]  /*23190*/  VIADD R78, R78, UR67 ;  /* 0x000000434e4e7c36 */ /* 0x000fc60008000000 */
[----:B--2---:R-:W-:Y:S02]  /*231a0*/  IADD3.X R79, PT, PT, R69, UR5, RZ, P2, !PT ;  /* 0x00000005454f7c10 */ /* 0x004fe400097fe4ff */
[----:B------:R-:W2:Y:S04]  /*231b0*/  LDL.64 R68, [R1+0x11c0] ;  /* 0x0011c00001447983 */ /* 0x000ea80000100a00 */
[----:B------:R0:W2:Y:S02]  /*231c0*/  LDG.E.U8 R153, desc[UR20][R78.64] ;  /* 0x000000144e997981 */ /* 0x0000a4000c1e1100 */
[----:B0-----:R-:W-:-:S05]  /*231d0*/  VIADD R78, R146, UR19 ;  /* 0x00000013924e7c36 */ /* 0x001fca0008000000 */
[----:B------:R-:W-:-:S04]  /*231e0*/  IADD3 RZ, P2, PT, R78, UR67, RZ ;  /* 0x000000434eff7c10 */ /* 0x000fc8000ff5e0ff */
[----:B----4-:R-:W-:Y:S02]  /*231f0*/  IADD3.X R79, PT, PT, R73, UR5, RZ, P2, !PT ;  /* 0x00000005494f7c10 */ /* 0x010fe400097fe4ff */
[----:B------:R-:W4:Y:S01]  /*23200*/  LDL.64 R72, [R1+0x1138] ;  /* 0x0011380001487983 */ /* 0x000f220000100a00 */
[----:B------:R-:W-:Y:S01]  /*23210*/  UIMAD UR19, UR13, 0x5, URZ ;  /* 0x000000050d1378a4 */ /* 0x000fe2000f8e02ff */
[----:B------:R-:W-:-:S05]  /*23220*/  VIADD R78, R78, UR67 ;  /* 0x000000434e4e7c36 */ /* 0x000fca0008000000 */
[----:B------:R0:W4:Y:S02]  /*23230*/  LDG.E.U8 R155, desc[UR20][R78.64] ;  /* 0x000000144e9b7981 */ /* 0x000124000c1e1100 */
[----:B0-----:R-:W-:-:S05]  /*23240*/  VIADD R78, R144, UR19 ;  /* 0x00000013904e7c36 */ /* 0x001fca0008000000 */
[C---:B------:R-:W-:Y:S01]  /*23250*/  IADD3 RZ, P2, PT, R78.reuse, UR67, RZ ;  /* 0x000000434eff7c10 */ /* 0x040fe2000ff5e0ff */
[----:B------:R-:W-:-:S03]  /*23260*/  VIADD R78, R78, UR67 ;  /* 0x000000434e4e7c36 */ /* 0x000fc60008000000 */
[----:B---3--:R-:W-:Y:S02]  /*23270*/  IADD3.X R79, PT, PT, R71, UR5, RZ, P2, !PT ;  /* 0x00000005474f7c10 */ /* 0x008fe400097fe4ff */
[----:B------:R-:W3:Y:S04]  /*23280*/  LDL.64 R70, [R1+0x11b8] ;  /* 0x0011b80001467983 */ /* 0x000ee80000100a00 */
[----:B------:R0:W3:Y:S02]  /*23290*/  LDG.E.U8 R157, desc[UR20][R78.64] ;  /* 0x000000144e9d7981 */ /* 0x0000e4000c1e1100 */
[----:B0-----:R-:W-:-:S05]  /*232a0*/  VIADD R78, R146, UR19 ;  /* 0x00000013924e7c36 */ /* 0x001fca0008000000 */
[C---:B------:R-:W-:Y:S01]  /*232b0*/  IADD3 RZ, P2, PT, R78.reuse, UR67, RZ ;  /* 0x000000434eff7c10 */ /* 0x040fe2000ff5e0ff */
[----:B------:R-:W-:Y:S01]  /*232c0*/  UIMAD UR19, UR13, 0xe, URZ ;  /* 0x0000000e0d1378a4 */ /* 0x000fe2000f8e02ff */
[----:B------:R-:W-:Y:S02]  /*232d0*/  VIADD R78, R78, UR67 ;  /* 0x000000434e4e7c36 */ /* 0x000fe40008000000 */
[----:B--2---:R-:W-:Y:S02]  /*232e0*/  IADD3.X R79, PT, PT, R69, UR5, RZ, P2, !PT ;  /* 0x00000005454f7c10 */ /* 0x004fe400097fe4ff */
[----:B------:R-:W2:Y:S04]  /*232f0*/  LDL.64 R68, [R1+0x1130] ;  /* 0x0011300001447983 */ /* 0x000ea80000100a00 */
[----:B------:R-:W3:Y:S04]  /*23300*/  LDL.LU R75, [R1+0xa4] ;  /* 0x0000a400014b7983 */ /* 0x000ee80000300800 */
[----:B------:R-:W3:Y:S04]  /*23310*/  LDL.LU R76, [R1+0xa0] ;  /* 0x0000a000014c7983 */ /* 0x000ee80000300800 */
[----:B------:R-:W3:Y:S04]  /*23320*/  LDL.LU R77, [R1+0x9c] ;  /* 0x00009c00014d7983 */ /* 0x000ee80000300800 */
[----:B------:R-:W3:Y:S04]  /*23330*/  LDL.LU R86, [R1+0x90] ;  /* 0x0000900001567983 */ /* 0x000ee80000300800 */
[----:B------:R-:W3:Y:S04]  /*23340*/  LDL.LU R130, [R1+0x74] ;  /* 0x0000740001827983 */ /* 0x000ee80000300800 */
[----:B------:R0:W3:Y:S02]  /*23350*/  LDG.E.U8 R159, desc[UR20][R78.64] ;  /* 0x000000144e9f7981 */ /* 0x0000e4000c1e1100 */
[----:B0-----:R-:W-:-:S05]  /*23360*/  VIADD R78, R144, UR19 ;  /* 0x00000013904e7c36 */ /* 0x001fca0008000000 */
[----:B------:R-:W-:-:S04]  /*23370*/  IADD3 RZ, P2, PT, R78, UR67, RZ ;  /* 0x000000434eff7c10 */ /* 0x000fc8000ff5e0ff */
[----:B----4-:R-:W-:Y:S02]  /*23380*/  IADD3.X R79, PT, PT, R73, UR5, RZ, P2, !PT ;  /* 0x00000005494f7c10 */ /* 0x010fe400097fe4ff */
[----:B------:R-:W4:Y:S04]  /*23390*/  LDL.64 R72, [R1+0x11b0] ;  /* 0x0011b00001487983 */ /* 0x000f280000100a00 */
[----:B------:R-:W4:Y:S04]  /*233a0*/  LDL.LU R154, [R1+0x70] ;  /* 0x00007000019a7983 */ /* 0x000f280000300800 */
[----:B------:R-:W4:Y:S01]  /*233b0*/  LDL.LU R156, [R1+0x54] ;  /* 0x00005400019c7983 */ /* 0x000f220000300800 */
[----:B------:R-:W-:Y:S01]  /*233c0*/  VIADD R78, R78, UR67 ;  /* 0x000000434e4e7c36 */ /* 0x000fe20008000000 */
[----:B------:R-:W-:-:S04]  /*233d0*/  LOP3.LUT R132, R132, 0x7f, RZ, 0xc0, !PT ;  /* 0x0000007f84847812 */ /* 0x000fc800078ec0ff */
[----:B------:R0:W4:Y:S02]  /*233e0*/  LDG.E.U8 R161, desc[UR20][R78.64] ;  /* 0x000000144ea17981 */ /* 0x000124000c1e1100 */
[----:B0-----:R-:W-:Y:S01]  /*233f0*/  VIADD R78, R146, UR19 ;  /* 0x00000013924e7c36 */ /* 0x001fe20008000000 */
[----:B------:R-:W-:-:S04]  /*23400*/  UIMAD UR19, UR13, 0x6, URZ ;  /* 0x000000060d1378a4 */ /* 0x000fc8000f8e02ff */
[C---:B------:R-:W-:Y:S01]  /*23410*/  IADD3 RZ, P2, PT, R78.reuse, UR67, RZ ;  /* 0x000000434eff7c10 */ /* 0x040fe2000ff5e0ff */
[----:B------:R-:W-:-:S03]  /*23420*/  VIADD R78, R78, UR67 ;  /* 0x000000434e4e7c36 */ /* 0x000fc60008000000 */
[----:B--2---:R-:W-:Y:S02]  /*23430*/  IADD3.X R79, PT, PT, R69, UR5, RZ, P2, !PT ;  /* 0x00000005454f7c10 */ /* 0x004fe400097fe4ff */
[----:B------:R-:W2:Y:S04]  /*23440*/  LDL.LU.64 R68, [R1+0x1240] ;  /* 0x0012400001447983 */ /* 0x000ea80000300a00 */
[----:B---3--:R-:W-:Y:S04]  /*23450*/  STS.U8 [R132+UR7+0x10000], R75 ;  /* 0x0100004b84007988 */ /* 0x008fe80008000007 */
[----:B------:R-:W-:Y:S04]  /*23460*/  STS.U8 [R132+UR7+0x14000], R76 ;  /* 0x0140004c84007988 */ /* 0x000fe80008000007 */
[----:B------:R-:W-:Y:S04]  /*23470*/  STS.U8 [R132+UR7+0x10c00], R77 ;  /* 0x010c004d84007988 */ /* 0x000fe80008000007 */
[----:B------:R-:W-:Y:S04]  /*23480*/  STS.U8 [R132+UR7+0x14c00], R86 ;  /* 0x014c005684007988 */ /* 0x000fe80008000007 */
[----:B------:R-:W-:Y:S04]  /*23490*/  STS.U8 [R132+UR7+0x11000], R130 ;  /* 0x0110008284007988 */ /* 0x000fe80008000007 */
[----:B------:R0:W-:Y:S04]  /*234a0*/  STS.U8 [R132+UR7+0x10400], R107 ;  /* 0x0104006b84007988 */ /* 0x0001e80008000007 */
[----:B------:R1:W3:Y:S01]  /*234b0*/  LDG.E.U8 R163, desc[UR20][R78.64] ;  /* 0x000000144ea37981 */ /* 0x0002e2000c1e1100 */
[----:B0-----:R-:W0:Y:S01]  /*234c0*/  S2R R107, SR_TID.X ;  /* 0x00000000006b7919 */ /* 0x001e220000002100 */
[----:B-1----:R-:W-:-:S05]  /*234d0*/  VIADD R78, R144, UR19 ;  /* 0x00000013904e7c36 */ /* 0x002fca0008000000 */
[C---:B------:R-:W-:Y:S01]  /*234e0*/  IADD3 RZ, P2, PT, R78.reuse, UR67, RZ ;  /* 0x000000434eff7c10 */ /* 0x040fe2000ff5e0ff */
[----:B------:R-:W-:-:S03]  /*234f0*/  VIADD R78, R78, UR67 ;  /* 0x000000434e4e7c36 */ /* 0x000fc60008000000 */
[----:B------:R-:W-:Y:S02]  /*23500*/  IADD3.X R79, PT, PT, R71, UR5, RZ, P2, !PT ;  /* 0x00000005474f7c10 */ /* 0x000fe400097fe4ff */
[----:B------:R-:W2:Y:S04]  /*23510*/  LDL.LU.64 R70, [R1+0x1238] ;  /* 0x0012380001467983 */ /* 0x000ea80000300a00 */
[----:B------:R1:W2:Y:S02]  /*23520*/  LDG.E.U8 R165, desc[UR20][R78.64] ;  /* 0x000000144ea57981 */ /* 0x0002a4000c1e1100 */
[----:B-1----:R-:W-:-:S05]  /*23530*/  VIADD R78, R146, UR19 ;  /* 0x00000013924e7c36 */ /* 0x002fca0008000000 */
[C---:B------:R-:W-:Y:S01]  /*23540*/  IADD3 RZ, P2, PT, R78.reuse, UR67, RZ ;  /* 0x000000434eff7c10 */ /* 0x040fe2000ff5e0ff */
[----:B------:R-:W-:-:S03]  /*23550*/  VIADD R78, R78, UR67 ;  /* 0x000000434e4e7c36 */ /* 0x000fc60008000000 */
[----:B----4-:R-:W-:Y:S02]  /*23560*/  IADD3.X R79, PT, PT, R73, UR5, RZ, P2, !PT ;  /* 0x00000005494f7c10 */ /* 0x010fe400097fe4ff */
[----:B------:R-:W4:Y:S01]  /*23570*/  LDL.LU.64 R72, [R1+0x1230] ;  /* 0x0012300001487983 */ /* 0x000f220000300a00 */
[----:B0-----:R-:W-:-:S03]  /*23580*/  LOP3.LUT R107, R107, 0x7f, RZ, 0xc0, !PT ;  /* 0x0000007f6b6b7812 */ /* 0x001fc600078ec0ff */
[----:B------:R0:W2:Y:S04]  /*23590*/  LDG.E.U8 R78, desc[UR20][R78.64] ;  /* 0x000000144e4e7981 */ /* 0x0000a8000c1e1100 */
[----:B------:R1:W-:Y:S04]  /*235a0*/  STS.U8 [R107+UR7+0x10800], R109 ;  /* 0x0108006d6b007988 */ /* 0x0003e80008000007 */
[----:B------:R-:W2:Y:S04]  /*235b0*/  LDL.LU R79, [R1+0x30] ;  /* 0x00003000014f7983 */ /* 0x000ea80000300800 */
[----:B------:R-:W2:Y:S04]  /*235c0*/  LDL.LU R75, [R1+0x1228] ;  /* 0x00122800014b7983 */ /* 0x000ea80000300800 */
[----:B------:R-:W2:Y:S04]  /*235d0*/  LDL.LU R76, [R1+0x1224] ;  /* 0x00122400014c7983 */ /* 0x000ea80000300800 */
[----:B------:R-:W2:Y:S04]  /*235e0*/  LDL.LU R77, [R1+0x1220] ;  /* 0x00122000014d7983 */ /* 0x000ea80000300800 */
[----:B------:R-:W2:Y:S04]  /*235f0*/  LDL.LU R86, [R1+0x121c] ;  /* 0x00121c0001567983 */ /* 0x000ea80000300800 */
[----:B------:R-:W2:Y:S04]  /*23600*/  LDL.LU R130, [R1+0x1218] ;  /* 0x0012180001827983 */ /* 0x000ea80000300800 */
[----:B------:R-:W2:Y:S04]  /*23610*/  LDL.LU R132, [R1+0x1214] ;  /* 0x0012140001847983 */ /* 0x000ea80000300800 */
[----:B-1----:R-:W2:Y:S04]  /*23620*/  LDL.LU R109, [R1+0x34] ;  /* 0x00003400016d7983 */ /* 0x002ea80000300800 */
[----:B------:R1:W-:Y:S04]  /*23630*/  STS.U8 [R107+UR7+0x14800], R111 ;  /* 0x0148006f6b007988 */ /* 0x0003e80008000007 */
[----:B------:R0:W-:Y:S04]  /*23640*/  STS.U8 [R107+UR7+0x15000], R154 ;  /* 0x0150009a6b007988 */ /* 0x0001e80008000007 */
[----:B-1----:R-:W2:Y:S04]  /*23650*/  LDL.LU R111, [R1+0x50] ;  /* 0x00005000016f7983 */ /* 0x002ea80000300800 */
[----:B0-----:R-:W3:Y:S04]  /*23660*/  LDL.LU R154, [R1+0x1210] ;  /* 0x00121000019a7983 */ /* 0x001ee80000300800 */
[----:B------:R0:W-:Y:S04]  /*23670*/  STS.U8 [R107+UR7+0x11400], R156 ;  /* 0x0114009c6b007988 */ /* 0x0001e80008000007 */
[----:B0-----:R-:W3:Y:S04]  /*23680*/  LDL.LU R156, [R1+0x120c] ;  /* 0x00120c00019c7983 */ /* 0x001ee80000300800 */
[----:B--2---:R-:W-:Y:S04]  /*23690*/  STS.U8 [R107+UR7+0x15400], R111 ;  /* 0x0154006f6b007988 */ /* 0x004fe80008000007 */
[----:B------:R-:W-:Y:S04]  /*236a0*/  STS.U8 [R107+UR7+0x11800], R109 ;  /* 0x0118006d6b007988 */ /* 0x000fe80008000007 */
[----:B------:R0:W-:Y:S02]  /*236b0*/  STS.U8 [R107+UR7+0x15800], R79 ;  /* 0x0158004f6b007988 */ /* 0x0001e40008000007 */
[----:B0-----:R-:W0:Y:S02]  /*236c0*/  S2R R79, SR_TID.X ;  /* 0x00000000004f7919 */ /* 0x001e240000002100 */
[----:B---3--:R1:W-:Y:S04]  /*236d0*/  STS.U8 [R107+UR7+0x11c00], R156 ;  /* 0x011c009c6b007988 */ /* 0x0083e80008000007 */
[----:B------:R2:W-:Y:S04]  /*236e0*/  STS.U8 [R107+UR7+0x15c00], R154 ;  /* 0x015c009a6b007988 */ /* 0x0005e80008000007 */
[----:B------:R3:W-:Y:S04]  /*236f0*/  STS.U8 [R107+UR7+0x12000], R132 ;  /* 0x012000846b007988 */ /* 0x0007e80008000007 */
[----:B-1----:R-:W4:Y:S04]  /*23700*/  LDL.LU R156, [R1+0x68] ;  /* 0x00006800019c7983 */ /* 0x002f280000300800 */
[----:B--2---:R-:W2:Y:S04]  /*23710*/  LDL.LU R154, [R1+0x6c] ;  /* 0x00006c00019a7983 */ /* 0x004ea80000300800 */
[----:B---3--:R-:W3:Y:S04]  /*23720*/  LDL.LU R132, [R1+0x88] ;  /* 0x0000880001847983 */ /* 0x008ee80000300800 */
[----:B------:R1:W-:Y:S04]  /*23730*/  STS.U8 [R107+UR7+0x16000], R130 ;  /* 0x016000826b007988 */ /* 0x0003e80008000007 */
[----:B-1----:R-:W2:Y:S04]  /*23740*/  LDL.LU R130, [R1+0x8c] ;  /* 0x00008c0001827983 */ /* 0x002ea80000300800 */
[----:B------:R-:W3:Y:S04]  /*23750*/  LDL.LU R111, [R1+0x4c] ;  /* 0x00004c00016f7983 */ /* 0x000ee80000300800 */
[----:B------:R-:W3:Y:S04]  /*23760*/  LDL.LU R109, [R1+0x48] ;  /* 0x00004800016d7983 */ /* 0x000ee80000300800 */
[----:B------:R0:W-:Y:S02]  /*23770*/  STS.U8 [R107+UR7+0x12400], R86 ;  /* 0x012400566b007988 */ /* 0x0001e40008000007 */
[----:B0-----:R-:W-:-:S02]  /*23780*/  LOP3.LUT R86, R79, 0x7f, RZ, 0xc0, !PT ;  /* 0x0000007f4f567812 */ /* 0x001fc400078ec0ff */
[----:B------:R-:W3:Y:S04]  /*23790*/  LDL.LU R107, [R1+0x2c] ;  /* 0x00002c00016b7983 */ /* 0x000ee80000300800 */
[----:B------:R-:W3:Y:S04]  /*237a0*/  LDL.LU R79, [R1+0x20] ;  /* 0x00002000014f7983 */ /* 0x000ee80000300800 */
[----:B------:R0:W-:Y:S02]  /*237b0*/  STS.U8 [R86+UR7+0x16400], R77 ;  /* 0x0164004d56007988 */ /* 0x0001e40008000007 */
[----:B0-----:R-:W0:Y:S02]  /*237c0*/  S2R R77, SR_TID.X ;  /* 0x00000000004d7919 */ /* 0x001e240000002100 */
[----:B------:R-:W-:Y:S04]  /*237d0*/  STS.U8 [R86+UR7+0x12800], R76 ;  /* 0x0128004c56007988 */ /* 0x000fe80008000007 */
[----:B------:R-:W-:Y:S04]  /*237e0*/  STS.U8 [R86+UR7+0x16800], R75 ;  /* 0x0168004b56007988 */ /* 0x000fe80008000007 */
[----:B------:R-:W-:Y:S04]  /*237f0*/  STS.U8 [R86+UR7+0x12c00], R74 ;  /* 0x012c004a56007988 */ /* 0x000fe80008000007 */
[----:B----4-:R-:W-:Y:S04]  /*23800*/  STS.U8 [R86+UR7+0x16c00], R73 ;  /* 0x016c004956007988 */ /* 0x010fe80008000007 */
[----:B------:R-:W-:Y:S04]  /*23810*/  STS.U8 [R86+UR7+0x13000], R72 ;  /* 0x0130004856007988 */ /* 0x000fe80008000007 */
[----:B------:R-:W-:Y:S04]  /*23820*/  STS.U8 [R86+UR7+0x17000], R71 ;  /* 0x0170004756007988 */ /* 0x000fe80008000007 */
[----:B------:R-:W-:Y:S01]  /*23830*/  STS.U8 [R86+UR7+0x13400], R70 ;  /* 0x0134004656007988 */ /* 0x000fe20008000007 */
[----:B0-----:R-:W-:-:S03]  /*23840*/  LOP3.LUT R77, R77, 0x7f, RZ, 0xc0, !PT ;  /* 0x0000007f4d4d7812 */ /* 0x001fc600078ec0ff */
[----:B------:R-:W-:Y:S01]  /*23850*/  STS.U8 [R86+UR7+0x17400], R69 ;  /* 0x0174004556007988 */ /* 0x000fe20008000007 */
[----:B------:R-:W-:-:S03]  /*23860*/  LOP3.LUT R77, R77, 0x10, RZ, 0x3c, !PT ;  /* 0x000000104d4d7812 */ /* 0x000fc600078e3cff */
[----:B------:R-:W-:Y:S04]  /*23870*/  STS.U8 [R86+UR7+0x13800], R68 ;  /* 0x0138004456007988 */ /* 0x000fe80008000007 */
[----:B------:R-:W-:Y:S04]  /*23880*/  STS.U8 [R86+UR7+0x17800], R67 ;  /* 0x0178004356007988 */ /* 0x000fe80008000007 */
[----:B------:R-:W-:Y:S04]  /*23890*/  STS.U8 [R86+UR7+0x13c00], R66 ;  /* 0x013c004256007988 */ /* 0x000fe80008000007 */
[----:B------:R-:W-:Y:S04]  /*238a0*/  STS.U8 [R86+UR7+0x17c00], R65 ;  /* 0x017c004156007988 */ /* 0x000fe80008000007 */
[----:B------:R-:W-:Y:S04]  /*238b0*/  STS.U8 [R86+UR7+0x14400], R113 ;  /* 0x0144007156007988 */ /* 0x000fe80008000007 */
[----:B--2---:R0:W-:Y:S04]  /*238c0*/  STS.U8 [R77+UR7+0x10c80], R130 ;  /* 0x010c80824d007988 */ /* 0x0041e80008000007 */
[----:B---3--:R-:W-:Y:S04]  /*238d0*/  STS.U8 [R77+UR7+0x14c80], R132 ;  /* 0x014c80844d007988 */ /* 0x008fe80008000007 */
[----:B------:R-:W-:Y:S04]  /*238e0*/  STS.U8 [R77+UR7+0x10480], R82 ;  /* 0x010480524d007988 */ /* 0x000fe80008000007 */
[----:B------:R-:W-:Y:S04]  /*238f0*/  STS.U8 [R77+UR7+0x10080], R103 ;  /* 0x010080674d007988 */ /* 0x000fe80008000007 */
[----:B------:R-:W-:Y:S04]  /*23900*/  STS.U8 [R77+UR7+0x10880], R83 ;  /* 0x010880534d007988 */ /* 0x000fe80008000007 */
[----:B------:R-:W-:Y:S04]  /*23910*/  STS.U8 [R77+UR7+0x14880], R115 ;  /* 0x014880734d007988 */ /* 0x000fe80008000007 */
[----:B------:R-:W-:Y:S04]  /*23920*/  STS.U8 [R77+UR7+0x14080], R105 ;  /* 0x014080694d007988 */ /* 0x000fe80008000007 */
[----:B------:R-:W-:Y:S04]  /*23930*/  STS.U8 [R77+UR7+0x14480], R117 ;  /* 0x014480754d007988 */ /* 0x000fe80008000007 */
[----:B------:R1:W-:Y:S04]  /*23940*/  STS.U8 [R77+UR7+0x11080], R154 ;  /* 0x0110809a4d007988 */ /* 0x0003e80008000007 */
[----:B0-----:R-:W2:Y:S04]  /*23950*/  LDL.LU R130, [R1+0x84] ;  /* 0x0000840001827983 */ /* 0x001ea80000300800 */
[----:B-1----:R-:W3:Y:S04]  /*23960*/  LDL.LU R154, [R1+0x80] ;  /* 0x00008000019a7983 */ /* 0x002ee80000300800 */
[----:B------:R0:W-:Y:S04]  /*23970*/  STS.U8 [R77+UR7+0x15080], R156 ;  /* 0x0150809c4d007988 */ /* 0x0001e80008000007 */
[----:B------:R1:W-:Y:S04]  /*23980*/  STS.U8 [R77+UR7+0x11480], R111 ;  /* 0x0114806f4d007988 */ /* 0x0003e80008000007 */
[----:B0-----:R-:W4:Y:S04]  /*23990*/  LDL.LU R156, [R1+0x64] ;  /* 0x00006400019c7983 */ /* 0x001f280000300800 */
[----:B-1----:R-:W4:Y:S04]  /*239a0*/  LDL.LU R111, [R1+0x60] ;  /* 0x00006000016f7983 */ /* 0x002f280000300800 */
[----:B------:R0:W-:Y:S04]  /*239b0*/  STS.U8 [R77+UR7+0x15480], R109 ;  /* 0x0154806d4d007988 */ /* 0x0001e80008000007 */
[----:B------:R-:W4:Y:S04]  /*239c0*/  LDL.LU R132, [R1+0x44] ;  /* 0x0000440001847983 */ /* 0x000f280000300800 */
[----:B------:R1:W-:Y:S04]  /*239d0*/  STS.U8 [R77+UR7+0x11880], R107 ;  /* 0x0118806b4d007988 */ /* 0x0003e80008000007 */
[----:B0-----:R-:W4:Y:S04]  /*239e0*/  LDL.LU R109, [R1+0x40] ;  /* 0x00004000016d7983 */ /* 0x001f280000300800 */
[----:B------:R0:W-:Y:S04]  /*239f0*/  STS.U8 [R77+UR7+0x15880], R79 ;  /* 0x0158804f4d007988 */ /* 0x0001e80008000007 */
[----:B-1----:R-:W4:Y:S04]  /*23a00*/  LDL.LU R107, [R1+0x4] ;  /* 0x00000400016b7983 */ /* 0x002f280000300800 */
[----:B0-----:R-:W4:Y:S04]  /*23a10*/  LDL.LU R79, [R1] ;  /* 0x00000000014f7983 */ /* 0x001f280000300800 */
        /* <DEDUP_REMOVED lines=19> */
[----:B--2---:R0:W-:Y:S04]  /*23b50*/  STS.U8 [R65+UR7+0x10d00], R130 ;  /* 0x010d008241007988 */ /* 0x0041e80008000007 */
[----:B---3--:R1:W-:Y:S04]  /*23b60*/  STS.U8 [R65+UR7+0x14d00], R154 ;  /* 0x014d009a41007988 */ /* 0x0083e80008000007 */
[----:B------:R-:W-:Y:S04]  /*23b70*/  STS.U8 [R65+UR7+0x10500], R119 ;  /* 0x0105007741007988 */ /* 0x000fe80008000007 */
[----:B------:R-:W-:Y:S04]  /*23b80*/  STS.U8 [R65+UR7+0x14500], R121 ;  /* 0x0145007941007988 */ /* 0x000fe80008000007 */
[----:B------:R-:W-:Y:S04]  /*23b90*/  STS.U8 [R65+UR7+0x10100], R123 ;  /* 0x0101007b41007988 */ /* 0x000fe80008000007 */
[----:B------:R-:W-:Y:S04]  /*23ba0*/  STS.U8 [R65+UR7+0x14100], R127 ;  /* 0x0141007f41007988 */ /* 0x000fe80008000007 */
[----:B------:R-:W-:Y:S04]  /*23bb0*/  STS.U8 [R65+UR7+0x10900], R129 ;  /* 0x0109008141007988 */ /* 0x000fe80008000007 */
[----:B------:R-:W-:Y:S04]  /*23bc0*/  STS.U8 [R65+UR7+0x14900], R131 ;  /* 0x0149008341007988 */ /* 0x000fe80008000007 */
[----:B0-----:R-:W2:Y:S04]  /*23bd0*/  LDL.LU R130, [R1+0x98] ;  /* 0x0000980001827983 */ /* 0x001ea80000300800 */
[----:B----4-:R0:W-:Y:S04]  /*23be0*/  STS.U8 [R65+UR7+0x11100], R156 ;  /* 0x0111009c41007988 */ /* 0x0101e80008000007 */
[----:B-1----:R-:W3:Y:S04]  /*23bf0*/  LDL.LU R154, [R1+0x94] ;  /* 0x00009400019a7983 */ /* 0x002ee80000300800 */
[----:B------:R1:W-:Y:S04]  /*23c00*/  STS.U8 [R65+UR7+0x15100], R111 ;  /* 0x0151006f41007988 */ /* 0x0003e80008000007 */
[----:B0-----:R-:W4:Y:S04]  /*23c10*/  LDL.LU R156, [R1+0x7c] ;  /* 0x00007c00019c7983 */ /* 0x001f280000300800 */
[----:B-1----:R-:W4:Y:S04]  /*23c20*/  LDL.LU R111, [R1+0x78] ;  /* 0x00007800016f7983 */ /* 0x002f280000300800 */
[----:B------:R-:W-:Y:S04]  /*23c30*/  STS.U8 [R65+UR7+0x11500], R132 ;  /* 0x0115008441007988 */ /* 0x000fe80008000007 */
[----:B------:R0:W-:Y:S04]  /*23c40*/  STS.U8 [R65+UR7+0x15500], R109 ;  /* 0x0155006d41007988 */ /* 0x0001e80008000007 */
[----:B------:R1:W-:Y:S04]  /*23c50*/  STS.U8 [R65+UR7+0x11900], R107 ;  /* 0x0119006b41007988 */ /* 0x0003e80008000007 */
[----:B------:R1:W-:Y:S04]  /*23c60*/  STS.U8 [R65+UR7+0x15900], R79 ;  /* 0x0159004f41007988 */ /* 0x0003e80008000007 */
[----:B0-----:R-:W4:Y:S04]  /*23c70*/  LDL.LU R109, [R1+0x5c] ;  /* 0x00005c00016d7983 */ /* 0x001f280000300800 */
[----:B------:R-:W4:Y:S04]  /*23c80*/  LDL.LU R132, [R1+0x58] ;  /* 0x0000580001847983 */ /* 0x000f280000300800 */
[----:B-1----:R-:W4:Y:S04]  /*23c90*/  LDL.LU R107, [R1+0x3c] ;  /* 0x00003c00016b7983 */ /* 0x002f280000300800 */
[----:B------:R-:W4:Y:S04]  /*23ca0*/  LDL.LU R79, [R1+0x38] ;  /* 0x00003800014f7983 */ /* 0x000f280000300800 */
        /* <DEDUP_REMOVED lines=18> */
[----:B------:R-:W-:Y:S01]  /*23dd0*/  LOP3.LUT R51, R86, 0x30, RZ, 0x3c, !PT ;  /* 0x0000003056337812 */ /* 0x000fe200078e3cff */
[----:B0-----:R-:W0:Y:S02]  /*23de0*/  S2R R37, SR_TID.X ;  /* 0x0000000000257919 */ /* 0x001e240000002100 */
[----:B0-----:R-:W-:-:S02]  /*23df0*/  LOP3.LUT R62, R37, 0x7f, RZ, 0xc0, !PT ;  /* 0x0000007f253e7812 */ /* 0x001fc400078ec0ff */
[----:B--2---:R-:W-:Y:S04]  /*23e00*/  STS.U8 [R51+UR7+0x10980], R130 ;  /* 0x0109808233007988 */ /* 0x004fe80008000007 */
[----:B---3--:R0:W-:Y:S04]  /*23e10*/  STS.U8 [R51+UR7+0x14980], R154 ;  /* 0x0149809a33007988 */ /* 0x0081e80008000007 */
[----:B----4-:R1:W-:Y:S04]  /*23e20*/  STS.U8 [R51+UR7+0x10d80], R156 ;  /* 0x010d809c33007988 */ /* 0x0103e80008000007 */
[----:B0-----:R-:W2:Y:S04]  /*23e30*/  LDL.LU R154, [R1+0x28] ;  /* 0x00002800019a7983 */ /* 0x001ea80000300800 */
[----:B------:R0:W-:Y:S04]  /*23e40*/  STS.U8 [R51+UR7+0x14d80], R111 ;  /* 0x014d806f33007988 */ /* 0x0001e80008000007 */
[----:B------:R-:W-:Y:S04]  /*23e50*/  STS.U8 [R51+UR7+0x10180], R80 ;  /* 0x0101805033007988 */ /* 0x000fe80008000007 */
[----:B------:R-:W-:Y:S04]  /*23e60*/  STS.U8 [R51+UR7+0x10580], R81 ;  /* 0x0105805133007988 */ /* 0x000fe80008000007 */
[----:B------:R-:W-:Y:S04]  /*23e70*/  STS.U8 [R51+UR7+0x14180], R135 ;  /* 0x0141808733007988 */ /* 0x000fe80008000007 */
[----:B------:R-:W-:Y:S04]  /*23e80*/  STS.U8 [R51+UR7+0x14580], R137 ;  /* 0x0145808933007988 */ /* 0x000fe80008000007 */
[----:B------:R3:W-:Y:S04]  /*23e90*/  STS.U8 [R51+UR7+0x11180], R109 ;  /* 0x0111806d33007988 */ /* 0x0007e80008000007 */
[----:B------:R-:W-:Y:S04]  /*23ea0*/  STS.U8 [R51+UR7+0x15180], R132 ;  /* 0x0151808433007988 */ /* 0x000fe80008000007 */
[----:B------:R4:W-:Y:S04]  /*23eb0*/  STS.U8 [R51+UR7+0x11580], R107 ;  /* 0x0115806b33007988 */ /* 0x0009e80008000007 */
        /* <DEDUP_REMOVED lines=9> */
[----:B-1----:R-:W2:Y:S04]  /*23f50*/  LDL.LU R156, [R1+0x24] ;  /* 0x00002400019c7983 */ /* 0x002ea80000300800 */
[----:B------:R-:W-:Y:S04]  /*23f60*/  STS.U8 [R51+UR7+0x12980], R34 ;  /* 0x0129802233007988 */ /* 0x000fe80008000007 */
[----:B0-----:R-:W2:Y:S04]  /*23f70*/  LDL.LU R111, [R1+0x1c] ;  /* 0x00001c00016f7983 */ /* 0x001ea80000300800 */
[----:B------:R-:W-:Y:S04]  /*23f80*/  STS.U8 [R51+UR7+0x16980], R33 ;  /* 0x0169802133007988 */ /* 0x000fe80008000007 */
[----:B---3--:R-:W3:Y:S04]  /*23f90*/  LDL.LU R109, [R1+0x18] ;  /* 0x00001800016d7983 */ /* 0x008ee80000300800 */
[----:B------:R-:W-:Y:S04]  /*23fa0*/  STS.U8 [R51+UR7+0x12d80], R32 ;  /* 0x012d802033007988 */ /* 0x000fe80008000007 */
[----:B----4-:R-:W4:Y:S04]  /*23fb0*/  LDL.LU R107, [R1+0x14] ;  /* 0x00001400016b7983 */ /* 0x010f280000300800 */
[----:B------:R-:W-:Y:S04]  /*23fc0*/  STS.U8 [R51+UR7+0x16d80], R31 ;  /* 0x016d801f33007988 */ /* 0x000fe80008000007 */
[----:B------:R-:W4:Y:S04]  /*23fd0*/  LDL.LU R79, [R1+0x10] ;  /* 0x00001000014f7983 */ /* 0x000f280000300800 */
[----:B------:R-:W-:Y:S04]  /*23fe0*/  STS.U8 [R51+UR7+0x13180], R30 ;  /* 0x0131801e33007988 */ /* 0x000fe80008000007 */
[----:B------:R0:W-:Y:S04]  /*23ff0*/  STS.U8 [R51+UR7+0x17180], R0 ;  /* 0x0171800033007988 */ /* 0x0001e80008000007 */
[----:B------:R-:W-:Y:S04]  /*24000*/  STS.U8 [R51+UR7+0x13580], R29 ;  /* 0x0135801d33007988 */ /* 0x000fe80008000007 */
[----:B------:R-:W-:Y:S01]  /*24010*/  STS.U8 [R51+UR7+0x17580], R28 ;  /* 0x0175801c33007988 */ /* 0x000fe20008000007 */
[----:B0-----:R-:W-:-:S03]  /*24020*/  LOP3.LUT R0, R62, 0x40, RZ, 0x3c, !PT ;  /* 0x000000403e007812 */ /* 0x001fc600078e3cff */
[----:B------:R-:W-:Y:S04]  /*24030*/  STS.U8 [R51+UR7+0x13980], R12 ;  /* 0x0139800c33007988 */ /* 0x000fe80008000007 */
[----:B------:R-:W-:Y:S04]  /*24040*/  STS.U8 [R51+UR7+0x17980], R27 ;  /* 0x0179801b33007988 */ /* 0x000fe80008000007 */
[----:B------:R-:W-:Y:S04]  /*24050*/  STS.U8 [R51+UR7+0x13d80], R26 ;  /* 0x013d801a33007988 */ /* 0x000fe80008000007 */
[----:B------:R-:W-:Y:S04]  /*24060*/  STS.U8 [R51+UR7+0x17d80], R25 ;  /* 0x017d801933007988 */ /* 0x000fe80008000007 */
[----:B------:R0:W-:Y:S04]  /*24070*/  STS.U8 [R0+UR7+0x11600], R149 ;  /* 0x0116009500007988 */ /* 0x0001e80008000007 */
[----:B------:R1:W-:Y:S04]  /*24080*/  STS.U8 [R0+UR7+0x15600], R148 ;  /* 0x0156009400007988 */ /* 0x0003e80008000007 */
[----:B0-----:R-:W5:Y:S04]  /*24090*/  LDL.LU R149, [R1+0x1208] ;  /* 0x0012080001957983 */ /* 0x001f680000300800 */
[----:B-1----:R-:W5:Y:S04]  /*240a0*/  LDL.LU R148, [R1+0x1204] ;  /* 0x0012040001947983 */ /* 0x002f680000300800 */
[----:B------:R-:W4:Y:S04]  /*240b0*/  LDL.64 R26, [R1+0x11a0] ;  /* 0x0011a000011a7983 */ /* 0x000f280000100a00 */
[----:B------:R-:W4:Y:S04]  /*240c0*/  LDL.64 R40, [R1+0x11a8] ;  /* 0x0011a80001287983 */ /* 0x000f280000100a00 */
[----:B------:R-:W4:Y:S04]  /*240d0*/  LDL.64 R28, [R1+0x1120] ;  /* 0x00112000011c7983 */ /* 0x000f280000100a00 */
[----:B------:R-:W4:Y:S04]  /*240e0*/  LDL.64 R30, [R1+0x1070] ;  /* 0x00107000011e7983 */ /* 0x000f280000100a00 */
[----:B------:R-:W4:Y:S04]  /*240f0*/  LDL.64 R38, [R1+0x1128] ;  /* 0x0011280001267983 */ /* 0x000f280000100a00 */
[----:B------:R-:W4:Y:S04]  /*24100*/  LDL.64 R36, [R1+0x1078] ;  /* 0x0010780001247983 */ /* 0x000f280000100a00 */
[----:B------:R-:W4:Y:S04]  /*24110*/  LDL.64 R34, [R1+0x1068] ;  /* 0x0010680001227983 */ /* 0x000f280000100a00 */
[----:B------:R-:W4:Y:S01]  /*24120*/  LDL.64 R32, [R1+0x1060] ;  /* 0x0010600001207983 */ /* 0x000f220000100a00 */
[----:B------:R-:W-:Y:S01]  /*24130*/  LOP3.LUT R12, R62, 0x50, RZ, 0x3c, !PT ;  /* 0x000000503e0c7812 */ /* 0x000fe200078e3cff */
[----:B------:R-:W-:-:S02]  /*24140*/  UIMAD UR19, UR13, 0x7, URZ ;  /* 0x000000070d1378a4 */ /* 0x000fc4000f8e02ff */
[----:B------:R0:W-:Y:S04]  /*24150*/  STS.U8 [R0+UR7+0x12600], R24 ;  /* 0x0126001800007988 */ /* 0x0001e80008000007 */
[----:B------:R-:W-:Y:S04]  /*24160*/  STS.U8 [R0+UR7+0x10600], R139 ;  /* 0x0106008b00007988 */ /* 0x000fe80008000007 */
[----:B------:R-:W-:Y:S04]  /*24170*/  STS.U8 [R0+UR7+0x10200], R141 ;  /* 0x0102008d00007988 */ /* 0x000fe80008000007 */
[----:B0-----:R-:W4:Y:S04]  /*24180*/  LDL.64 R24, [R1+0xff8] ;  /* 0x000ff80001187983 */ /* 0x001f280000100a00 */
        /* <DEDUP_REMOVED lines=21> */
[----:B--2---:R-:W-:Y:S04]  /*242e0*/  STS.U8 [R0+UR7+0x10a00], R154 ;  /* 0x010a009a00007988 */ /* 0x004fe80008000007 */
[----:B------:R-:W-:Y:S04]  /*242f0*/  STS.U8 [R0+UR7+0x14a00], R156 ;  /* 0x014a009c00007988 */ /* 0x000fe80008000007 */
[----:B------:R-:W-:Y:S04]  /*24300*/  STS.U8 [R0+UR7+0x10e00], R111 ;  /* 0x010e006f00007988 */ /* 0x000fe80008000007 */
[----:B---3--:R-:W-:Y:S04]  /*24310*/  STS.U8 [R0+UR7+0x14e00], R109 ;  /* 0x014e006d00007988 */ /* 0x008fe80008000007 */
[----:B----4-:R-:W-:Y:S04]  /*24320*/  STS.U8 [R0+UR7+0x11200], R107 ;  /* 0x0112006b00007988 */ /* 0x010fe80008000007 */
[----:B------:R-:W-:Y:S04]  /*24330*/  STS.U8 [R0+UR7+0x15200], R79 ;  /* 0x0152004f00007988 */ /* 0x000fe80008000007 */
[----:B------:R1:W-:Y:S01]  /*24340*/  STS.U8 [R12+UR7+0x12e80], R6 ;  /* 0x012e80060c007988 */ /* 0x0003e20008000007 */
[----:B------:R-:W-:-:S03]  /*24350*/  UIMAD UR63, UR13, 0xf, URZ ;  /* 0x0000000f0d3f78a4 */ /* 0x000fc6000f8e02ff */
[----:B0-----:R-:W2:Y:S04]  /*24360*/  LDL.64 R16, [R1+0xff0] ;  /* 0x000ff00001107983 */ /* 0x001ea80000100a00 */
[----:B------:R-:W3:Y:S01]  /*24370*/  LDL.64 R18, [R1+0xfe0] ;  /* 0x000fe00001127983 */ /* 0x000ee20000100a00 */
[----:B-1----:R-:W-:-:S03]  /*24380*/  VIADD R6, R146, UR19 ;  /* 0x0000001392067c36 */ /* 0x002fc60008000000 */
[----:B------:R0:W-:Y:S02]  /*24390*/  STS.U8 [R12+UR7+0x16a80], R7 ;  /* 0x016a80070c007988 */ /* 0x0001e40008000007 */
[----:B------:R-:W-:Y:S02]  /*243a0*/  IADD3 RZ, P3, PT, R6, UR67, RZ ;  /* 0x0000004306ff7c10 */ /* 0x000fe4000ff7e0ff */
[----:B------:R-:W4:Y:S04]  /*243b0*/  LDL.64 R20, [R1+0xf70] ;  /* 0x000f700001147983 */ /* 0x000f280000100a00 */
[----:B------:R-:W2:Y:S04]  /*243c0*/  LDL.64 R22, [R1+0xf60] ;  /* 0x000f600001167983 */ /* 0x000ea80000100a00 */
[----:B------:R-:W2:Y:S04]  /*243d0*/  LDL.64 R48, [R1+0xdf8] ;  /* 0x000df80001307983 */ /* 0x000ea80000100a00 */
[----:B------:R-:W2:Y:S04]  /*243e0*/  LDL.64 R44, [R1+0xde8] ;  /* 0x000de800012c7983 */ /* 0x000ea80000100a00 */
[----:B------:R-:W2:Y:S04]  /*243f0*/  LDL.64 R46, [R1+0xd78] ;  /* 0x000d7800012e7983 */ /* 0x000ea80000100a00 */
[----:B------:R-:W2:Y:S04]  /*24400*/  LDL.64 R42, [R1+0xd68] ;  /* 0x000d6800012a7983 */ /* 0x000ea80000100a00 */
[----:B------:R-:W2:Y:S04]  /*24410*/  LDL.64 R52, [R1+0xce8] ;  /* 0x000ce80001347983 */ /* 0x000ea80000100a00 */
[----:B------:R-:W2:Y:S04]  /*24420*/  LDL.64 R58, [R1+0xcf0] ;  /* 0x000cf000013a7983 */ /* 0x000ea80000100a00 */
[----:B------:R-:W2:Y:S01]  /*24430*/  LDL.64 R54, [R1+0xc78] ;  /* 0x000c780001367983 */ /* 0x000ea20000100a00 */
[----:B0-----:R-:W-:-:S03]  /*24440*/  IADD3.X R7, PT, PT, R27, UR5, RZ, P3, !PT ;  /* 0x000000051b077c10 */ /* 0x001fc60009ffe4ff */
[----:B------:R-:W2:Y:S01]  /*24450*/  LDL.64 R26, [R1+0xfe8] ;  /* 0x000fe800011a7983 */ /* 0x000ea20000100a00 */
[----:B------:R-:W-:-:S03]  /*24460*/  VIADD R2, R144, UR19 ;  /* 0x0000001390027c36 */ /* 0x000fc60008000000 */
[----:B------:R0:W-:Y:S02]  /*24470*/  STS.U8 [R12+UR7+0x12a80], R8 ;  /* 0x012a80080c007988 */ /* 0x0001e40008000007 */
[----:B------:R-:W-:Y:S02]  /*24480*/  IADD3 RZ, P2, PT, R2, UR67, RZ ;  /* 0x0000004302ff7c10 */ /* 0x000fe4000ff5e0ff */
[----:B------:R1:W-:Y:S04]  /*24490*/  STS.U8 [R12+UR7+0x13280], R4 ;  /* 0x013280040c007988 */ /* 0x0003e80008000007 */
[----:B------:R-:W3:Y:S01]  /*244a0*/  LDL.64 R56, [R1+0xbf8] ;  /* 0x000bf80001387983 */ /* 0x000ee20000100a00 */
[----:B0-----:R-:W-:-:S03]  /*244b0*/  VIADD R8, R146, UR63 ;  /* 0x0000003f92087c36 */ /* 0x001fc60008000000 */
[----:B------:R0:W-:Y:S01]  /*244c0*/  STS.U8 [R12+UR7+0x17280], R3 ;  /* 0x017280030c007988 */ /* 0x0001e20008000007 */
[----:B-1----:R-:W-:Y:S01]  /*244d0*/  VIADD R4, R144, UR63 ;  /* 0x0000003f90047c36 */ /* 0x002fe20008000000 */
[----:B------:R-:W-:Y:S01]  /*244e0*/  IADD3 RZ, P3, PT, R8, UR67, RZ ;  /* 0x0000004308ff7c10 */ /* 0x000fe2000ff7e0ff */
[----:B------:R-:W-:Y:S01]  /*244f0*/  VIADD R2, R2, UR67 ;  /* 0x0000004302027c36 */ /* 0x000fe20008000000 */
[----:B------:R1:W-:Y:S01]  /*24500*/  STS.U8 [R12+UR7+0x16680], R9 ;  /* 0x016680090c007988 */ /* 0x0003e20008000007 */
[----:B------:R-:W-:-:S03]  /*24510*/  VIADD R6, R6, UR67 ;  /* 0x0000004306067c36 */ /* 0x000fc60008000000 */
[----:B------:R-:W4:Y:S01]  /*24520*/  LDL.64 R50, [R1+0xb78] ;  /* 0x000b780001327983 */ /* 0x000f220000100a00 */
[----:B0-----:R-:W-:Y:S02]  /*24530*/  IADD3.X R3, PT, PT, R41, UR5, RZ, P2, !PT ;  /* 0x0000000529037c10 */ /* 0x001fe400097fe4ff */
[----:B------:R-:W-:Y:S01]  /*24540*/  IADD3 RZ, P2, PT, R4, UR67, RZ ;  /* 0x0000004304ff7c10 */ /* 0x000fe2000ff5e0ff */
[----:B------:R0:W-:Y:S01]  /*24550*/  STS.U8 [R12+UR7+0x12680], R10 ;  /* 0x0126800a0c007988 */ /* 0x0001e20008000007 */
[----:B-1----:R-:W-:-:S03]  /*24560*/  IADD3.X R9, PT, PT, R29, UR5, RZ, P3, !PT ;  /* 0x000000051d097c10 */ /* 0x002fc60009ffe4ff */
[----:B------:R-:W4:Y:S01]  /*24570*/  LDL.64 R28, [R1+0xf78] ;  /* 0x000f7800011c7983 */ /* 0x000f220000100a00 */
[----:B------:R-:W-:-:S03]  /*24580*/  VIADD R4, R4, UR67 ;  /* 0x0000004304047c36 */ /* 0x000fc60008000000 */
[----:B------:R1:W-:Y:S01]  /*24590*/  STS.U8 [R12+UR7+0x16e80], R5 ;  /* 0x016e80050c007988 */ /* 0x0003e20008000007 */
[----:B0-----:R-:W-:-:S03]  /*245a0*/  IADD3 R10, P3, PT, R30, UR67, RZ ;  /* 0x000000431e0a7c10 */ /* 0x001fc6000ff7e0ff */
[----:B------:R-:W4:Y:S01]  /*245b0*/  LDG.E.U8 R2, desc[UR20][R2.64] ;  /* 0x0000001402027981 */ /* 0x000f22000c1e1100 */
[----:B------:R-:W-:Y:S01]  /*245c0*/  VIADD R8, R8, UR67 ;  /* 0x0000004308087c36 */ /* 0x000fe20008000000 */
[----:B------:R-:W-:Y:S02]  /*245d0*/  IADD3.X R11, PT, PT, R31, UR4, RZ, P3, !PT ;  /* 0x000000041f0b7c10 */ /* 0x000fe40009ffe4ff */
[----:B------:R-:W4:Y:S01]  /*245e0*/  LDL.64 R30, [R1+0xf68] ;  /* 0x000f6800011e7983 */ /* 0x000f220000100a00 */
[----:B-1----:R-:W-:-:S03]  /*245f0*/  IADD3.X R5, PT, PT, R39, UR5, RZ, P2, !PT ;  /* 0x0000000527057c10 */ /* 0x002fc600097fe4ff */
[----:B------:R-:W-:Y:S04]  /*24600*/  STS.U8 [R12+UR7+0x10a80], R126 ;  /* 0x010a807e0c007988 */ /* 0x000fe80008000007 */
[----:B------:R0:W4:Y:S04]  /*24610*/  LDG.E.U8 R3, desc[UR20][R6.64] ;  /* 0x0000001406037981 */ /* 0x000128000c1e1100 */
[----:B------:R-:W4:Y:S04]  /*24620*/  LDG.E.U8 R4, desc[UR20][R4.64] ;  /* 0x0000001404047981 */ /* 0x000f28000c1e1100 */
[----:B------:R-:W-:Y:S01]  /*24630*/  STS.U8 [R12+UR7+0x14a80], R125 ;  /* 0x014a807d0c007988 */ /* 0x000fe20008000007 */
[----:B0-----:R-:W-:-:S03]  /*24640*/  IADD3 R6, P2, PT, R36, UR67, RZ ;  /* 0x0000004324067c10 */ /* 0x001fc6000ff5e0ff */
[----:B------:R-:W-:Y:S01]  /*24650*/  STS.U8 [R12+UR7+0x10e80], R122 ;  /* 0x010e807a0c007988 */ /* 0x000fe20008000007 */
[----:B------:R-:W-:-:S03]  /*24660*/  IADD3.X R7, PT, PT, R37, UR4, RZ, P2, !PT ;  /* 0x0000000425077c10 */ /* 0x000fc600097fe4ff */
        /* <DEDUP_REMOVED lines=21> */
[----:B------:R1:W4:Y:S04]  /*247c0*/  LDG.E.U8 R5, desc[UR20][R8.64] ;  /* 0x0000001408057981 */ /* 0x000328000c1e1100 */
[----:B------:R-:W4:Y:S01]  /*247d0*/  LDG.E.U8 R6, desc[UR20][R6.64] ;  /* 0x0000001406067981 */ /* 0x000f22000c1e1100 */
[----:B0-----:R-:W-:-:S03]  /*247e0*/  IADD3 R12, P3, PT, R32, UR67, RZ ;  /* 0x00000043200c7c10 */ /* 0x001fc6000ff7e0ff */
[----:B------:R-:W4:Y:S01]  /*247f0*/  LDL.64 R36, [R1+0xe78] ;  /* 0x000e780001247983 */ /* 0x000f220000100a00 */
[----:B-1----:R-:W-:Y:S02]  /*24800*/  IADD3 R8, P2, PT, R34, UR67, RZ ;  /* 0x0000004322087c10 */ /* 0x002fe4000ff5e0ff */
[----:B------:R-:W-:Y:S01]  /*24810*/  IADD3.X R13, PT, PT, R33, UR4, RZ, P3, !PT ;  /* 0x00000004210d7c10 */ /* 0x000fe20009ffe4ff */
[----:B------:R-:W4:Y:S01]  /*24820*/  LDL.64 R38, [R1+0xe68] ;  /* 0x000e680001267983 */ /* 0x000f220000100a00 */
[----:B------:R-:W-:-:S03]  /*24830*/  IADD3.X R9, PT, PT, R35, UR4, RZ, P2, !PT ;  /* 0x0000000423097c10 */ /* 0x000fc600097fe4ff */
[----:B------:R0:W4:Y:S04]  /*24840*/  LDG.E.U8 R7, desc[UR20][R10.64] ;  /* 0x000000140a077981 */ /* 0x000128000c1e1100 */
[----:B------:R-:W4:Y:S04]  /*24850*/  LDL.64 R32, [R1+0xef8] ;  /* 0x000ef80001207983 */ /* 0x000f280000100a00 */
[----:B------:R-:W4:Y:S01]  /*24860*/  LDL.64 R34, [R1+0xee8] ;  /* 0x000ee80001227983 */ /* 0x000f220000100a00 */
[----:B0-----:R-:W-:-:S03]  /*24870*/  IADD3 R10, P2, PT, R24, UR67, RZ ;  /* 0x00000043180a7c10 */ /* 0x001fc6000ff5e0ff */
[----:B------:R-:W4:Y:S01]  /*24880*/  LDG.E.U8 R8, desc[UR20][R8.64] ;  /* 0x0000001408087981 */ /* 0x000f22000c1e1100 */
[----:B------:R-:W-:-:S03]  /*24890*/  IADD3.X R11, PT, PT, R25, UR4, RZ, P2, !PT ;  /* 0x00000004190b7c10 */ /* 0x000fc600097fe4ff */
[----:B------:R-:W4:Y:S04]  /*248a0*/  LDL.64 R24, [R1+0xef0] ;  /* 0x000ef00001187983 */ /* 0x000f280000100a00 */
[----:B------:R-:W4:Y:S04]  /*248b0*/  LDG.E.U8 R10, desc[UR20][R10.64] ;  /* 0x000000140a0a7981 */ /* 0x000f28000c1e1100 */
[----:B------:R2:W4:Y:S04]  /*248c0*/  LDG.E.U8 R9, desc[UR20][R12.64] ;  /* 0x000000140c097981 */ /* 0x000528000c1e1100 */
        /* <DEDUP_REMOVED lines=8> */
[----:B--2---:R-:W-:-:S04]  /*24950*/  IADD3 R12, P2, PT, R26, UR67, RZ ;  /* 0x000000431a0c7c10 */ /* 0x004fc8000ff5e0ff */
[----:B------:R-:W-:Y:S02]  /*24960*/  IADD3.X R13, PT, PT, R27, UR4, RZ, P2, !PT ;  /* 0x000000041b0d7c10 */ /* 0x000fe400097fe4ff */
[----:B------:R-:W2:Y:S01]  /*24970*/  LDL.64 R26, [R1+0xee0] ;  /* 0x000ee000011a7983 */ /* 0x000ea20000100a00 */
[----:B------:R-:W-:-:S03]  /*24980*/  IADD3 R14, P3, PT, R16, UR67, RZ ;  /* 0x00000043100e7c10 */ /* 0x000fc6000ff7e0ff */
[----:B------:R-:W2:Y:S01]  /*24990*/  LDG.E.U8 R12, desc[UR20][R12.64] ;  /* 0x000000140c0c7981 */ /* 0x000ea2000c1e1100 */
[----:B------:R-:W-:Y:S02]  /*249a0*/  IADD3.X R15, PT, PT, R17, UR4, RZ, P3, !PT ;  /* 0x00000004110f7c10 */ /* 0x000fe40009ffe4ff */
[----:B---3--:R-:W-:-:S03]  /*249b0*/  IADD3 R16, P3, PT, R18, UR67, RZ ;  /* 0x0000004312107c10 */ /* 0x008fc6000ff7e0ff */
[----:B------:R0:W3:Y:S01]  /*249c0*/  LDG.E.U8 R11, desc[UR20][R14.64] ;  /* 0x000000140e0b7981 */ /* 0x0000e2000c1e1100 */
[----:B------:R-:W-:Y:S02]  /*249d0*/  IADD3.X R17, PT, PT, R19, UR4, RZ, P3, !PT ;  /* 0x0000000413117c10 */ /* 0x000fe40009ffe4ff */
[----:B----4-:R-:W-:-:S03]  /*249e0*/  IADD3 R18, P3, PT, R20, UR67, RZ ;  /* 0x0000004314127c10 */ /* 0x010fc6000ff7e0ff */
[----:B------:R1:W4:Y:S01]  /*249f0*/  LDG.E.U8 R13, desc[UR20][R16.64] ;  /* 0x00000014100d7981 */ /* 0x000322000c1e1100 */
[----:B------:R-:W-:Y:S02]  /*24a00*/  IADD3.X R19, PT, PT, R21, UR4, RZ, P3, !PT ;  /* 0x0000000415137c10 */ /* 0x000fe40009ffe4ff */
[----:B0-----:R-:W-:-:S04]  /*24a10*/  IADD3 R14, P2, PT, R28, UR67, RZ ;  /* 0x000000431c0e7c10 */ /* 0x001fc8000ff5e0ff */
[----:B------:R-:W-:Y:S02]  /*24a20*/  IADD3.X R15, PT, PT, R29, UR4, RZ, P2, !PT ;  /* 0x000000041d0f7c10 */ /* 0x000fe400097fe4ff */
[----:B------:R-:W3:Y:S01]  /*24a30*/  LDL.64 R28, [R1+0xe70] ;  /* 0x000e7000011c7983 */ /* 0x000ee20000100a00 */
[----:B------:R-:W-:-:S03]  /*24a40*/  IADD3 R20, P3, PT, R22, UR67, RZ ;  /* 0x0000004316147c10 */ /* 0x000fc6000ff7e0ff */
[----:B------:R-:W4:Y:S01]  /*24a50*/  LDG.E.U8 R14, desc[UR20][R14.64] ;  /* 0x000000140e0e7981 */ /* 0x000f22000c1e1100 */
[----:B-1----:R-:W-:-:S04]  /*24a60*/  IADD3 R16, P2, PT, R30, UR67, RZ ;  /* 0x000000431e107c10 */ /* 0x002fc8000ff5e0ff */
[----:B------:R-:W-:Y:S02]  /*24a70*/  IADD3.X R17, PT, PT, R31, UR4, RZ, P2, !PT ;  /* 0x000000041f117c10 */ /* 0x000fe400097fe4ff */
[----:B------:R-:W4:Y:S04]  /*24a80*/  LDL.64 R30, [R1+0xe60] ;  /* 0x000e6000011e7983 */ /* 0x000f280000100a00 */
[----:B------:R0:W4:Y:S01]  /*24a90*/  LDG.E.U8 R15, desc[UR20][R18.64] ;  /* 0x00000014120f7981 */ /* 0x000122000c1e1100 */
[----:B------:R-:W-:-:S03]  /*24aa0*/  IADD3.X R21, PT, PT, R23, UR4, RZ, P3, !PT ;  /* 0x0000000417157c10 */ /* 0x000fc60009ffe4ff */
[----:B------:R-:W4:Y:S04]  /*24ab0*/  LDG.E.U8 R16, desc[UR20][R16.64] ;  /* 0x0000001410107981 */ /* 0x000f28000c1e1100 */
[----:B------:R1:W4:Y:S01]  /*24ac0*/  LDG.E.U8 R17, desc[UR20][R20.64] ;  /* 0x0000001414117981 */ /* 0x000322000c1e1100 */
[----:B0-----:R-:W-:-:S04]  /*24ad0*/  IADD3 R18, P2, PT, R32, UR67, RZ ;  /* 0x0000004320127c10 */ /* 0x001fc8000ff5e0ff */
[----:B------:R-:W-:Y:S02]  /*24ae0*/  IADD3.X R19, PT, PT, R33, UR4, RZ, P2, !PT ;  /* 0x0000000421137c10 */ /* 0x000fe400097fe4ff */
[----:B------:R-:W4:Y:S01]  /*24af0*/  LDL.64 R32, [R1+0xdf0] ;  /* 0x000df00001207983 */ /* 0x000f220000100a00 */
[----:B-1----:R-:W-:-:S03]  /*24b00*/  IADD3 R20, P2, PT, R34, UR67, RZ ;  /* 0x0000004322147c10 */ /* 0x002fc6000ff5e0ff */
[----:B------:R-:W4:Y:S01]  /*24b10*/  LDG.E.U8 R18, desc[UR20][R18.64] ;  /* 0x0000001412127981 */ /* 0x000f22000c1e1100 */
[----:B------:R-:W-:-:S04]  /*24b20*/  IADD3 R22, P3, PT, R24, UR67, RZ ;  /* 0x0000004318167c10 */ /* 0x000fc8000ff7e0ff */
[----:B------:R-:W-:Y:S02]  /*24b30*/  IADD3.X R23, PT, PT, R25, UR4, RZ, P3, !PT ;  /* 0x0000000419177c10 */ /* 0x000fe40009ffe4ff */
[----:B------:R-:W-:Y:S02]  /*24b40*/  IADD3.X R21, PT, PT, R35, UR4, RZ, P2, !PT ;  /* 0x0000000423157c10 */ /* 0x000fe400097fe4ff */
[----:B------:R-:W4:Y:S04]  /*24b50*/  LDL.64 R34, [R1+0xde0] ;  /* 0x000de00001227983 */ /* 0x000f280000100a00 */
[----:B------:R0:W4:Y:S04]  /*24b60*/  LDG.E.U8 R19, desc[UR20][R22.64] ;  /* 0x0000001416137981 */ /* 0x000128000c1e1100 */
[----:B------:R-:W4:Y:S01]  /*24b70*/  LDG.E.U8 R20, desc[UR20][R20.64] ;  /* 0x0000001414147981 */ /* 0x000f22000c1e1100 */
[----:B0-----:R-:W-:-:S04]  /*24b80*/  IADD3 R22, P2, PT, R36, UR67, RZ ;  /* 0x0000004324167c10 */ /* 0x001fc8000ff5e0ff */
[----:B------:R-:W-:Y:S02]  /*24b90*/  IADD3.X R23, PT, PT, R37, UR4, RZ, P2, !PT ;  /* 0x0000000425177c10 */ /* 0x000fe400097fe4ff */
[----:B------:R-:W4:Y:S04]  /*24ba0*/  LDL.64 R36, [R1+0xd70] ;  /* 0x000d700001247983 */ /* 0x000f280000100a00 */
[----:B------:R-:W4:Y:S01]  /*24bb0*/  LDG.E.U8 R22, desc[UR20][R22.64] ;  /* 0x0000001416167981 */ /* 0x000f22000c1e1100 */
[----:B--2---:R-:W-:-:S04]  /*24bc0*/  IADD3 R24, P3, PT, R26, UR67, RZ ;  /* 0x000000431a187c10 */ /* 0x004fc8000ff7e0ff */
[----:B------:R-:W-:-:S05]  /*24bd0*/  IADD3.X R25, PT, PT, R27, UR4, RZ, P3, !PT ;  /* 0x000000041b197c10 */ /* 0x000fca0009ffe4ff */
[----:B------:R0:W2:Y:S02]  /*24be0*/  LDG.E.U8 R21, desc[UR20][R24.64] ;  /* 0x0000001418157981 */ /* 0x0000a4000c1e1100 */
[----:B0-----:R-:W-:-:S04]  /*24bf0*/  IADD3 R24, P2, PT, R38, UR67, RZ ;  /* 0x0000004326187c10 */ /* 0x001fc8000ff5e0ff */
[----:B------:R-:W-:Y:S02]  /*24c00*/  IADD3.X R25, PT, PT, R39, UR4, RZ, P2, !PT ;  /* 0x0000000427197c10 */ /* 0x000fe400097fe4ff */
[----:B------:R-:W2:Y:S04]  /*24c10*/  LDL.64 R38, [R1+0xcf8] ;  /* 0x000cf80001267983 */ /* 0x000ea80000100a00 */
[----:B------:R-:W2:Y:S01]  /*24c20*/  LDG.E.U8 R24, desc[UR20][R24.64] ;  /* 0x0000001418187981 */ /* 0x000ea2000c1e1100 */
[----:B---3--:R-:W-:-:S04]  /*24c30*/  IADD3 R26, P3, PT, R28, UR67, RZ ;  /* 0x000000431c1a7c10 */ /* 0x008fc8000ff7e0ff */
[----:B------:R-:W-:-:S05]  /*24c40*/  IADD3.X R27, PT, PT, R29, UR4, RZ, P3, !PT ;  /* 0x000000041d1b7c10 */ /* 0x000fca0009ffe4ff */
[----:B------:R0:W3:Y:S01]  /*24c50*/  LDG.E.U8 R23, desc[UR20][R26.64] ;  /* 0x000000141a177981 */ /* 0x0000e2000c1e1100 */
[----:B----4-:R-:W-:-:S04]  /*24c60*/  IADD3 R28, P3, PT, R30, UR67, RZ ;  /* 0x000000431e1c7c10 */ /* 0x010fc8000ff7e0ff */
[----:B------:R-:W-:Y:S02]  /*24c70*/  IADD3.X R29, PT, PT, R31, UR4, RZ, P3, !PT ;  /* 0x000000041f1d7c10 */ /* 0x000fe40009ffe4ff */
[----:B0-----:R-:W-:-:S03]  /*24c80*/  IADD3 R26, P2, PT, R48, UR67, RZ ;  /* 0x00000043301a7c10 */ /* 0x001fc6000ff5e0ff */
[----:B------:R0:W4:Y:S01]  /*24c90*/  LDG.E.U8 R25, desc[UR20][R28.64] ;  /* 0x000000141c197981 */ /* 0x000122000c1e1100 */
[----:B------:R-:W-:-:S03]  /*24ca0*/  IADD3.X R27, PT, PT, R49, UR4, RZ, P2, !PT ;  /* 0x00000004311b7c10 */ /* 0x000fc600097fe4ff */
[----:B------:R-:W3:Y:S04]  /*24cb0*/  LDL.64 R48, [R1+0xbf0] ;  /* 0x000bf00001307983 */ /* 0x000ee80000100a00 */
[----:B------:R-:W3:Y:S01]  /*24cc0*/  LDG.E.U8 R26, desc[UR20][R26.64] ;  /* 0x000000141a1a7981 */ /* 0x000ee2000c1e1100 */
[----:B0-----:R-:W-:-:S04]  /*24cd0*/  IADD3 R28, P2, PT, R44, UR67, RZ ;  /* 0x000000432c1c7c10 */ /* 0x001fc8000ff5e0ff */
[----:B------:R-:W-:Y:S02]  /*24ce0*/  IADD3.X R29, PT, PT, R45, UR4, RZ, P2, !PT ;  /* 0x000000042d1d7c10 */ /* 0x000fe400097fe4ff */
[----:B------:R-:W3:Y:S04]  /*24cf0*/  LDL.64 R44, [R1+0xce0] ;  /* 0x000ce000012c7983 */ /* 0x000ee80000100a00 */
[----:B------:R-:W4:Y:S01]  /*24d00*/  LDG.E.U8 R28, desc[UR20][R28.64] ;  /* 0x000000141c1c7981 */ /* 0x000f22000c1e1100 */
[----:B------:R-:W-:-:S04]  /*24d10*/  IADD3 R30, P3, PT, R32, UR67, RZ ;  /* 0x00000043201e7c10 */ /* 0x000fc8000ff7e0ff */
[----:B------:R-:W-:-:S05]  /*24d20*/  IADD3.X R31, PT, PT, R33, UR4, RZ, P3, !PT ;  /* 0x00000004211f7c10 */ /* 0x000fca0009ffe4ff */
[----:B------:R0:W4:Y:S01]  /*24d30*/  LDG.E.U8 R27, desc[UR20][R30.64] ;  /* 0x000000141e1b7981 */ /* 0x000122000c1e1100 */
[----:B------:R-:W-:Y:S02]  /*24d40*/  IADD3 R32, P3, PT, R34, UR67, RZ ;  /* 0x0000004322207c10 */ /* 0x000fe4000ff7e0ff */
[----:B0-----:R-:W-:Y:S02]  /*24d50*/  IADD3 R30, P2, PT, R46, UR67, RZ ;  /* 0x000000432e1e7c10 */ /* 0x001fe4000ff5e0ff */
[----:B------:R-:W-:Y:S02]  /*24d60*/  IADD3.X R33, PT, PT, R35, UR4, RZ, P3, !PT ;  /* 0x0000000423217c10 */ /* 0x000fe40009ffe4ff */
[----:B------:R-:W-:Y:S02]  /*24d70*/  IADD3.X R31, PT, PT, R47, UR4, RZ, P2, !PT ;  /* 0x000000042f1f7c10 */ /* 0x000fe400097fe4ff */
[----:B------:R-:W4:Y:S04]  /*24d80*/  LDL.64 R46, [R1+0xc70] ;  /* 0x000c7000012e7983 */ /* 0x000f280000100a00 */
[----:B------:R0:W4:Y:S04]  /*24d90*/  LDG.E.U8 R29, desc[UR20][R32.64] ;  /* 0x00000014201d7981 */ /* 0x000128000c1e1100 */
[----:B------:R-:W4:Y:S01]  /*24da0*/  LDG.E.U8 R30, desc[UR20][R30.64] ;  /* 0x000000141e1e7981 */ /* 0x000f22000c1e1100 */
[----:B------:R-:W-:-:S04]  /*24db0*/  IADD3 R34, P3, PT, R36, UR67, RZ ;  /* 0x0000004324227c10 */ /* 0x000fc8000ff7e0ff */
[----:B------:R-:W-:Y:S02]  /*24dc0*/  IADD3.X R35, PT, PT, R37, UR4, RZ, P3, !PT ;  /* 0x0000000425237c10 */ /* 0x000fe40009ffe4ff */
[----:B------:R-:W-:Y:S02]  /*24dd0*/  IADD3 R36, P3, PT, R40, UR67, RZ ;  /* 0x0000004328247c10 */ /* 0x000fe4000ff7e0ff */
[----:B0-----:R-:W-:Y:S01]  /*24de0*/  IADD3 R32, P2, PT, R42, UR67, RZ ;  /* 0x000000432a207c10 */ /* 0x001fe2000ff5e0ff */
[----:B------:R0:W4:Y:S01]  /*24df0*/  LDG.E.U8 R31, desc[UR20][R34.64] ;  /* 0x00000014221f7981 */ /* 0x000122000c1e1100 */
[----:B------:R-:W-:-:S03]  /*24e00*/  IADD3.X R37, PT, PT, R41, UR4, RZ, P3, !PT ;  /* 0x0000000429257c10 */ /* 0x000fc60009ffe4ff */
[----:B------:R-:W4:Y:S01]  /*24e10*/  LDL.64 R40, [R1+0xb70] ;  /* 0x000b700001287983 */ /* 0x000f220000100a00 */
[----:B------:R-:W-:Y:S02]  /*24e20*/  IADD3.X R33, PT, PT, R43, UR4, RZ, P2, !PT ;  /* 0x000000042b217c10 */ /* 0x000fe400097fe4ff */
[----:B0-----:R-:W-:-:S03]  /*24e30*/  IADD3 R34, P3, PT, R58, UR67, RZ ;  /* 0x000000433a227c10 */ /* 0x001fc6000ff7e0ff */
[----:B------:R-:W4:Y:S01]  /*24e40*/  LDG.E.U8 R32, desc[UR20][R32.64] ;  /* 0x0000001420207981 */ /* 0x000f22000c1e1100 */
[----:B--2---:R-:W-:-:S03]  /*24e50*/  IADD3 R42, P2, PT, R38, UR67, RZ ;  /* 0x00000043262a7c10 */ /* 0x004fc6000ff5e0ff */
[----:B------:R-:W2:Y:S01]  /*24e60*/  LDG.E.U8 R33, desc[UR20][R36.64] ;  /* 0x0000001424217981 */ /* 0x000ea2000c1e1100 */
[----:B------:R-:W-:Y:S02]  /*24e70*/  IADD3.X R43, PT, PT, R39, UR4, RZ, P2, !PT ;  /* 0x00000004272b7c10 */ /* 0x000fe400097fe4ff */
[----:B------:R-:W-:Y:S02]  /*24e80*/  IADD3 R38, P2, PT, R52, UR67, RZ ;  /* 0x0000004334267c10 */ /* 0x000fe4000ff5e0ff */
[----:B------:R-:W-:Y:S01]  /*24e90*/  IADD3.X R35, PT, PT, R59, UR4, RZ, P3, !PT ;  /* 0x000000043b237c10 */ /* 0x000fe20009ffe4ff */
[----:B------:R-:W2:Y:S01]  /*24ea0*/  LDG.E.U8 R42, desc[UR20][R42.64] ;  /* 0x000000142a2a7981 */ /* 0x000ea2000c1e1100 */
[----:B------:R-:W-:-:S03]  /*24eb0*/  IADD3.X R39, PT, PT, R53, UR4, RZ, P2, !PT ;  /* 0x0000000435277c10 */ /* 0x000fc600097fe4ff */
[----:B------:R-:W2:Y:S04]  /*24ec0*/  LDL.64 R52, [R1+0xaf0] ;  /* 0x000af00001347983 */ /* 0x000ea80000100a00 */
[----:B------:R-:W2:Y:S04]  /*24ed0*/  LDL.64 R58, [R1+0xc68] ;  /* 0x000c6800013a7983 */ /* 0x000ea80000100a00 */
[----:B------:R0:W2:Y:S02]  /*24ee0*/  LDG.E.U8 R43, desc[UR20][R34.64] ;  /* 0x00000014222b7981 */ /* 0x0000a4000c1e1100 */
[----:B0-----:R-:W-:-:S04]  /*24ef0*/  IADD3 R34, P2, PT, R54, UR67, RZ ;  /* 0x0000004336227c10 */ /* 0x001fc8000ff5e0ff */
[----:B------:R-:W-:Y:S02]  /*24f00*/  IADD3.X R35, PT, PT, R55, UR4, RZ, P2, !PT ;  /* 0x0000000437237c10 */ /* 0x000fe400097fe4ff */
[----:B------:R-:W2:Y:S01]  /*24f10*/  LDL.64 R54, [R1+0x298] ;  /* 0x0002980001367983 */ /* 0x000ea20000100a00 */
[----:B---3--:R-:W-:-:S03]  /*24f20*/  IADD3 R36, P3, PT, R44, UR67, RZ ;  /* 0x000000432c247c10 */ /* 0x008fc6000ff7e0ff */
[----:B------:R-:W3:Y:S01]  /*24f30*/  LDG.E.U8 R44, desc[UR20][R38.64] ;  /* 0x00000014262c7981 */ /* 0x000ee2000c1e1100 */
[----:B------:R-:W-:-:S05]  /*24f40*/  IADD3.X R37, PT, PT, R45, UR4, RZ, P3, !PT ;  /* 0x000000042d257c10 */ /* 0x000fca0009ffe4ff */
[----:B------:R0:W3:Y:S02]  /*24f50*/  LDG.E.U8 R45, desc[UR20][R36.64] ;  /* 0x00000014242d7981 */ /* 0x0000e4000c1e1100 */
[----:B0-----:R-:W-:-:S04]  /*24f60*/  IADD3 R36, P2, PT, R56, UR67, RZ ;  /* 0x0000004338247c10 */ /* 0x001fc8000ff5e0ff */
[----:B------:R-:W-:Y:S02]  /*24f70*/  IADD3.X R37, PT, PT, R57, UR4, RZ, P2, !PT ;  /* 0x0000000439257c10 */ /* 0x000fe400097fe4ff */
[----:B------:R-:W3:Y:S01]  /*24f80*/  LDL.64 R56, [R1+0x218] ;  /* 0x0002180001387983 */ /* 0x000ee20000100a00 */
[----:B----4-:R-:W-:-:S03]  /*24f90*/  IADD3 R38, P3, PT, R46, UR67, RZ ;  /* 0x000000432e267c10 */ /* 0x010fc6000ff7e0ff */
[----:B------:R0:W4:Y:S01]  /*24fa0*/  LDG.E.U8 R46, desc[UR20][R34.64] ;  /* 0x00000014222e7981 */ /* 0x000122000c1e1100 */
[----:B------:R-:W-:-:S05]  /*24fb0*/  IADD3.X R39, PT, PT, R47, UR4, RZ, P3, !PT ;  /* 0x000000042f277c10 */ /* 0x000fca0009ffe4ff */
[----:B------:R1:W4:Y:S01]  /*24fc0*/  LDG.E.U8 R47, desc[UR20][R38.64] ;  /* 0x00000014262f7981 */ /* 0x000322000c1e1100 */
[----:B0-----:R-:W-:-:S03]  /*24fd0*/  IADD3 R34, P3, PT, R48, UR67, RZ ;  /* 0x0000004330227c10 */ /* 0x001fc6000ff7e0ff */
[----:B------:R0:W4:Y:S01]  /*24fe0*/  LDG.E.U8 R48, desc[UR20][R36.64] ;  /* 0x0000001424307981 */ /* 0x000122000c1e1100 */
[----:B------:R-:W-:Y:S02]  /*24ff0*/  IADD3.X R35, PT, PT, R49, UR4, RZ, P3, !PT ;  /* 0x0000000431237c10 */ /* 0x000fe40009ffe4ff */
[----:B-1----:R-:W-:-:S03]  /*25000*/  IADD3 R38, P2, PT, R50, UR67, RZ ;  /* 0x0000004332267c10 */ /* 0x002fc6000ff5e0ff */
[----:B------:R1:W4:Y:S01]  /*25010*/  LDG.E.U8 R49, desc[UR20][R34.64] ;  /* 0x0000001422317981 */ /* 0x000322000c1e1100 */
[----:B0-----:R-:W-:Y:S02]  /*25020*/  IADD3 R36, P3, PT, R40, UR67, RZ ;  /* 0x0000004328247c10 */ /* 0x001fe4000ff7e0ff */
[----:B------:R-:W-:Y:S02]  /*25030*/  IADD3.X R39, PT, PT, R51, UR4, RZ, P2, !PT ;  /* 0x0000000433277c10 */ /* 0x000fe400097fe4ff */
[----:B------:R-:W-:Y:S02]  /*25040*/  IADD3.X R37, PT, PT, R41, UR4, RZ, P3, !PT ;  /* 0x0000000429257c10 */ /* 0x000fe40009ffe4ff */
[----:B------:R-:W4:Y:S01]  /*25050*/  LDL.64 R40, [R1+0xc60] ;  /* 0x000c600001287983 */ /* 0x000f220000100a00 */
[----:B-1----:R-:W-:-:S03]  /*25060*/  IADD3 R34, P2, PT, R60, UR67, RZ ;  /* 0x000000433c227c10 */ /* 0x002fc6000ff5e0ff */
[----:B------:R2:W4:Y:S01]  /*25070*/  LDG.E.U8 R50, desc[UR20][R38.64] ;  /* 0x0000001426327981 */ /* 0x000522000c1e1100 */
[----:B------:R-:W-:-:S03]  /*25080*/  IADD3.X R35, PT, PT, R61, UR4, RZ, P2, !PT ;  /* 0x000000043d237c10 */ /* 0x000fc600097fe4ff */
[----:B------:R-:W4:Y:S01]  /*25090*/  LDL.64 R60, [R1+0xbe0] ;  /* 0x000be000013c7983 */ /* 0x000f220000100a00 */
[----:B------:R-:W-:-:S03]  /*250a0*/  IADD3 RZ, P2, PT, R64, UR67, RZ ;  /* 0x0000004340ff7c10 */ /* 0x000fc6000ff5e0ff */
[----:B------:R-:W4:Y:S01]  /*250b0*/  LDG.E.U8 R51, desc[UR20][R36.64] ;  /* 0x0000001424337981 */ /* 0x000f22000c1e1100 */
[----:B--2---:R-:W-:-:S03]  /*250c0*/  IADD3 R38, P3, PT, R52, UR67, RZ ;  /* 0x0000004334267c10 */ /* 0x004fc6000ff7e0ff */
[----:B------:R0:W2:Y:S02]  /*250d0*/  LDG.E.U8 R52, desc[UR20][R34.64] ;  /* 0x0000001422347981 */ /* 0x0000a4000c1e1100 */
[----:B0-----:R-:W-:Y:S01]  /*250e0*/  VIADD R34, R64, UR67 ;  /* 0x0000004340227c36 */ /* 0x001fe20008000000 */
[----:B------:R-:W-:Y:S02]  /*250f0*/  IADD3.X R35, PT, PT, R65, UR5, RZ, P2, !PT ;  /* 0x0000000541237c10 */ /* 0x000fe400097fe4ff */
[----:B------:R-:W2:Y:S01]  /*25100*/  LDL.64 R64, [R1+0xae0] ;  /* 0x000ae00001407983 */ /* 0x000ea20000100a00 */
[----:B------:R-:W-:Y:S02]  /*25110*/  IADD3.X R39, PT, PT, R53, UR4, RZ, P3, !PT ;  /* 0x0000000435277c10 */ /* 0x000fe40009ffe4ff */
[C---:B------:R-:W-:Y:S01]  /*25120*/  IADD3 RZ, P2, PT, R74.reuse, UR67, RZ ;  /* 0x000000434aff7c10 */ /* 0x040fe2000ff5e0ff */
[----:B------:R-:W-:Y:S02]  /*25130*/  VIADD R36, R74, UR67 ;  /* 0x000000434a247c36 */ /* 0x000fe40008000000 */
[----:B------:R0:W2:Y:S01]  /*25140*/  LDG.E.U8 R53, desc[UR20][R38.64] ;  /* 0x0000001426357981 */ /* 0x0000a2000c1e1100 */
[----:B------:R-:W-:-:S02]  /*25150*/  IADD3 RZ, P3, PT, R54, UR67, RZ ;  /* 0x0000004336ff7c10 */ /* 0x000fc4000ff7e0ff */
[----:B------:R-:W-:Y:S01]  /*25160*/  IADD3.X R37, PT, PT, R75, UR5, RZ, P2, !PT ;  /* 0x000000054b257c10 */ /* 0x000fe200097fe4ff */
[----:B0-----:R-:W-:Y:S01]  /*25170*/  VIADD R38, R54, UR67 ;  /* 0x0000004336267c36 */ /* 0x001fe20008000000 */
[----:B------:R-:W-:Y:S01]  /*25180*/  IADD3.X R39, PT, PT, R55, UR5, RZ, P3, !PT ;  /* 0x0000000537277c10 */ /* 0x000fe20009ffe4ff */
[----:B------:R-:W2:Y:S04]  /*25190*/  LDG.E.U8 R54, desc[UR20][R34.64] ;  /* 0x0000001422367981 */ /* 0x000ea8000c1e1100 */
[----:B------:R0:W2:Y:S02]  /*251a0*/  LDG.E.U8 R55, desc[UR20][R38.64] ;  /* 0x0000001426377981 */ /* 0x0000a4000c1e1100 */
[----:B0-----:R-:W-:Y:S02]  /*251b0*/  IADD3 R38, P2, PT, R58, UR67, RZ ;  /* 0x000000433a267c10 */ /* 0x001fe4000ff5e0ff */
[C---:B---3--:R-:W-:Y:S01]  /*251c0*/  IADD3 RZ, P3, PT, R56.reuse, UR67, RZ ;  /* 0x0000004338ff7c10 */ /* 0x048fe2000ff7e0ff */
[----:B------:R-:W-:-:S02]  /*251d0*/  VIADD R34, R56, UR67 ;  /* 0x0000004338227c36 */ /* 0x000fc40008000000 */
[----:B------:R-:W3:Y:S01]  /*251e0*/  LDG.E.U8 R56, desc[UR20][R36.64] ;  /* 0x0000001424387981 */ /* 0x000ee2000c1e1100 */
[----:B------:R-:W-:Y:S02]  /*251f0*/  IADD3.X R35, PT, PT, R57, UR5, RZ, P3, !PT ;  /* 0x0000000539237c10 */ /* 0x000fe40009ffe4ff */
[----:B------:R-:W-:-:S03]  /*25200*/  IADD3.X R39, PT, PT, R59, UR4, RZ, P2, !PT ;  /* 0x000000043b277c10 */ /* 0x000fc600097fe4ff */
[----:B------:R0:W3:Y:S04]  /*25210*/  LDG.E.U8 R57, desc[UR20][R34.64] ;  /* 0x0000001422397981 */ /* 0x0000e8000c1e1100 */
[----:B------:R1:W3:Y:S01]  /*25220*/  LDG.E.U8 R58, desc[UR20][R38.64] ;  /* 0x00000014263a7981 */ /* 0x0002e2000c1e1100 */
[----:B0-----:R-:W-:-:S04]  /*25230*/  IADD3 R34, P2, PT, R72, UR67, RZ ;  /* 0x0000004348227c10 */ /* 0x001fc8000ff5e0ff */
[----:B------:R-:W-:Y:S02]  /*25240*/  IADD3.X R35, PT, PT, R73, UR4, RZ, P2, !PT ;  /* 0x0000000449237c10 */ /* 0x000fe400097fe4ff */
[----:B-1----:R-:W-:-:S04]  /*25250*/  IADD3 R38, P2, PT, R70, UR67, RZ ;  /* 0x0000004346267c10 */ /* 0x002fc8000ff5e0ff */
[----:B------:R-:W-:-:S05]  /*25260*/  IADD3.X R39, PT, PT, R71, UR4, RZ, P2, !PT ;  /* 0x0000000447277c10 */ /* 0x000fca00097fe4ff */
[----:B------:R-:W3:Y:S01]  /*25270*/  LDG.E.U8 R38, desc[UR20][R38.64] ;  /* 0x0000001426267981 */ /* 0x000ee2000c1e1100 */
[----:B----4-:R-:W-:-:S04]  /*25280*/  IADD3 R36, P3, PT, R40, UR67, RZ ;  /* 0x0000004328247c10 */ /* 0x010fc8000ff7e0ff */
[----:B------:R-:W-:Y:S02]  /*25290*/  IADD3.X R37, PT, PT, R41, UR4, RZ, P3, !PT ;  /* 0x0000000429257c10 */ /* 0x000fe40009ffe4ff */
[----:B------:R-:W-:-:S03]  /*252a0*/  IADD3 R40, P3, PT, R60, UR67, RZ ;  /* 0x000000433c287c10 */ /* 0x000fc6000ff7e0ff */
[----:B------:R0:W4:Y:S01]  /*252b0*/  LDG.E.U8 R59, desc[UR20][R36.64] ;  /* 0x00000014243b7981 */ /* 0x000122000c1e1100 */
[----:B------:R-:W-:-:S03]  /*252c0*/  IADD3.X R41, PT, PT, R61, UR4, RZ, P3, !PT ;  /* 0x000000043d297c10 */ /* 0x000fc60009ffe4ff */
[----:B------:R1:W4:Y:S04]  /*252d0*/  LDG.E.U8 R60, desc[UR20][R34.64] ;  /* 0x00000014223c7981 */ /* 0x000328000c1e1100 */
[----:B------:R2:W4:Y:S01]  /*252e0*/  LDG.E.U8 R61, desc[UR20][R40.64] ;  /* 0x00000014283d7981 */ /* 0x000522000c1e1100 */
[----:B0-----:R-:W-:Y:S02]  /*252f0*/  IADD3 R36, P3, PT, R68, UR67, RZ ;  /* 0x0000004344247c10 */ /* 0x001fe4000ff7e0ff */
[----:B-1----:R-:W-:Y:S02]  /*25300*/  IADD3 R34, P4, PT, R66, UR67, RZ ;  /* 0x0000004342227c10 */ /* 0x002fe4000ff9e0ff */
[----:B------:R-:W-:Y:S02]  /*25310*/  IADD3.X R37, PT, PT, R69, UR4, RZ, P3, !PT ;  /* 0x0000000445257c10 */ /* 0x000fe40009ffe4ff */
[----:B------:R-:W-:-:S03]  /*25320*/  IADD3.X R35, PT, PT, R67, UR4, RZ, P4, !PT ;  /* 0x0000000443237c10 */ /* 0x000fc6000a7fe4ff */
[----:B------:R-:W4:Y:S04]  /*25330*/  LDG.E.U8 R36, desc[UR20][R36.64] ;  /* 0x0000001424247981 */ /* 0x000f28000c1e1100 */
[----:B------:R-:W4:Y:S01]  /*25340*/  LDG.E.U8 R34, desc[UR20][R34.64] ;  /* 0x0000001422227981 */ /* 0x000f22000c1e1100 */
[----:B--2---:R-:W-:-:S04]  /*25350*/  IADD3 R40, P2, PT, R64, UR67, RZ ;  /* 0x0000004340287c10 */ /* 0x004fc8000ff5e0ff */
[----:B------:R-:W-:-:S05]  /*25360*/  IADD3.X R41, PT, PT, R65, UR4, RZ, P2, !PT ;  /* 0x0000000441297c10 */ /* 0x000fca00097fe4ff */
[----:B------:R-:W2:Y:S01]  /*25370*/  LDG.E.U8 R40, desc[UR20][R40.64] ;  /* 0x0000001428287981 */ /* 0x000ea2000c1e1100 */
[----:B------:R-:W-:Y:S01]  /*25380*/  UMOV UR4, 0x1 ;  /* 0x0000000100047882 */ /* 0x000fe20000000000 */
[----:B------:R-:W-:Y:S01]  /*25390*/  LOP3.LUT R0, R62, 0x60, RZ, 0x3c, !PT ;  /* 0x000000603e007812 */ /* 0x000fe200078e3cff */
[----:B------:R-:W-:-:S04]  /*253a0*/  @!UP0 UIADD3 UR4, UPT, UPT, -UR4, 0x100000, URZ ;  /* 0x0010000004048890 */ /* 0x000fc8000fffe1ff */
[----:B------:R-:W-:Y:S02]  /*253b0*/  @!UP0 USHF.L.U32 UR5, UR4, 0xb, URZ ;  /* 0x0000000b04058899 */ /* 0x000fe400080006ff */
[----:B------:R-:W-:Y:S01]  /*253c0*/  @!UP0 USHF.L.U32 UR4, UR4, 0x1, URZ ;  /* 0x0000000104048899 */ /* 0x000fe200080006ff */
[----:B------:R0:W-:Y:S01]  /*253d0*/  STS.U8 [R0+UR7+0x11300], R6 ;  /* 0x0113000600007988 */ /* 0x0001e20008000007 */
[----:B------:R-:W-:-:S03]  /*253e0*/  VOTEU.ALL UP2, P1 ;  /* 0x0000000000ff7886 */ /* 0x000fc60000840000 */
[----:B------:R1:W-:Y:S01]  /*253f0*/  STS.U8 [R0+UR7+0x10b00], R95 ;  /* 0x010b005f00007988 */ /* 0x0003e20008000007 */
[----:B0-----:R-:W-:-:S03]  /*25400*/  LOP3.LUT R6, R62, 0x70, RZ, 0x3c, !PT ;  /* 0x000000703e067812 */ /* 0x001fc600078e3cff */
[----:B------:R1:W-:Y:S04]  /*25410*/  STS.U8 [R0+UR7+0x14b00], R97 ;  /* 0x014b006100007988 */ /* 0x0003e80008000007 */
        /* <DEDUP_REMOVED lines=35> */
[----:B---3--:R1:W-:Y:S04]  /*25650*/  STS.U8 [R6+UR7+0x10f80], R56 ;  /* 0x010f803806007988 */ /* 0x0083e80008000007 */
        /* <DEDUP_REMOVED lines=18> */
[----:B----4-:R1:W-:Y:S04]  /*25780*/  STS.U8 [R6+UR7+0x17380], R59 ;  /* 0x0173803b06007988 */ /* 0x0103e80008000007 */
[----:B------:R1:W-:Y:S04]  /*25790*/  STS.U8 [R6+UR7+0x13780], R60 ;  /* 0x0137803c06007988 */ /* 0x0003e80008000007 */
[----:B------:R1:W-:Y:S04]  /*257a0*/  STS.U8 [R6+UR7+0x17780], R61 ;  /* 0x0177803d06007988 */ /* 0x0003e80008000007 */
[----:B------:R1:W-:Y:S04]  /*257b0*/  STS.U8 [R6+UR7+0x13b80], R38 ;  /* 0x013b802606007988 */ /* 0x0003e80008000007 */
[----:B------:R1:W-:Y:S04]  /*257c0*/  STS.U8 [R6+UR7+0x17b80], R36 ;  /* 0x017b802406007988 */ /* 0x0003e80008000007 */
[----:B------:R1:W-:Y:S04]  /*257d0*/  STS.U8 [R6+UR7+0x13f80], R34 ;  /* 0x013f802206007988 */ /* 0x0003e80008000007 */
[----:B--2---:R1:W-:Y:S01]  /*257e0*/  STS.U8 [R6+UR7+0x17f80], R40 ;  /* 0x017f802806007988 */ /* 0x0043e20008000007 */
[----:B------:R0:W-:Y:S06]  /*257f0*/  MEMBAR.ALL.CTA ;  /* 0x0000000000007992 */ /* 0x0001ec0000008000 */
[----:B0-----:R-:W-:Y:S04]  /*25800*/  FENCE.VIEW.ASYNC.S ;  /* 0x00000000000073c6 */ /* 0x001fe80000000000 */
[----:B------:R-:W0:Y:S02]  /*25810*/  FENCE.VIEW.ASYNC.S ;  /* 0x00000000000073c6 */ /* 0x000e240000000000 */
[----:B0-----:R1:W0:Y:S02]  /*25820*/  @!UP2 SYNCS.EXCH.64 URZ, [UR7+0x24010], UR4 ;  /* 0x0240100407ffa5b2 */ /* 0x0012240008000100 */
[----:B0-----:R-:W-:Y:S06]  /*25830*/  BAR.SYNC.DEFER_BLOCKING 0x0 ;  /* 0x0000000000007b1d */ /* 0x001fec0000010000 */
[----:B-1----:R-:W-:Y:S05]  /*25840*/  BRA.U UP1, `(.L_x_13) ;  /* 0x00000001015c7547 */ /* 0x002fea000b800000 */
[----:B------:R-:W-:Y:S01]  /*25850*/  UMOV UR19, 0x40004040 ;  /* 0x4000404000137882 */ /* 0x000fe20000000000 */
[----:B------:R-:W-:Y:S01]  /*25860*/  UMOV UR63, 0x40004040 ;  /* 0x40004040003f7882 */ /* 0x000fe20000000000 */
[----:B------:R-:W-:Y:S01]  /*25870*/  UMOV UR70, 0x0 ;  /* 0x0000000000467882 */ /* 0x000fe20000000000 */
[----:B------:R-:W-:Y:S01]  /*25880*/  UMOV UR71, 0x8208010 ;  /* 0x0820801000477882 */ /* 0x000fe20000000000 */
[----:B------:R-:W-:Y:S01]  /*25890*/  UIADD3 UR4, UPT, UPT, UR7, 0x24010, URZ ;  /* 0x0002401007047890 */ /* 0x000fe2000fffe0ff */
[----:B------:R0:W-:Y:S01]  /*258a0*/  UTCQMMA gdesc[UR18], gdesc[UR62], tmem[UR11], tmem[UR70], idesc[UR71], !UPT ;  /* 0x00ff463e120075ea */ /* 0x0001e2000f80030b */
[----:B------:R-:W-:Y:S01]  /*258b0*/  UMOV UR74, 0x0 ;  /* 0x00000000004a7882 */ /* 0x000fe20000000000 */
[----:B------:R-:W-:Y:S01]  /*258c0*/  UMOV UR75, 0x8208010 ;  /* 0x08208010004b7882 */ /* 0x000fe20000000000 */
[----:B------:R-:W-:Y:S01]  /*258d0*/  UMOV UR72, 0x0 ;  /* 0x0000000000487882 */ /* 0x000fe20000000000 */
[----:B------:R-:W-:Y:S01]  /*258e0*/  UMOV UR73, 0x8208010 ;  /* 0x0820801000497882 */ /* 0x000fe20000000000 */
[----:B------:R-:W-:Y:S01]  /*258f0*/  UMOV UR76, 0x0 ;  /* 0x00000000004c7882 */ /* 0x000fe20000000000 */
[----:B------:R-:W-:Y:S01]  /*25900*/  UMOV UR77, 0x8208010 ;  /* 0x08208010004d7882 */ /* 0x000fe20000000000 */
[----:B------:R0:W-:Y:S01]  /*25910*/  UTCQMMA gdesc[UR22], gdesc[UR24], tmem[UR11], tmem[UR74], idesc[UR75], UPT ;  /* 0x00ff4a18160075ea */ /* 0x0001e2000b80030b */
[----:B------:R0:W-:Y:S01]  /*25920*/  UTCQMMA gdesc[UR26], gdesc[UR46], tmem[UR11], tmem[UR72], idesc[UR73], UPT ;  /* 0x00ff482e1a0075ea */ /* 0x0001e2000b80030b */
[----:B------:R0:W-:Y:S01]  /*25930*/  UTCQMMA gdesc[UR28], gdesc[UR48], tmem[UR11], tmem[UR76], idesc[UR77], UPT ;  /* 0x00ff4c301c0075ea */ /* 0x0001e2000b80030b */
[----:B------:R-:W-:Y:S01]  /*25940*/  UMOV UR5, URZ ;  /* 0x000000ff00057c82 */ /* 0x000fe20008000000 */
[----:B------:R0:W-:Y:S01]  /*25950*/  UTCQMMA gdesc[UR30], gdesc[UR50], tmem[UR11], tmem[UR76], idesc[UR77], UPT ;  /* 0x00ff4c321e0075ea */ /* 0x0001e2000b80030b */
[----:B------:R0:W-:Y:S01]  /*25960*/  UTCQMMA gdesc[UR32], gdesc[UR52], tmem[UR11], tmem[UR72], idesc[UR73], UPT ;  /* 0x00ff4834200075ea */ /* 0x0001e2000b80030b */
[----:B------:R-:W-:Y:S01]  /*25970*/  UMOV UR4, UR4 ;  /* 0x0000000400047c82 */ /* 0x000fe20008000000 */
[----:B------:R0:W-:Y:S01]  /*25980*/  UTCQMMA gdesc[UR34], gdesc[UR54], tmem[UR11], tmem[UR74], idesc[UR75], UPT ;  /* 0x00ff4a36220075ea */ /* 0x0001e2000b80030b */
[----:B------:R0:W-:Y:S01]  /*25990*/  UTCQMMA gdesc[UR36], gdesc[UR56], tmem[UR11], tmem[UR70], idesc[UR71], UPT ;  /* 0x00ff4638240075ea */ /* 0x0001e2000b80030b */
[----:B------:R0:W-:Y:S01]  /*259a0*/  UTCBAR [UR4], URZ ;  /* 0x000000ff040073e9 */ /* 0x0001e200080000ff */
[----:B------:R-:W-:Y:S01]  /*259b0*/  NOP ;  /* 0x0000000000007918 */ /* 0x000fe20000000000 */
.L_x_13:
[----:B------:R-:W1:Y:S02]  /*259c0*/  SYNCS.PHASECHK.TRANS64.TRYWAIT P2, [UR7+0x24010], RZ ;  /* 0x024010ffff0075a7 */ /* 0x000e640008041107 */
[----:B-1----:R-:W-:Y:S05]  /*259d0*/  @!P2 BRA `(.L_x_14) ;  /* 0x0000015800e8a947 */ /* 0x002fea0003800000 */
.L_x_23:
[----:B------:R-:W2:Y:S04]  /*259e0*/  LDL.LU R0, [R1+0xa8] ;  /* 0x0000a80001007983 */ /* 0x000ea80000300800 */
[----:B------:R-:W3:Y:S01]  /*259f0*/  LDL.64 R136, [R1+0xaa8] ;  /* 0x000aa80001887983 */ /* 0x000ee20000100a00 */
[----:B0-----:R-:W-:Y:S01]  /*25a00*/  USHF.R.S32.HI UR4, URZ, 0x1f, UR66 ;  /* 0x0000001fff047899 */ /* 0x001fe20008011442 */
[----:B------:R-:W-:Y:S01]  /*25a10*/  BAR.SYNC.DEFER_BLOCKING 0x0 ;  /* 0x0000000000007b1d */ /* 0x000fe20000010000 */
[C---:B-----5:R-:W-:Y:S01]  /*25a20*/  IADD3 RZ, P3, PT, R148.reuse, UR66, RZ ;  /* 0x0000004294ff7c10 */ /* 0x060fe2000ff7e0ff */
[----:B------:R-:W-:Y:S02]  /*25a30*/  USHF.R.S32.HI UR5, URZ, 0x1f, UR66 ;  /* 0x0000001fff057899 */ /* 0x000fe40008011442 */
[----:B------:R-:W-:Y:S01]  /*25a40*/  VIADD R154, R148, UR66 ;  /* 0x00000042949a7c36 */ /* 0x000fe20008000000 */
[----:B------:R-:W-:Y:S01]  /*25a50*/  IADD3.X R155, PT, PT, R149, UR4, RZ, P3, !PT ;  /* 0x00000004959b7c10 */ /* 0x000fe20009ffe4ff */
[----:B------:R-:W0:Y:S01]  /*25a60*/  LDTM.x128 R4, tmem[UR9+0x100] ;  /* 0x00010009000479ee */ /* 0x000e2200083c0000 */
[----:B------:R-:W1:Y:S01]  /*25a70*/  @!P1 SYNCS.CCTL.IV [UR7+0x24010] ;  /* 0x02401000ff0099b1 */ /* 0x000e620008000007 */
[----:B------:R-:W-:Y:S01]  /*25a80*/  NOP ;  /* 0x0000000000007918 */ /* 0x000fe20000000000 */
[----:B0-----:R-:W-:Y:S01]  /*25a90*/  FMUL R2, R6, UR14 ;  /* 0x0000000e06027c20 */ /* 0x001fe20008400000 */
[----:B------:R-:W-:Y:S01]  /*25aa0*/  FMUL R3, R4, UR14 ;  /* 0x0000000e04037c20 */ /* 0x000fe20008400000 */
[----:B------:R-:W-:Y:S01]  /*25ab0*/  FMUL R134, R5, UR14 ;  /* 0x0000000e05867c20 */ /* 0x000fe20008400000 */
[----:B------:R-:W-:Y:S01]  /*25ac0*/  FMUL R132, R7, UR14 ;  /* 0x0000000e07847c20 */ /* 0x000fe20008400000 */
[----:B------:R-:W-:Y:S01]  /*25ad0*/  FMUL R133, R8, UR14 ;  /* 0x0000000e08857c20 */ /* 0x000fe20008400000 */
[----:B------:R-:W-:-:S02]  /*25ae0*/  FMUL R139, R11, UR14 ;  /* 0x0000000e0b8b7c20 */ /* 0x000fc40008400000 */
[----:B------:R-:W-:Y:S01]  /*25af0*/  FMNMX3 R134, R3, R134, R2, !PT ;  /* 0x0000008603867276 */ /* 0x000fe20007800002 */
[----:B------:R-:W-:Y:S01]  /*25b00*/  FMUL R2, R9, UR14 ;  /* 0x0000000e09027c20 */ /* 0x000fe20008400000 */
[----:B------:R-:W-:Y:S02]  /*25b10*/  FMUL R3, R10, UR14 ;  /* 0x0000000e0a037c20 */ /* 0x000fe40008400000 */
[----:B------:R-:W-:-:S04]  /*25b20*/  FMNMX3 R132, R134, R132, R133, !PT ;  /* 0x0000008486847276 */ /* 0x000fc80007800085 */
[----:B------:R-:W-:Y:S01]  /*25b30*/  FMNMX3 R2, R132, R2, R3, !PT ;  /* 0x0000000284027276 */ /* 0x000fe20007800003 */
[----:B------:R-:W-:-:S05]  /*25b40*/  FMUL R3, R12, UR14 ;  /* 0x0000000e0c037c20 */ /* 0x000fca0008400000 */
[----:B------:R-:W-:Y:S01]  /*25b50*/  FMNMX3 R139, R2, R139, R3, !PT ;  /* 0x0000008b028b7276 */ /* 0x000fe20007800003 */
[----:B------:R-:W-:Y:S01]  /*25b60*/  FMUL R2, R13, UR14 ;  /* 0x0000000e0d027c20 */ /* 0x000fe20008400000 */
[----:B------:R-:W-:Y:S01]  /*25b70*/  FMUL R3, R14, UR14 ;  /* 0x0000000e0e037c20 */ /* 0x000fe20008400000 */
[----:B--2---:R-:W-:-:S04]  /*25b80*/  IMAD.U32 R0, R0, -0x80000000, RZ ;  /* 0x8000000000007824 */ /* 0x004fc800078e00ff */
[----:B-1----:R-:W0:Y:S01]  /*25b90*/  SYNCS.PHASECHK.TRANS64.TRYWAIT P2, [UR10], R0 ;  /* 0x00000000ff0075a7 */ /* 0x002e22000804110a */
[----:B---3--:R-:W-:Y:S01]  /*25ba0*/  IADD3 R132, P4, PT, R136, UR66, RZ ;  /* 0x0000004288847c10 */ /* 0x008fe2000ff9e0ff */
[----:B0-----:R-:W-:-:S12]  /*25bb0*/  @!P2 BRA `(.L_x_15) ;  /* 0x00000158007ca947 */ /* 0x001fd80003800000 */
.L_x_24:
[----:B------:R-:W2:Y:S04]  /*25bc0*/  LDL.64 R160, [R1+0xaa8] ;  /* 0x000aa80001a07983 */ /* 0x000ea80000100a00 */
[----:B------:R-:W3:Y:S04]  /*25bd0*/  LDL.64 R140, [R1+0xa68] ;  /* 0x000a6800018c7983 */ /* 0x000ee80000100a00 */
[----:B------:R-:W4:Y:S04]  /*25be0*/  LDL.64 R158, [R1+0xa28] ;  /* 0x000a2800019e7983 */ /* 0x000f280000100a00 */
[----:B------:R-:W4:Y:S04]  /*25bf0*/  LDL.64 R142, [R1+0x9e8] ;  /* 0x0009e800018e7983 */ /* 0x000f280000100a00 */
[----:B------:R-:W4:Y:S04]  /*25c00*/  LDL.64 R136, [R1+0x9a8] ;  /* 0x0009a80001887983 */ /* 0x000f280000100a00 */
[----:B------:R-:W4:Y:S04]  /*25c10*/  LDL.64 R150, [R1+0x968] ;  /* 0x0009680001967983 */ /* 0x000f280000100a00 */
[----:B------:R-:W4:Y:S04]  /*25c20*/  LDL.64 R156, [R1+0x928] ;  /* 0x00092800019c7983 */ /* 0x000f280000100a00 */
[----:B------:R-:W4:Y:S01]  /*25c30*/  LDL.64 R152, [R1+0x8e8] ;  /* 0x0008e80001987983 */ /* 0x000f220000100a00 */
[----:B------:R-:W-:Y:S01]  /*25c40*/  FMNMX3 R139, R139, R2, R3, !PT ;  /* 0x000000028b8b7276 */ /* 0x000fe20007800003 */
[----:B------:R-:W0:Y:S02]  /*25c50*/  LDCU UR4, c[0x0][0x3d8] ;  /* 0x00007b00ff0477ac */ /* 0x000e240008000800 */
[----:B------:R-:W-:Y:S04]  /*25c60*/  STL [R1+0x1528], R131 ;  /* 0x0015288301007387 */ /* 0x000fe80000100800 */
[----:B------:R-:W-:Y:S04]  /*25c70*/  STL.64 [R1+0x1510], R4 ;  /* 0x0015100401007387 */ /* 0x000fe80000100a00 */
[----:B------:R-:W-:Y:S04]  /*25c80*/  STL.64 [R1+0x1500], R6 ;  /* 0x0015000601007387 */ /* 0x000fe80000100a00 */
[----:B------:R-:W-:Y:S04]  /*25c90*/  STL [R1+0x13e0], R8 ;  /* 0x0013e00801007387 */ /* 0x000fe80000100800 */
[----:B------:R-:W-:Y:S04]  /*25ca0*/  STL [R1+0x13dc], R9 ;  /* 0x0013dc0901007387 */ /* 0x000fe80000100800 */
[----:B------:R-:W-:Y:S04]  /*25cb0*/  STL [R1+0x13d4], R10 ;  /* 0x0013d40a01007387 */ /* 0x000fe80000100800 */
[----:B------:R-:W-:Y:S04]  /*25cc0*/  STL [R1+0x13d0], R11 ;  /* 0x0013d00b01007387 */ /* 0x000fe80000100800 */
[----:B------:R-:W-:Y:S04]  /*25cd0*/  STL [R1+0x13cc], R12 ;  /* 0x0013cc0c01007387 */ /* 0x000fe80000100800 */
[----:B------:R1:W-:Y:S04]  /*25ce0*/  STL [R1+0x13c8], R13 ;  /* 0x0013c80d01007387 */ /* 0x0003e80000100800 */
[----:B------:R0:W-:Y:S04]  /*25cf0*/  STL [R1+0x13c4], R14 ;  /* 0x0013c40e01007387 */ /* 0x0001e80000100800 */
[----:B------:R-:W-:Y:S04]  /*25d00*/  STL [R1+0x1210], R147 ;  /* 0x0012109301007387 */ /* 0x000fe80000100800 */
[----:B------:R-:W-:Y:S04]  /*25d10*/  STL [R1+0x120c], R146 ;  /* 0x00120c9201007387 */ /* 0x000fe80000100800 */
[----:B------:R-:W-:Y:S04]  /*25d20*/  STL [R1+0x1208], R145 ;  /* 0x0012089101007387 */ /* 0x000fe80000100800 */
[----:B------:R-:W-:Y:S04]  /*25d30*/  STL [R1+0x1204], R144 ;  /* 0x0012049001007387 */ /* 0x000fe80000100800 */
[----:B-1----:R-:W4:Y:S04]  /*25d40*/  LDL.64 R12, [R1+0x8a8] ;  /* 0x0008a800010c7983 */ /* 0x002f280000100a00 */
[----:B------:R-:W4:Y:S04]  /*25d50*/  LDL.64 R10, [R1+0x868] ;  /* 0x00086800010a7983 */ /* 0x000f280000100a00 */
[----:B------:R-:W4:Y:S04]  /*25d60*/  LDL.64 R4, [R1+0x808] ;  /* 0x0008080001047983 */ /* 0x000f280000100a00 */
[----:B------:R-:W4:Y:S04]  /*25d70*/  LDL.64 R8, [R1+0x838] ;  /* 0x0008380001087983 */ /* 0x000f280000100a00 */
[----:B------:R-:W4:Y:S04]  /*25d80*/  LDL.64 R6, [R1+0x7d8] ;  /* 0x0007d80001067983 */ /* 0x000f280000100a00 */
[----:B------:R1:W4:Y:S01]  /*25d90*/  LDG.E.U8 R154, desc[UR20][R154.64] ;  /* 0x000000149a9a7981 */ /* 0x000322000c1e1100 */
[----:B--2---:R-:W-:-:S02]  /*25da0*/  IADD3.X R133, PT, PT, R161, UR5, RZ, P4, !PT ;  /* 0x00000005a1857c10 */ /* 0x004fc4000a7fe4ff */
[----:B---3--:R-:W-:-:S04]  /*25db0*/  IADD3 R134, P2, PT, R140, UR66, RZ ;  /* 0x000000428c867c10 */ /* 0x008fc8000ff5e0ff */
[----:B------:R-:W-:Y:S02]  /*25dc0*/  IADD3.X R135, PT, PT, R141, UR5, RZ, P2, !PT ;  /* 0x000000058d877c10 */ /* 0x000fe400097fe4ff */
[----:B----4-:R-:W-:Y:S01]  /*25dd0*/  IADD3 R2, P3, PT, R158, UR66, RZ ;  /* 0x000000429e027c10 */ /* 0x010fe2000ff7e0ff */
[----:B------:R2:W3:Y:S03]  /*25de0*/  LDG.E.U8 R141, desc[UR20][R132.64] ;  /* 0x00000014848d7981 */ /* 0x0004e6000c1e1100 */
[----:B------:R-:W-:Y:S01]  /*25df0*/  IADD3.X R3, PT, PT, R159, UR5, RZ, P3, !PT ;  /* 0x000000059f037c10 */ /* 0x000fe20009ffe4ff */
[----:B------:R4:W3:Y:S01]  /*25e00*/  LDG.E.U8 R0, desc[UR20][R134.64] ;  /* 0x0000001486007981 */ /* 0x0008e2000c1e1100 */
[----:B------:R-:W-:Y:S01]  /*25e10*/  FMUL R140, R15, UR14 ;  /* 0x0000000e0f8c7c20 */ /* 0x000fe20008400000 */
[----:B-1----:R-:W-:-:S03]  /*25e20*/  FMUL R155, R16, UR14 ;  /* 0x0000000e109b7c20 */ /* 0x002fc60008400000 */
[----:B------:R-:W3:Y:S01]  /*25e30*/  LDG.E.U8 R3, desc[UR20][R2.64] ;  /* 0x0000001402037981 */ /* 0x000ee2000c1e1100 */
[----:B--2---:R-:W-:Y:S02]  /*25e40*/  IADD3 R132, P2, PT, R142, UR66, RZ ;  /* 0x000000428e847c10 */ /* 0x004fe4000ff5e0ff */
[----:B----4-:R-:W-:Y:S02]  /*25e50*/  IADD3 R134, P3, PT, R136, UR66, RZ ;  /* 0x0000004288867c10 */ /* 0x010fe4000ff7e0ff */
[----:B------:R-:W-:Y:S02]  /*25e60*/  IADD3.X R133, PT, PT, R143, UR5, RZ, P2, !PT ;  /* 0x000000058f857c10 */ /* 0x000fe400097fe4ff */
[----:B------:R-:W-:Y:S02]  /*25e70*/  IADD3 R142, P2, PT, R150, UR66, RZ ;  /* 0x00000042968e7c10 */ /* 0x000fe4000ff5e0ff */
[----:B------:R-:W-:Y:S02]  /*25e80*/  IADD3.X R135, PT, PT, R137, UR5, RZ, P3, !PT ;  /* 0x0000000589877c10 */ /* 0x000fe40009ffe4ff */
[----:B------:R1:W2:Y:S01]  /*25e90*/  LDG.E.U8 R137, desc[UR20][R132.64] ;  /* 0x0000001484897981 */ /* 0x0002a2000c1e1100 */
[----:B------:R-:W-:-:S02]  /*25ea0*/  IADD3.X R143, PT, PT, R151, UR5, RZ, P2, !PT ;  /* 0x00000005978f7c10 */ /* 0x000fc400097fe4ff */
[----:B------:R-:W-:Y:S01]  /*25eb0*/  IADD3 R150, P2, PT, R152, UR66, RZ ;  /* 0x0000004298967c10 */ /* 0x000fe2000ff5e0ff */
[----:B------:R-:W4:Y:S04]  /*25ec0*/  LDG.E.U8 R135, desc[UR20][R134.64] ;  /* 0x0000001486877981 */ /* 0x000f28000c1e1100 */
[----:B------:R0:W2:Y:S01]  /*25ed0*/  LDG.E.U8 R138, desc[UR20][R142.64] ;  /* 0x000000148e8a7981 */ /* 0x0000a2000c1e1100 */
[----:B-1----:R-:W-:-:S04]  /*25ee0*/  IADD3 R132, P3, PT, R156, UR66, RZ ;  /* 0x000000429c847c10 */ /* 0x002fc8000ff7e0ff */
[----:B------:R-:W-:Y:S02]  /*25ef0*/  IADD3.X R133, PT, PT, R157, UR5, RZ, P3, !PT ;  /* 0x000000059d857c10 */ /* 0x000fe40009ffe4ff */
[----:B------:R-:W-:-:S03]  /*25f00*/  IADD3.X R151, PT, PT, R153, UR5, RZ, P2, !PT ;  /* 0x0000000599977c10 */ /* 0x000fc600097fe4ff */
[----:B------:R-:W2:Y:S04]  /*25f10*/  LDG.E.U8 R132, desc[UR20][R132.64] ;  /* 0x0000001484847981 */ /* 0x000ea8000c1e1100 */
[----:B------:R1:W2:Y:S01]  /*25f20*/  LDG.E.U8 R134, desc[UR20][R150.64] ;  /* 0x0000001496867981 */ /* 0x0002a2000c1e1100 */
[----:B0-----:R-:W-:-:S04]  /*25f30*/  IADD3 R142, P3, PT, R12, UR66, RZ ;  /* 0x000000420c8e7c10 */ /* 0x001fc8000ff7e0ff */
[----:B------:R-:W-:Y:S02]  /*25f40*/  IADD3.X R143, PT, PT, R13, UR5, RZ, P3, !PT ;  /* 0x000000050d8f7c10 */ /* 0x000fe40009ffe4ff */
[----:B------:R-:W-:Y:S01]  /*25f50*/  IADD3 R152, P2, PT, R10, UR66, RZ ;  /* 0x000000420a987c10 */ /* 0x000fe2000ff5e0ff */
[----:B------:R-:W2:Y:S03]  /*25f60*/  LDL.64 R12, [R1+0x7a8] ;  /* 0x0007a800010c7983 */ /* 0x000ea60000100a00 */
[----:B------:R-:W-:Y:S01]  /*25f70*/  IADD3.X R153, PT, PT, R11, UR5, RZ, P2, !PT ;  /* 0x000000050b997c10 */ /* 0x000fe200097fe4ff */
[----:B------:R0:W2:Y:S04]  /*25f80*/  LDG.E.U8 R133, desc[UR20][R142.64] ;  /* 0x000000148e857981 */ /* 0x0000a8000c1e1100 */
[----:B------:R-:W-:Y:S01]  /*25f90*/  STL [R1+0x13d8], R15 ;  /* 0x0013d80f01007387 */ /* 0x000fe20000100800 */
[----:B-1----:R-:W-:-:S02]  /*25fa0*/  IADD3 R150, P3, PT, R8, UR66, RZ ;  /* 0x0000004208967c10 */ /* 0x002fc4000ff7e0ff */
[----:B------:R-:W-:Y:S01]  /*25fb0*/  FMNMX3 R139, R139, R140, R155, !PT ;  /* 0x0000008c8b8b7276 */ /* 0x000fe2000780009b */
[----:B------:R-:W2:Y:S01]  /*25fc0*/  LDG.E.U8 R136, desc[UR20][R152.64] ;  /* 0x0000001498887981 */ /* 0x000ea2000c1e1100 */
[----:B0-----:R-:W-:-:S03]  /*25fd0*/  IADD3 R142, P2, PT, R4, UR66, RZ ;  /* 0x00000042048e7c10 */ /* 0x001fc6000ff5e0ff */
[----:B------:R-:W-:Y:S01]  /*25fe0*/  STL [R1+0x13b4], R16 ;  /* 0x0013b41001007387 */ /* 0x000fe20000100800 */
[----:B------:R-:W-:-:S03]  /*25ff0*/  IADD3.X R143, PT, PT, R5, UR5, RZ, P2, !PT ;  /* 0x00000005058f7c10 */ /* 0x000fc600097fe4ff */
[----:B------:R-:W2:Y:S01]  /*26000*/  LDL.64 R4, [R1+0x748] ;  /* 0x0007480001047983 */ /* 0x000ea20000100a00 */
[----:B------:R-:W-:-:S03]  /*26010*/  IADD3.X R151, PT, PT, R9, UR5, RZ, P3, !PT ;  /* 0x0000000509977c10 */ /* 0x000fc60009ffe4ff */
[----:B------:R-:W3:Y:S04]  /*26020*/  LDL.64 R10, [R1+0x778] ;  /* 0x00077800010a7983 */ /* 0x000ee80000100a00 */
[----:B------:R0:W3:Y:S04]  /*26030*/  LDG.E.U8 R2, desc[UR20][R150.64] ;  /* 0x0000001496027981 */ /* 0x0000e8000c1e1100 */
[----:B------:R1:W3:Y:S04]  /*26040*/  LDG.E.U8 R140, desc[UR20][R142.64] ;  /* 0x000000148e8c7981 */ /* 0x0002e8000c1e1100 */
[----:B------:R-:W4:Y:S01]  /*26050*/  LDL.64 R8, [R1+0x718] ;  /* 0x0007180001087983 */ /* 0x000f220000100a00 */
[----:B0-----:R-:W-:Y:S01]  /*26060*/  FMUL R150, R17, UR14 ;  /* 0x0000000e11967c20 */ /* 0x001fe20008400000 */
[----:B------:R-:W-:-:S02]  /*26070*/  FMUL R151, R18, UR14 ;  /* 0x0000000e12977c20 */ /* 0x000fc40008400000 */
[----:B------:R0:W-:Y:S01]  /*26080*/  STL [R1+0x13a8], R17 ;  /* 0x0013a81101007387 */ /* 0x0001e20000100800 */
[----:B-1----:R-:W-:Y:S01]  /*26090*/  FMUL R142, R19, UR14 ;  /* 0x0000000e138e7c20 */ /* 0x002fe20008400000 */
[----:B------:R-:W-:Y:S01]  /*260a0*/  FMUL R143, R20, UR14 ;  /* 0x0000000e148f7c20 */ /* 0x000fe20008400000 */
[----:B------:R-:W-:Y:S01]  /*260b0*/  FMNMX3 R151, R139, R150, R151, !PT ;  /* 0x000000968b977276 */ /* 0x000fe20007800097 */
[----:B------:R-:W-:Y:S01]  /*260c0*/  STL [R1+0x13ac], R18 ;  /* 0x0013ac1201007387 */ /* 0x000fe20000100800 */
[----:B------:R-:W-:Y:S01]  /*260d0*/  IADD3 R150, P2, PT, R6, UR66, RZ ;  /* 0x0000004206967c10 */ /* 0x000fe2000ff5e0ff */
[----:B------:R-:W-:Y:S01]  /*260e0*/  FMUL R152, R21, UR14 ;  /* 0x0000000e15987c20 */ /* 0x000fe20008400000 */
[----:B------:R-:W-:Y:S01]  /*260f0*/  FMUL R139, R22, UR14 ;  /* 0x0000000e168b7c20 */ /* 0x000fe20008400000 */
[----:B------:R-:W-:Y:S01]  /*26100*/  STL [R1+0x13b0], R19 ;  /* 0x0013b01301007387 */ /* 0x000fe20000100800 */
[----:B------:R-:W-:-:S03]  /*26110*/  FMNMX3 R142, R151, R142, R143, !PT ;  /* 0x0000008e978e7276 */ /* 0x000fc6000780008f */
[----:B------:R-:W-:Y:S01]  /*26120*/  STL [R1+0x13b8], R20 ;  /* 0x0013b81401007387 */ /* 0x000fe20000100800 */
[----:B------:R-:W-:-:S03]  /*26130*/  IADD3.X R151, PT, PT, R7, UR5, RZ, P2, !PT ;  /* 0x0000000507977c10 */ /* 0x000fc600097fe4ff */
[----:B------:R-:W-:Y:S01]  /*26140*/  STL [R1+0x13bc], R21 ;  /* 0x0013bc1501007387 */ /* 0x000fe20000100800 */
[----:B------:R-:W-:Y:S01]  /*26150*/  FMUL R153, R23, UR14 ;  /* 0x0000000e17997c20 */ /* 0x000fe20008400000 */
[----:B------:R-:W-:Y:S02]  /*26160*/  FMUL R143, R24, UR14 ;  /* 0x0000000e188f7c20 */ /* 0x000fe40008400000 */
[----:B------:R-:W-:Y:S01]  /*26170*/  STL [R1+0x13c0], R22 ;  /* 0x0013c01601007387 */ /* 0x000fe20000100800 */
[----:B------:R-:W-:-:S03]  /*26180*/  FMNMX3 R152, R142, R152, R139, !PT ;  /* 0x000000988e987276 */ /* 0x000fc6000780008b */
[----:B------:R-:W4:Y:S01]  /*26190*/  LDL.64 R6, [R1+0x6e8] ;  /* 0x0006e80001067983 */ /* 0x000f220000100a00 */
[----:B------:R-:W-:Y:S01]  /*261a0*/  FMUL R156, R25, UR14 ;  /* 0x0000000e199c7c20 */ /* 0x000fe20008400000 */
[----:B------:R-:W-:Y:S01]  /*261b0*/  FMUL R157, R26, UR14 ;  /* 0x0000000e1a9d7c20 */ /* 0x000fe20008400000 */
[----:B------:R-:W-:Y:S01]  /*261c0*/  FMNMX3 R153, R152, R153, R143, !PT ;  /* 0x0000009998997276 */ /* 0x000fe2000780008f */
[----:B------:R-:W-:Y:S03]  /*261d0*/  STL [R1+0x13e4], R23 ;  /* 0x0013e41701007387 */ /* 0x000fe60000100800 */
[----:B------:R-:W-:Y:S01]  /*261e0*/  FMNMX3 R156, R153, R156, R157, !PT ;  /* 0x0000009c999c7276 */ /* 0x000fe2000780009d */
[----:B------:R-:W-:Y:S04]  /*261f0*/  STL [R1+0x13e8], R24 ;  /* 0x0013e81801007387 */ /* 0x000fe80000100800 */
[----:B------:R-:W-:Y:S04]  /*26200*/  STL [R1+0x13ec], R25 ;  /* 0x0013ec1901007387 */ /* 0x000fe80000100800 */
[----:B------:R-:W-:Y:S04]  /*26210*/  STL [R1+0x13f0], R26 ;  /* 0x0013f01a01007387 */ /* 0x000fe80000100800 */
[----:B------:R3:W4:Y:S01]  /*26220*/  LDG.E.U8 R139, desc[UR20][R150.64] ;  /* 0x00000014968b7981 */ /* 0x000722000c1e1100 */
[----:B--2---:R-:W-:-:S04]  /*26230*/  IADD3 R152, P3, PT, R4, UR66, RZ ;  /* 0x0000004204987c10 */ /* 0x004fc8000ff7e0ff */
[----:B------:R-:W-:Y:S02]  /*26240*/  IADD3.X R153, PT, PT, R5, UR5, RZ, P3, !PT ;  /* 0x0000000505997c10 */ /* 0x000fe40009ffe4ff */
[----:B------:R-:W2:Y:S01]  /*26250*/  LDL.64 R4, [R1+0x6b8] ;  /* 0x0006b80001047983 */ /* 0x000ea20000100a00 */
[----:B------:R-:W-:Y:S01]  /*26260*/  IADD3 R142, P2, PT, R12, UR66, RZ ;  /* 0x000000420c8e7c10 */ /* 0x000fe2000ff5e0ff */
[----:B------:R-:W-:Y:S02]  /*26270*/  FMUL R157, R30, UR14 ;  /* 0x0000000e1e9d7c20 */ /* 0x000fe40008400000 */
[----:B------:R-:W2:Y:S01]  /*26280*/  LDG.E.U8 R159, desc[UR20][R152.64] ;  /* 0x00000014989f7981 */ /* 0x000ea2000c1e1100 */
[----:B------:R-:W-:Y:S02]  /*26290*/  IADD3.X R143, PT, PT, R13, UR5, RZ, P2, !PT ;  /* 0x000000050d8f7c10 */ /* 0x000fe400097fe4ff */
[----:B---3--:R-:W-:-:S03]  /*262a0*/  IADD3 R150, P2, PT, R10, UR66, RZ ;  /* 0x000000420a967c10 */ /* 0x008fc6000ff5e0ff */
[----:B------:R1:W3:Y:S01]  /*262b0*/  LDG.E.U8 R155, desc[UR20][R142.64] ;  /* 0x000000148e9b7981 */ /* 0x0002e2000c1e1100 */
[----:B------:R-:W-:-:S03]  /*262c0*/  IADD3.X R151, PT, PT, R11, UR5, RZ, P2, !PT ;  /* 0x000000050b977c10 */ /* 0x000fc600097fe4ff */
[----:B------:R-:W-:Y:S04]  /*262d0*/  STL [R1+0x13f4], R27 ;  /* 0x0013f41b01007387 */ /* 0x000fe80000100800 */
[----:B------:R0:W3:Y:S01]  /*262e0*/  LDG.E.U8 R158, desc[UR20][R150.64] ;  /* 0x00000014969e7981 */ /* 0x0000e2000c1e1100 */
[----:B-1----:R-:W-:Y:S01]  /*262f0*/  FMUL R142, R27, UR14 ;  /* 0x0000000e1b8e7c20 */ /* 0x002fe20008400000 */
[----:B------:R-:W-:Y:S02]  /*26300*/  FMUL R143, R28, UR14 ;  /* 0x0000000e1c8f7c20 */ /* 0x000fe40008400000 */
[----:B------:R-:W-:Y:S01]  /*26310*/  STL [R1+0x13f8], R28 ;  /* 0x0013f81c01007387 */ /* 0x000fe20000100800 */
[----:B------:R-:W-:Y:S02]  /*26320*/  FMUL R152, R31, UR14 ;  /* 0x0000000e1f987c20 */ /* 0x000fe40008400000 */
[----:B0-----:R-:W-:Y:S01]  /*26330*/  FMNMX3 R151, R156, R142, R143, !PT ;  /* 0x0000008e9c977276 */ /* 0x001fe2000780008f */
[----:B------:R-:W-:Y:S01]  /*26340*/  FMUL R156, R29, UR14 ;  /* 0x0000000e1d9c7c20 */ /* 0x000fe20008400000 */
[----:B----4-:R-:W-:Y:S01]  /*26350*/  IADD3 R142, P2, PT, R8, UR66, RZ ;  /* 0x00000042088e7c10 */ /* 0x010fe2000ff5e0ff */
[----:B------:R-:W-:Y:S01]  /*26360*/  STL [R1+0x13fc], R29 ;  /* 0x0013fc1d01007387 */ /* 0x000fe20000100800 */
[----:B------:R-:W-:-:S02]  /*26370*/  FMUL R153, R32, UR14 ;  /* 0x0000000e20997c20 */ /* 0x000fc40008400000 */
[----:B------:R-:W-:Y:S01]  /*26380*/  IADD3.X R143, PT, PT, R9, UR5, RZ, P2, !PT ;  /* 0x00000005098f7c10 */ /* 0x000fe200097fe4ff */
[----:B------:R-:W-:Y:S01]  /*26390*/  STL [R1+0x1400], R30 ;  /* 0x0014001e01007387 */ /* 0x000fe20000100800 */
[----:B------:R-:W-:Y:S02]  /*263a0*/  FMNMX3 R156, R151, R156, R157, !PT ;  /* 0x0000009c979c7276 */ /* 0x000fe4000780009d */
[----:B------:R-:W-:Y:S01]  /*263b0*/  IADD3 R150, P3, PT, R6, UR66, RZ ;  /* 0x0000004206967c10 */ /* 0x000fe2000ff7e0ff */
[----:B------:R-:W4:Y:S01]  /*263c0*/  LDL.64 R12, [R1+0x688] ;  /* 0x00068800010c7983 */ /* 0x000f220000100a00 */
[----:B------:R-:W-:Y:S02]  /*263d0*/  FMNMX3 R152, R156, R152, R153, !PT ;  /* 0x000000989c987276 */ /* 0x000fe40007800099 */
[----:B------:R-:W-:Y:S01]  /*263e0*/  IADD3.X R151, PT, PT, R7, UR5, RZ, P3, !PT ;  /* 0x0000000507977c10 */ /* 0x000fe20009ffe4ff */
[----:B------:R-:W-:Y:S01]  /*263f0*/  STL [R1+0x1404], R31 ;  /* 0x0014041f01007387 */ /* 0x000fe20000100800 */
[----:B------:R-:W-:-:S03]  /*26400*/  FMUL R153, R34, UR14 ;  /* 0x0000000e22997c20 */ /* 0x000fc60008400000 */
[----:B------:R-:W-:Y:S04]  /*26410*/  STL [R1+0x1408], R32 ;  /* 0x0014082001007387 */ /* 0x000fe80000100800 */
[----:B------:R-:W3:Y:S04]  /*26420*/  LDL.64 R10, [R1+0x658] ;  /* 0x00065800010a7983 */ /* 0x000ee80000100a00 */
[----:B------:R0:W3:Y:S04]  /*26430*/  LDG.E.U8 R162, desc[UR20][R142.64] ;  /* 0x000000148ea27981 */ /* 0x0000e8000c1e1100 */
[----:B------:R-:W3:Y:S04]  /*26440*/  LDL.64 R6, [R1+0x628] ;  /* 0x0006280001067983 */ /* 0x000ee80000100a00 */
[----:B------:R1:W3:Y:S01]  /*26450*/  LDG.E.U8 R163, desc[UR20][R150.64] ;  /* 0x0000001496a37981 */ /* 0x0002e2000c1e1100 */
[----:B0-----:R-:W-:Y:S01]  /*26460*/  FMUL R142, R33, UR14 ;  /* 0x0000000e218e7c20 */ /* 0x001fe20008400000 */
[----:B------:R-:W-:-:S02]  /*26470*/  FMUL R143, R35, UR14 ;  /* 0x0000000e238f7c20 */ /* 0x000fc40008400000 */
[----:B------:R-:W3:Y:S02]  /*26480*/  LDL.64 R8, [R1+0x5f8] ;  /* 0x0005f80001087983 */ /* 0x000ee40000100a00 */
[----:B------:R-:W-:Y:S02]  /*26490*/  FMNMX3 R153, R152, R142, R153, !PT ;  /* 0x0000008e98997276 */ /* 0x000fe40007800099 */
[----:B------:R-:W-:Y:S01]  /*264a0*/  STL [R1+0x140c], R33 ;  /* 0x00140c2101007387 */ /* 0x000fe20000100800 */
[----:B-1----:R-:W-:-:S03]  /*264b0*/  FMUL R151, R36, UR14 ;  /* 0x0000000e24977c20 */ /* 0x002fc60008400000 */
[----:B------:R-:W-:Y:S02]  /*264c0*/  STL [R1+0x1410], R34 ;  /* 0x0014102201007387 */ /* 0x000fe40000100800 */
[----:B------:R-:W-:Y:S02]  /*264d0*/  FMNMX3 R156, R153, R143, R151, !PT ;  /* 0x0000008f999c7276 */ /* 0x000fe40007800097 */
[----:B------:R-:W-:Y:S04]  /*264e0*/  STL [R1+0x1414], R35 ;  /* 0x0014142301007387 */ /* 0x000fe80000100800 */
[----:B------:R-:W-:Y:S04]  /*264f0*/  STL [R1+0x1418], R36 ;  /* 0x0014182401007387 */ /* 0x000fe80000100800 */
[----:B------:R-:W-:Y:S04]  /*26500*/  STL [R1+0x141c], R37 ;  /* 0x00141c2501007387 */ /* 0x000fe80000100800 */
[----:B------:R-:W-:Y:S01]  /*26510*/  STL [R1+0x1420], R38 ;  /* 0x0014202601007387 */ /* 0x000fe20000100800 */
[----:B--2---:R-:W-:-:S04]  /*26520*/  IADD3 R150, P2, PT, R4, UR66, RZ ;  /* 0x0000004204967c10 */ /* 0x004fc8000ff5e0ff */
[----:B------:R-:W-:Y:S02]  /*26530*/  IADD3.X R151, PT, PT, R5, UR5, RZ, P2, !PT ;  /* 0x0000000505977c10 */ /* 0x000fe400097fe4ff */
[----:B------:R-:W2:Y:S04]  /*26540*/  LDL.64 R4, [R1+0x5c8] ;  /* 0x0005c80001047983 */ /* 0x000ea80000100a00 */
[----:B------:R3:W2:Y:S01]  /*26550*/  LDG.E.U8 R14, desc[UR20][R150.64] ;  /* 0x00000014960e7981 */ /* 0x0006a2000c1e1100 */
[----:B------:R-:W-:Y:S01]  /*26560*/  FMUL R152, R37, UR14 ;  /* 0x0000000e25987c20 */ /* 0x000fe20008400000 */
[----:B------:R-:W-:Y:S01]  /*26570*/  FMUL R142, R38, UR14 ;  /* 0x0000000e268e7c20 */ /* 0x000fe20008400000 */
[----:B------:R-:W-:Y:S01]  /*26580*/  FMUL R153, R39, UR14 ;  /* 0x0000000e27997c20 */ /* 0x000fe20008400000 */
[----:B------:R-:W-:-:S03]  /*26590*/  FMUL R143, R40, UR14 ;  /* 0x0000000e288f7c20 */ /* 0x000fc60008400000 */
[----:B------:R-:W-:Y:S01]  /*265a0*/  FMNMX3 R152, R156, R152, R142, !PT ;  /* 0x000000989c987276 */ /* 0x000fe2000780008e */
[----:B------:R-:W-:Y:S01]  /*265b0*/  FMUL R156, R41, UR14 ;  /* 0x0000000e299c7c20 */ /* 0x000fe20008400000 */
[----:B------:R-:W-:Y:S02]  /*265c0*/  FMUL R157, R42, UR14 ;  /* 0x0000000e2a9d7c20 */ /* 0x000fe40008400000 */
[----:B------:R-:W-:Y:S01]  /*265d0*/  FMNMX3 R153, R152, R153, R143, !PT ;  /* 0x0000009998997276 */ /* 0x000fe2000780008f */
[----:B------:R-:W-:Y:S03]  /*265e0*/  STL [R1+0x1424], R39 ;  /* 0x0014242701007387 */ /* 0x000fe60000100800 */
[----:B------:R-:W-:Y:S01]  /*265f0*/  FMNMX3 R156, R153, R156, R157, !PT ;  /* 0x0000009c999c7276 */ /* 0x000fe2000780009d */
[----:B------:R-:W-:Y:S04]  /*26600*/  STL [R1+0x1428], R40 ;  /* 0x0014282801007387 */ /* 0x000fe80000100800 */
[----:B------:R-:W-:Y:S01]  /*26610*/  STL [R1+0x142c], R41 ;  /* 0x00142c2901007387 */ /* 0x000fe20000100800 */
[----:B----4-:R-:W-:-:S04]  /*26620*/  IADD3 R142, P2, PT, R12, UR66, RZ ;  /* 0x000000420c8e7c10 */ /* 0x010fc8000ff5e0ff */
[----:B------:R-:W-:Y:S01]  /*26630*/  IADD3.X R143, PT, PT, R13, UR5, RZ, P2, !PT ;  /* 0x000000050d8f7c10 */ /* 0x000fe200097fe4ff */
[----:B------:R-:W-:Y:S04]  /*26640*/  STL [R1+0x1430], R42 ;  /* 0x0014302a01007387 */ /* 0x000fe80000100800 */
[----:B------:R0:W4:Y:S01]  /*26650*/  LDG.E.U8 R17, desc[UR20][R142.64] ;  /* 0x000000148e117981 */ /* 0x000122000c1e1100 */
[----:B---3--:R-:W-:-:S03]  /*26660*/  IADD3 R150, P2, PT, R10, UR66, RZ ;  /* 0x000000420a967c10 */ /* 0x008fc6000ff5e0ff */
[----:B------:R-:W-:Y:S01]  /*26670*/  STL [R1+0x1434], R43 ;  /* 0x0014342b01007387 */ /* 0x000fe20000100800 */
[----:B------:R-:W-:Y:S02]  /*26680*/  IADD3.X R151, PT, PT, R11, UR5, RZ, P2, !PT ;  /* 0x000000050b977c10 */ /* 0x000fe400097fe4ff */
[----:B------:R-:W-:Y:S01]  /*26690*/  IADD3 R152, P3, PT, R6, UR66, RZ ;  /* 0x0000004206987c10 */ /* 0x000fe2000ff7e0ff */
[----:B0-----:R-:W-:Y:S01]  /*266a0*/  FMUL R142, R43, UR14 ;  /* 0x0000000e2b8e7c20 */ /* 0x001fe20008400000 */
[----:B------:R-:W-:Y:S01]  /*266b0*/  FMUL R143, R44, UR14 ;  /* 0x0000000e2c8f7c20 */ /* 0x000fe20008400000 */
[----:B------:R-:W-:Y:S01]  /*266c0*/  STL [R1+0x1438], R44 ;  /* 0x0014382c01007387 */ /* 0x000fe20000100800 */
[----:B------:R-:W-:Y:S01]  /*266d0*/  IADD3.X R153, PT, PT, R7, UR5, RZ, P3, !PT ;  /* 0x0000000507997c10 */ /* 0x000fe20009ffe4ff */
[----:B------:R-:W-:Y:S02]  /*266e0*/  FMUL R157, R46, UR14 ;  /* 0x0000000e2e9d7c20 */ /* 0x000fe40008400000 */
[----:B------:R0:W3:Y:S04]  /*266f0*/  LDG.E.U8 R16, desc[UR20][R150.64] ;  /* 0x0000001496107981 */ /* 0x0000e8000c1e1100 */
[----:B------:R-:W3:Y:S04]  /*26700*/  LDL.64 R6, [R1+0x598] ;  /* 0x0005980001067983 */ /* 0x000ee80000100a00 */
[----:B------:R1:W3:Y:S01]  /*26710*/  LDG.E.U8 R15, desc[UR20][R152.64] ;  /* 0x00000014980f7981 */ /* 0x0002e2000c1e1100 */
[----:B0-----:R-:W-:Y:S01]  /*26720*/  FMNMX3 R151, R156, R142, R143, !PT ;  /* 0x0000008e9c977276 */ /* 0x001fe2000780008f */
[----:B------:R-:W-:-:S02]  /*26730*/  FMUL R156, R45, UR14 ;  /* 0x0000000e2d9c7c20 */ /* 0x000fc40008400000 */
[----:B------:R-:W-:Y:S01]  /*26740*/  STL [R1+0x143c], R45 ;  /* 0x00143c2d01007387 */ /* 0x000fe20000100800 */
[----:B------:R-:W-:-:S03]  /*26750*/  IADD3 R142, P2, PT, R8, UR66, RZ ;  /* 0x00000042088e7c10 */ /* 0x000fc6000ff5e0ff */
[----:B------:R-:W-:Y:S01]  /*26760*/  STL [R1+0x1440], R46 ;  /* 0x0014402e01007387 */ /* 0x000fe20000100800 */
[----:B------:R-:W-:-:S03]  /*26770*/  FMNMX3 R156, R151, R156, R157, !PT ;  /* 0x0000009c979c7276 */ /* 0x000fc6000780009d */
[----:B------:R-:W3:Y:S01]  /*26780*/  LDL.64 R12, [R1+0x568] ;  /* 0x00056800010c7983 */ /* 0x000ee20000100a00 */
[----:B------:R-:W-:-:S03]  /*26790*/  IADD3.X R143, PT, PT, R9, UR5, RZ, P2, !PT ;  /* 0x00000005098f7c10 */ /* 0x000fc600097fe4ff */
[----:B------:R-:W-:Y:S01]  /*267a0*/  STL [R1+0x1444], R47 ;  /* 0x0014442f01007387 */ /* 0x000fe20000100800 */
[----:B--2---:R-:W-:-:S03]  /*267b0*/  IADD3 R150, P3, PT, R4, UR66, RZ ;  /* 0x0000004204967c10 */ /* 0x004fc6000ff7e0ff */
[----:B------:R0:W-:Y:S01]  /*267c0*/  STL [R1], R14 ;  /* 0x0000000e01007387 */ /* 0x0001e20000100800 */
[----:B------:R-:W-:-:S03]  /*267d0*/  IADD3.X R151, PT, PT, R5, UR5, RZ, P3, !PT ;  /* 0x0000000505977c10 */ /* 0x000fc60009ffe4ff */
[----:B------:R-:W-:Y:S04]  /*267e0*/  STL [R1+0x1448], R48 ;  /* 0x0014483001007387 */ /* 0x000fe80000100800 */
[----:B------:R-:W2:Y:S04]  /*267f0*/  LDL.64 R4, [R1+0x508] ;  /* 0x0005080001047983 */ /* 0x000ea80000100a00 */
[----:B0-----:R0:W2:Y:S04]  /*26800*/  LDG.E.U8 R14, desc[UR20][R142.64] ;  /* 0x000000148e0e7981 */ /* 0x0010a8000c1e1100 */
[----:B------:R-:W2:Y:S01]  /*26810*/  LDL.64 R10, [R1+0x538] ;  /* 0x00053800010a7983 */ /* 0x000ea20000100a00 */
[----:B-1----:R-:W-:Y:S01]  /*26820*/  FMUL R152, R47, UR14 ;  /* 0x0000000e2f987c20 */ /* 0x002fe20008400000 */
[----:B------:R-:W-:-:S02]  /*26830*/  FMUL R153, R48, UR14 ;  /* 0x0000000e30997c20 */ /* 0x000fc40008400000 */
[----:B------:R1:W2:Y:S01]  /*26840*/  LDG.E.U8 R22, desc[UR20][R150.64] ;  /* 0x0000001496167981 */ /* 0x0002a2000c1e1100 */
[----:B0-----:R-:W-:Y:S02]  /*26850*/  FMUL R142, R49, UR14 ;  /* 0x0000000e318e7c20 */ /* 0x001fe40008400000 */
[----:B------:R-:W-:Y:S01]  /*26860*/  FMNMX3 R152, R156, R152, R153, !PT ;  /* 0x000000989c987276 */ /* 0x000fe20007800099 */
[----:B------:R-:W-:Y:S01]  /*26870*/  FMUL R153, R50, UR14 ;  /* 0x0000000e32997c20 */ /* 0x000fe20008400000 */
[----:B------:R-:W2:Y:S01]  /*26880*/  LDL.64 R8, [R1+0x4d8] ;  /* 0x0004d80001087983 */ /* 0x000ea20000100a00 */
[----:B------:R-:W-:-:S03]  /*26890*/  FMUL R143, R51, UR14 ;  /* 0x0000000e338f7c20 */ /* 0x000fc60008400000 */
[----:B------:R-:W-:Y:S01]  /*268a0*/  FMNMX3 R152, R152, R142, R153, !PT ;  /* 0x0000008e98987276 */ /* 0x000fe20007800099 */
[----:B-1----:R-:W-:Y:S01]  /*268b0*/  FMUL R151, R52, UR14 ;  /* 0x0000000e34977c20 */ /* 0x002fe20008400000 */
[----:B------:R-:W-:Y:S01]  /*268c0*/  FMUL R153, R53, UR14 ;  /* 0x0000000e35997c20 */ /* 0x000fe20008400000 */
[----:B------:R-:W-:-:S03]  /*268d0*/  FMUL R142, R54, UR14 ;  /* 0x0000000e368e7c20 */ /* 0x000fc60008400000 */
[----:B------:R-:W-:Y:S01]  /*268e0*/  FMNMX3 R156, R152, R143, R151, !PT ;  /* 0x0000008f989c7276 */ /* 0x000fe20007800097 */
[----:B----4-:R-:W-:Y:S04]  /*268f0*/  STL [R1+0x8], R17 ;  /* 0x0000081101007387 */ /* 0x010fe80000100800 */
[----:B------:R-:W-:Y:S04]  /*26900*/  STL [R1+0x144c], R49 ;  /* 0x00144c3101007387 */ /* 0x000fe80000100800 */
[----:B------:R-:W-:Y:S04]  /*26910*/  STL [R1+0x1450], R50 ;  /* 0x0014503201007387 */ /* 0x000fe80000100800 */
[----:B------:R-:W-:Y:S01]  /*26920*/  STL [R1+0x1454], R51 ;  /* 0x0014543301007387 */ /* 0x000fe20000100800 */
[----:B------:R-:W-:Y:S01]  /*26930*/  FMUL R143, R55, UR14 ;  /* 0x0000000e378f7c20 */ /* 0x000fe20008400000 */
[----:B------:R-:W-:-:S02]  /*26940*/  FMUL R152, R56, UR14 ;  /* 0x0000000e38987c20 */ /* 0x000fc40008400000 */
[----:B---3--:R0:W-:Y:S01]  /*26950*/  STL [R1+0xc], R16 ;  /* 0x00000c1001007387 */ /* 0x0081e20000100800 */
[----:B------:R-:W-:-:S03]  /*26960*/  IADD3 R150, P2, PT, R6, UR66, RZ ;  /* 0x0000004206967c10 */ /* 0x000fc6000ff5e0ff */
[----:B------:R-:W-:Y:S01]  /*26970*/  STL [R1+0x1458], R52 ;  /* 0x0014583401007387 */ /* 0x000fe20000100800 */
[----:B------:R-:W-:-:S03]  /*26980*/  FMNMX3 R153, R156, R153, R142, !PT ;  /* 0x000000999c997276 */ /* 0x000fc6000780008e */
[----:B------:R1:W-:Y:S01]  /*26990*/  STL [R1+0x60], R15 ;  /* 0x0000600f01007387 */ /* 0x0003e20000100800 */
[----:B------:R-:W-:-:S03]  /*269a0*/  IADD3.X R151, PT, PT, R7, UR5, RZ, P2, !PT ;  /* 0x0000000507977c10 */ /* 0x000fc600097fe4ff */
[----:B------:R-:W-:Y:S01]  /*269b0*/  STL [R1+0x145c], R53 ;  /* 0x00145c3501007387 */ /* 0x000fe20000100800 */
[----:B------:R-:W-:-:S03]  /*269c0*/  FMUL R156, R57, UR14 ;  /* 0x0000000e399c7c20 */ /* 0x000fc60008400000 */
[----:B------:R-:W-:Y:S01]  /*269d0*/  STL [R1+0x1460], R54 ;  /* 0x0014603601007387 */ /* 0x000fe20000100800 */
[----:B------:R-:W-:-:S03]  /*269e0*/  FMUL R157, R58, UR14 ;  /* 0x0000000e3a9d7c20 */ /* 0x000fc60008400000 */
[----:B------:R-:W3:Y:S01]  /*269f0*/  LDL.64 R6, [R1+0x4a8] ;  /* 0x0004a80001067983 */ /* 0x000ee20000100a00 */
[----:B------:R-:W-:Y:S02]  /*26a00*/  FMNMX3 R153, R153, R143, R152, !PT ;  /* 0x0000008f99997276 */ /* 0x000fe40007800098 */
[----:B------:R-:W-:Y:S01]  /*26a10*/  IADD3 R142, P2, PT, R12, UR66, RZ ;  /* 0x000000420c8e7c10 */ /* 0x000fe2000ff5e0ff */
[----:B------:R-:W-:Y:S01]  /*26a20*/  STL [R1+0x1464], R55 ;  /* 0x0014643701007387 */ /* 0x000fe20000100800 */
[----:B------:R-:W-:-:S03]  /*26a30*/  FMNMX3 R156, R153, R156, R157, !PT ;  /* 0x0000009c999c7276 */ /* 0x000fc6000780009d */
[----:B------:R-:W-:Y:S01]  /*26a40*/  STL [R1+0x1468], R56 ;  /* 0x0014683801007387 */ /* 0x000fe20000100800 */
[----:B------:R-:W-:-:S03]  /*26a50*/  IADD3.X R143, PT, PT, R13, UR5, RZ, P2, !PT ;  /* 0x000000050d8f7c10 */ /* 0x000fc600097fe4ff */
[----:B------:R4:W3:Y:S04]  /*26a60*/  LDG.E.U8 R21, desc[UR20][R150.64] ;  /* 0x0000001496157981 */ /* 0x0008e8000c1e1100 */
[----:B------:R0:W3:Y:S01]  /*26a70*/  LDG.E.U8 R20, desc[UR20][R142.64] ;  /* 0x000000148e147981 */ /* 0x0000e2000c1e1100 */
[----:B--2---:R-:W-:-:S04]  /*26a80*/  IADD3 R152, P3, PT, R4, UR66, RZ ;  /* 0x0000004204987c10 */ /* 0x004fc8000ff7e0ff */
[----:B------:R-:W-:Y:S01]  /*26a90*/  IADD3.X R153, PT, PT, R5, UR5, RZ, P3, !PT ;  /* 0x0000000505997c10 */ /* 0x000fe20009ffe4ff */
[----:B------:R-:W-:Y:S04]  /*26aa0*/  STL [R1+0x44], R14 ;  /* 0x0000440e01007387 */ /* 0x000fe80000100800 */
[----:B------:R-:W-:Y:S01]  /*26ab0*/  STL [R1+0x146c], R57 ;  /* 0x00146c3901007387 */ /* 0x000fe20000100800 */
[----:B----4-:R-:W-:-:S03]  /*26ac0*/  IADD3 R150, P2, PT, R10, UR66, RZ ;  /* 0x000000420a967c10 */ /* 0x010fc6000ff5e0ff */
[----:B------:R-:W-:Y:S04]  /*26ad0*/  STL [R1+0x1470], R58 ;  /* 0x0014703a01007387 */ /* 0x000fe80000100800 */
[----:B------:R-:W2:Y:S04]  /*26ae0*/  LDL.64 R4, [R1+0x478] ;  /* 0x0004780001047983 */ /* 0x000ea80000100a00 */
[----:B------:R4:W2:Y:S01]  /*26af0*/  LDG.E.U8 R10, desc[UR20][R152.64] ;  /* 0x00000014980a7981 */ /* 0x0008a2000c1e1100 */
[----:B------:R-:W-:Y:S01]  /*26b00*/  IADD3.X R151, PT, PT, R11, UR5, RZ, P2, !PT ;  /* 0x000000050b977c10 */ /* 0x000fe200097fe4ff */
[----:B0-----:R-:W-:Y:S01]  /*26b10*/  FMUL R142, R59, UR14 ;  /* 0x0000000e3b8e7c20 */ /* 0x001fe20008400000 */
[----:B------:R-:W-:Y:S01]  /*26b20*/  FMUL R143, R60, UR14 ;  /* 0x0000000e3c8f7c20 */ /* 0x000fe20008400000 */
[----:B------:R-:W-:-:S02]  /*26b30*/  FMUL R157, R62, UR14 ;  /* 0x0000000e3e9d7c20 */ /* 0x000fc40008400000 */
[----:B------:R0:W2:Y:S01]  /*26b40*/  LDG.E.U8 R16, desc[UR20][R150.64] ;  /* 0x0000001496107981 */ /* 0x0000a2000c1e1100 */
[----:B----4-:R-:W-:Y:S01]  /*26b50*/  FMUL R152, R63, UR14 ;  /* 0x0000000e3f987c20 */ /* 0x010fe20008400000 */
[----:B------:R-:W-:Y:S01]  /*26b60*/  FMUL R153, R64, UR14 ;  /* 0x0000000e40997c20 */ /* 0x000fe20008400000 */
[----:B0-----:R-:W-:Y:S01]  /*26b70*/  FMNMX3 R151, R156, R142, R143, !PT ;  /* 0x0000008e9c977276 */ /* 0x001fe2000780008f */
[----:B------:R-:W-:Y:S01]  /*26b80*/  FMUL R156, R61, UR14 ;  /* 0x0000000e3d9c7c20 */ /* 0x000fe20008400000 */
[----:B------:R-:W-:Y:S01]  /*26b90*/  IADD3 R142, P2, PT, R8, UR66, RZ ;  /* 0x00000042088e7c10 */ /* 0x000fe2000ff5e0ff */
[----:B------:R-:W-:Y:S03]  /*26ba0*/  STL [R1+0x1474], R59 ;  /* 0x0014743b01007387 */ /* 0x000fe60000100800 */
[----:B------:R-:W-:Y:S01]  /*26bb0*/  IADD3.X R143, PT, PT, R9, UR5, RZ, P2, !PT ;  /* 0x00000005098f7c10 */ /* 0x000fe200097fe4ff */
[----:B------:R-:W-:Y:S01]  /*26bc0*/  STL [R1+0x1478], R60 ;  /* 0x0014783c01007387 */ /* 0x000fe20000100800 */
[----:B------:R-:W-:-:S03]  /*26bd0*/  FMNMX3 R156, R151, R156, R157, !PT ;  /* 0x0000009c979c7276 */ /* 0x000fc6000780009d */
[----:B------:R-:W-:Y:S01]  /*26be0*/  STL [R1+0x147c], R61 ;  /* 0x00147c3d01007387 */ /* 0x000fe20000100800 */
[----:B------:R-:W-:Y:S01]  /*26bf0*/  FMNMX3 R152, R156, R152, R153, !PT ;  /* 0x000000989c987276 */ /* 0x000fe20007800099 */
[----:B------:R-:W-:Y:S02]  /*26c00*/  FMUL R153, R66, UR14 ;  /* 0x0000000e42997c20 */ /* 0x000fe40008400000 */
[----:B------:R-:W-:Y:S04]  /*26c10*/  STL [R1+0x1480], R62 ;  /* 0x0014803e01007387 */ /* 0x000fe80000100800 */
[----:B------:R-:W-:Y:S04]  /*26c20*/  STL [R1+0x1484], R63 ;  /* 0x0014843f01007387 */ /* 0x000fe80000100800 */
[----:B------:R0:W4:Y:S04]  /*26c30*/  LDG.E.U8 R19, desc[UR20][R142.64] ;  /* 0x000000148e137981 */ /* 0x000128000c1e1100 */
[----:B------:R-:W-:Y:S04]  /*26c40*/  STL [R1+0x1488], R64 ;  /* 0x0014884001007387 */ /* 0x000fe80000100800 */
[----:B------:R-:W4:Y:S01]  /*26c50*/  LDL.64 R8, [R1+0x10d8] ;  /* 0x0010d80001087983 */ /* 0x000f220000100a00 */
[----:B---3--:R-:W-:Y:S01]  /*26c60*/  IADD3 R150, P3, PT, R6, UR66, RZ ;  /* 0x0000004206967c10 */ /* 0x008fe2000ff7e0ff */
[----:B0-----:R-:W-:-:S03]  /*26c70*/  FMUL R142, R65, UR14 ;  /* 0x0000000e418e7c20 */ /* 0x001fc60008400000 */
[----:B------:R-:W-:Y:S02]  /*26c80*/  IADD3.X R151, PT, PT, R7, UR5, RZ, P3, !PT ;  /* 0x0000000507977c10 */ /* 0x000fe40009ffe4ff */
[----:B------:R-:W3:Y:S01]  /*26c90*/  LDL.64 R6, [R1+0xaa0] ;  /* 0x000aa00001067983 */ /* 0x000ee20000100a00 */
[----:B------:R-:W-:Y:S01]  /*26ca0*/  FMUL R143, R67, UR14 ;  /* 0x0000000e438f7c20 */ /* 0x000fe20008400000 */
[----:B------:R-:W-:Y:S02]  /*26cb0*/  FMNMX3 R152, R152, R142, R153, !PT ;  /* 0x0000008e98987276 */ /* 0x000fe40007800099 */
[----:B------:R0:W3:Y:S04]  /*26cc0*/  LDG.E.U8 R18, desc[UR20][R150.64] ;  /* 0x0000001496127981 */ /* 0x0000e8000c1e1100 */
[----:B------:R-:W-:Y:S04]  /*26cd0*/  STL [R1+0x148c], R65 ;  /* 0x00148c4101007387 */ /* 0x000fe80000100800 */
[----:B------:R-:W-:Y:S01]  /*26ce0*/  STL.64 [R1+0x13a0], R66 ;  /* 0x0013a04201007387 */ /* 0x000fe20000100a00 */
[----:B0-----:R-:W-:-:S03]  /*26cf0*/  FMUL R151, R68, UR14 ;  /* 0x0000000e44977c20 */ /* 0x001fc60008400000 */
[----:B------:R-:W-:Y:S02]  /*26d00*/  STL.64 [R1+0x1398], R68 ;  /* 0x0013984401007387 */ /* 0x000fe40000100a00 */
[----:B------:R-:W-:Y:S02]  /*26d10*/  FMNMX3 R156, R152, R143, R151, !PT ;  /* 0x0000008f989c7276 */ /* 0x000fe40007800097 */
[----:B--2---:R-:W-:Y:S01]  /*26d20*/  IADD3 R142, P2, PT, R4, UR66, RZ ;  /* 0x00000042048e7c10 */ /* 0x004fe2000ff5e0ff */
[----:B------:R0:W-:Y:S03]  /*26d30*/  STL [R1+0x54], R10 ;  /* 0x0000540a01007387 */ /* 0x0001e60000100800 */
[----:B------:R-:W-:Y:S01]  /*26d40*/  IADD3.X R143, PT, PT, R5, UR5, RZ, P2, !PT ;  /* 0x00000005058f7c10 */ /* 0x000fe200097fe4ff */
[----:B------:R-:W-:Y:S04]  /*26d50*/  STL [R1+0x1490], R70 ;  /* 0x0014904601007387 */ /* 0x000fe80000100800 */
[----:B------:R-:W-:Y:S04]  /*26d60*/  STL [R1+0x138c], R71 ;  /* 0x00138c4701007387 */ /* 0x000fe80000100800 */
[----:B------:R-:W-:Y:S04]  /*26d70*/  STL [R1+0x1390], R72 ;  /* 0x0013904801007387 */ /* 0x000fe80000100800 */
[----:B------:R-:W-:Y:S04]  /*26d80*/  STL [R1+0x1218], R148 ;  /* 0x0012189401007387 */ /* 0x000fe80000100800 */
[----:B------:R2:W-:Y:S04]  /*26d90*/  STL [R1+0x1214], R149 ;  /* 0x0012149501007387 */ /* 0x0005e80000100800 */
[----:B------:R-:W2:Y:S04]  /*26da0*/  LDL.64 R4, [R1+0xa60] ;  /* 0x000a600001047983 */ /* 0x000ea80000100a00 */
[----:B-1----:R1:W2:Y:S01]  /*26db0*/  LDG.E.U8 R15, desc[UR20][R142.64] ;  /* 0x000000148e0f7981 */ /* 0x0022a2000c1e1100 */
[----:B------:R-:W-:Y:S01]  /*26dc0*/  FMUL R150, R69, UR14 ;  /* 0x0000000e45967c20 */ /* 0x000fe20008400000 */
[----:B------:R-:W-:Y:S01]  /*26dd0*/  FMUL R153, R70, UR14 ;  /* 0x0000000e46997c20 */ /* 0x000fe20008400000 */
[----:B------:R-:W-:Y:S01]  /*26de0*/  FMUL R151, R71, UR14 ;  /* 0x0000000e47977c20 */ /* 0x000fe20008400000 */
[----:B------:R-:W-:-:S03]  /*26df0*/  FMUL R152, R72, UR14 ;  /* 0x0000000e48987c20 */ /* 0x000fc60008400000 */
[----:B------:R-:W-:Y:S01]  /*26e00*/  FMNMX3 R153, R156, R150, R153, !PT ;  /* 0x000000969c997276 */ /* 0x000fe20007800099 */
[----:B------:R-:W-:Y:S01]  /*26e10*/  VIADD R150, R148, UR4 ;  /* 0x0000000494967c36 */ /* 0x000fe20008000000 */
[----:B------:R-:W-:Y:S02]  /*26e20*/  STL [R1+0x1388], R73 ;  /* 0x0013884901007387 */ /* 0x000fe40000100800 */
[----:B------:R-:W-:Y:S01]  /*26e30*/  FMNMX3 R151, R153, R151, R152, !PT ;  /* 0x0000009799977276 */ /* 0x000fe20007800098 */
[----:B------:R-:W-:Y:S01]  /*26e40*/  FMUL R152, R73, UR14 ;  /* 0x0000000e49987c20 */ /* 0x000fe20008400000 */
[----:B-1----:R-:W-:Y:S01]  /*26e50*/  IADD3 R142, P2, PT, R150, UR66, RZ ;  /* 0x00000042968e7c10 */ /* 0x002fe2000ff5e0ff */
[----:B------:R-:W-:Y:S01]  /*26e60*/  FMUL R153, R74, UR14 ;  /* 0x0000000e4a997c20 */ /* 0x000fe20008400000 */
[----:B------:R-:W-:Y:S01]  /*26e70*/  STL [R1+0x1384], R74 ;  /* 0x0013844a01007387 */ /* 0x000fe20000100800 */
[----:B------:R-:W-:Y:S01]  /*26e80*/  FMUL R156, R75, UR14 ;  /* 0x0000000e4b9c7c20 */ /* 0x000fe20008400000 */
[----:B------:R-:W-:-:S02]  /*26e90*/  FMUL R157, R76, UR14 ;  /* 0x0000000e4c9d7c20 */ /* 0x000fc40008400000 */
[----:B------:R-:W2:Y:S01]  /*26ea0*/  LDL.64 R12, [R1+0xa20] ;  /* 0x000a2000010c7983 */ /* 0x000ea20000100a00 */
[----:B----4-:R-:W-:Y:S02]  /*26eb0*/  IADD3.X R143, PT, PT, R9, UR5, RZ, P2, !PT ;  /* 0x00000005098f7c10 */ /* 0x010fe400097fe4ff */
[----:B------:R-:W-:Y:S01]  /*26ec0*/  FMNMX3 R152, R151, R152, R153, !PT ;  /* 0x0000009897987276 */ /* 0x000fe20007800099 */
[----:B------:R-:W-:Y:S01]  /*26ed0*/  STL [R1+0x1380], R75 ;  /* 0x0013804b01007387 */ /* 0x000fe20000100800 */
[----:B---3--:R-:W-:-:S03]  /*26ee0*/  IADD3 R150, P3, PT, R6, UR66, RZ ;  /* 0x0000004206967c10 */ /* 0x008fc6000ff7e0ff */
[----:B------:R-:W-:Y:S01]  /*26ef0*/  STL [R1+0x137c], R76 ;  /* 0x00137c4c01007387 */ /* 0x000fe20000100800 */
[----:B------:R-:W-:Y:S02]  /*26f00*/  FMNMX3 R156, R152, R156, R157, !PT ;  /* 0x0000009c989c7276 */ /* 0x000fe4000780009d */
[----:B------:R-:W-:Y:S01]  /*26f10*/  IADD3.X R151, PT, PT, R7, UR5, RZ, P3, !PT ;  /* 0x0000000507977c10 */ /* 0x000fe20009ffe4ff */
[----:B0-----:R-:W3:Y:S01]  /*26f20*/  LDL.64 R10, [R1+0x9e0] ;  /* 0x0009e000010a7983 */ /* 0x001ee20000100a00 */
[----:B------:R-:W-:-:S03]  /*26f30*/  FMUL R152, R78, UR14 ;  /* 0x0000000e4e987c20 */ /* 0x000fc60008400000 */
[----:B------:R-:W4:Y:S04]  /*26f40*/  LDL.64 R6, [R1+0x9a0] ;  /* 0x0009a00001067983 */ /* 0x000f280000100a00 */
[----:B--2---:R0:W2:Y:S04]  /*26f50*/  LDG.E.U8 R149, desc[UR20][R142.64] ;  /* 0x000000148e957981 */ /* 0x0040a8000c1e1100 */
[----:B------:R-:W-:Y:S04]  /*26f60*/  STL [R1+0x1494], R77 ;  /* 0x0014944d01007387 */ /* 0x000fe80000100800 */
[----:B------:R1:W2:Y:S01]  /*26f70*/  LDG.E.U8 R14, desc[UR20][R150.64] ;  /* 0x00000014960e7981 */ /* 0x0002a2000c1e1100 */
[----:B0-----:R-:W-:Y:S01]  /*26f80*/  FMUL R142, R77, UR14 ;  /* 0x0000000e4d8e7c20 */ /* 0x001fe20008400000 */
[----:B------:R-:W-:-:S02]  /*26f90*/  FMUL R143, R79, UR14 ;  /* 0x0000000e4f8f7c20 */ /* 0x000fc40008400000 */
[----:B------:R-:W-:Y:S02]  /*26fa0*/  STL [R1+0x1498], R78 ;  /* 0x0014984e01007387 */ /* 0x000fe40000100800 */
[----:B------:R-:W-:Y:S02]  /*26fb0*/  FMNMX3 R152, R156, R142, R152, !PT ;  /* 0x0000008e9c987276 */ /* 0x000fe40007800098 */
[----:B------:R-:W2:Y:S01]  /*26fc0*/  LDL.64 R8, [R1+0x960] ;  /* 0x0009600001087983 */ /* 0x000ea20000100a00 */
[----:B-1----:R-:W-:-:S03]  /*26fd0*/  FMUL R151, R80, UR14 ;  /* 0x0000000e50977c20 */ /* 0x002fc60008400000 */
[----:B------:R-:W-:Y:S04]  /*26fe0*/  STL [R1+0x1378], R79 ;  /* 0x0013784f01007387 */ /* 0x000fe80000100800 */
[----:B------:R0:W-:Y:S01]  /*26ff0*/  STL [R1+0x1374], R80 ;  /* 0x0013745001007387 */ /* 0x0001e20000100800 */
[----:B------:R-:W-:Y:S02]  /*27000*/  FMNMX3 R156, R152, R143, R151, !PT ;  /* 0x0000008f989c7276 */ /* 0x000fe40007800097 */
[----:B------:R-:W-:Y:S01]  /*27010*/  IADD3 R150, P2, PT, R4, UR66, RZ ;  /* 0x0000004204967c10 */ /* 0x000fe2000ff5e0ff */
[----:B------:R-:W-:Y:S03]  /*27020*/  STL [R1+0x3c], R15 ;  /* 0x00003c0f01007387 */ /* 0x000fe60000100800 */
[----:B------:R-:W-:Y:S01]  /*27030*/  IADD3.X R151, PT, PT, R5, UR5, RZ, P2, !PT ;  /* 0x0000000505977c10 */ /* 0x000fe200097fe4ff */
[----:B------:R-:W-:Y:S04]  /*27040*/  STL [R1+0x149c], R81 ;  /* 0x00149c5101007387 */ /* 0x000fe80000100800 */
[----:B------:R-:W-:Y:S04]  /*27050*/  STL [R1+0x14a0], R82 ;  /* 0x0014a05201007387 */ /* 0x000fe80000100800 */
[----:B------:R-:W2:Y:S01]  /*27060*/  LDL.64 R4, [R1+0x920] ;  /* 0x0009200001047983 */ /* 0x000ea20000100a00 */
[----:B------:R-:W-:Y:S01]  /*27070*/  FMUL R153, R81, UR14 ;  /* 0x0000000e51997c20 */ /* 0x000fe20008400000 */
[----:B------:R-:W-:Y:S01]  /*27080*/  FMUL R142, R82, UR14 ;  /* 0x0000000e528e7c20 */ /* 0x000fe20008400000 */
[----:B------:R-:W-:Y:S01]  /*27090*/  FMUL R143, R83, UR14 ;  /* 0x0000000e538f7c20 */ /* 0x000fe20008400000 */
[----:B------:R-:W-:Y:S01]  /*270a0*/  FMUL R152, R84, UR14 ;  /* 0x0000000e54987c20 */ /* 0x000fe20008400000 */
[----:B------:R3:W2:Y:S02]  /*270b0*/  LDG.E.U8 R148, desc[UR20][R150.64] ;  /* 0x0000001496947981 */ /* 0x0006a4000c1e1100 */
[----:B------:R-:W-:-:S02]  /*270c0*/  FMNMX3 R153, R156, R153, R142, !PT ;  /* 0x000000999c997276 */ /* 0x000fc4000780008e */
[----:B------:R-:W-:Y:S01]  /*270d0*/  IADD3 R142, P2, PT, R12, UR66, RZ ;  /* 0x000000420c8e7c10 */ /* 0x000fe2000ff5e0ff */
[----:B------:R-:W-:Y:S01]  /*270e0*/  FMUL R156, R85, UR14 ;  /* 0x0000000e559c7c20 */ /* 0x000fe20008400000 */
[----:B------:R-:W-:Y:S01]  /*270f0*/  FMNMX3 R153, R153, R143, R152, !PT ;  /* 0x0000008f99997276 */ /* 0x000fe20007800098 */
[----:B------:R-:W-:Y:S01]  /*27100*/  FMUL R157, R86, UR14 ;  /* 0x0000000e569d7c20 */ /* 0x000fe20008400000 */
[----:B------:R-:W-:Y:S01]  /*27110*/  IADD3.X R143, PT, PT, R13, UR5, RZ, P2, !PT ;  /* 0x000000050d8f7c10 */ /* 0x000fe200097fe4ff */
[----:B------:R-:W-:Y:S04]  /*27120*/  STL [R1+0x14a4], R83 ;  /* 0x0014a45301007387 */ /* 0x000fe80000100800 */
[----:B------:R-:W-:Y:S01]  /*27130*/  STL [R1+0x14a8], R84 ;  /* 0x0014a85401007387 */ /* 0x000fe20000100800 */
[----:B---3--:R-:W-:-:S03]  /*27140*/  IADD3 R150, P2, PT, R10, UR66, RZ ;  /* 0x000000420a967c10 */ /* 0x008fc6000ff5e0ff */
[----:B------:R-:W-:Y:S01]  /*27150*/  STL [R1+0x14ac], R85 ;  /* 0x0014ac5501007387 */ /* 0x000fe20000100800 */
[----:B----4-:R-:W-:-:S03]  /*27160*/  IADD3 R152, P3, PT, R6, UR66, RZ ;  /* 0x0000004206987c10 */ /* 0x010fc6000ff7e0ff */
[----:B------:R-:W-:Y:S01]  /*27170*/  STL [R1+0x14b0], R86 ;  /* 0x0014b05601007387 */ /* 0x000fe20000100800 */
[----:B------:R-:W-:Y:S02]  /*27180*/  IADD3.X R151, PT, PT, R11, UR5, RZ, P2, !PT ;  /* 0x000000050b977c10 */ /* 0x000fe400097fe4ff */
[----:B------:R-:W-:Y:S01]  /*27190*/  FMNMX3 R156, R153, R156, R157, !PT ;  /* 0x0000009c999c7276 */ /* 0x000fe2000780009d */
[----:B------:R1:W3:Y:S01]  /*271a0*/  LDG.E.U8 R147, desc[UR20][R142.64] ;  /* 0x000000148e937981 */ /* 0x0002e2000c1e1100 */
[----:B------:R-:W-:-:S03]  /*271b0*/  IADD3.X R153, PT, PT, R7, UR5, RZ, P3, !PT ;  /* 0x0000000507997c10 */ /* 0x000fc60009ffe4ff */
[----:B--2---:R2:W-:Y:S01]  /*271c0*/  STL [R1+0x20], R14 ;  /* 0x0000200e01007387 */ /* 0x0045e20000100800 */
[----:B-1----:R-:W-:Y:S01]  /*271d0*/  FMUL R142, R87, UR14 ;  /* 0x0000000e578e7c20 */ /* 0x002fe20008400000 */
[----:B------:R-:W-:Y:S02]  /*271e0*/  FMUL R143, R88, UR14 ;  /* 0x0000000e588f7c20 */ /* 0x000fe40008400000 */
[----:B------:R-:W4:Y:S01]  /*271f0*/  LDL.64 R6, [R1+0x8e0] ;  /* 0x0008e00001067983 */ /* 0x000f220000100a00 */
[----:B------:R-:W-:-:S03]  /*27200*/  FMUL R157, R90, UR14 ;  /* 0x0000000e5a9d7c20 */ /* 0x000fc60008400000 */
[----:B------:R1:W2:Y:S04]  /*27210*/  LDG.E.U8 R146, desc[UR20][R150.64] ;  /* 0x0000001496927981 */ /* 0x0002a8000c1e1100 */
[----:B------:R-:W-:Y:S04]  /*27220*/  STL [R1+0x14b4], R87 ;  /* 0x0014b45701007387 */ /* 0x000fe80000100800 */
[----:B------:R-:W-:Y:S01]  /*27230*/  STL [R1+0x14b8], R88 ;  /* 0x0014b85801007387 */ /* 0x000fe20000100800 */
[----:B-1----:R-:W-:Y:S01]  /*27240*/  FMNMX3 R151, R156, R142, R143, !PT ;  /* 0x0000008e9c977276 */ /* 0x002fe2000780008f */
[----:B------:R-:W-:-:S02]  /*27250*/  FMUL R156, R89, UR14 ;  /* 0x0000000e599c7c20 */ /* 0x000fc40008400000 */
[----:B------:R-:W-:Y:S04]  /*27260*/  STL [R1+0x14bc], R89 ;  /* 0x0014bc5901007387 */ /* 0x000fe80000100800 */
[----:B------:R-:W-:Y:S01]  /*27270*/  STL [R1+0x14c0], R90 ;  /* 0x0014c05a01007387 */ /* 0x000fe20000100800 */
[----:B------:R-:W-:-:S03]  /*27280*/  FMNMX3 R156, R151, R156, R157, !PT ;  /* 0x0000009c979c7276 */ /* 0x000fc6000780009d */
[----:B------:R-:W2:Y:S04]  /*27290*/  LDL.64 R12, [R1+0x8a0] ;  /* 0x0008a000010c7983 */ /* 0x000ea80000100a00 */
[----:B------:R-:W-:Y:S04]  /*272a0*/  STL [R1+0x14c4], R91 ;  /* 0x0014c45b01007387 */ /* 0x000fe80000100800 */
[----:B------:R-:W-:Y:S04]  /*272b0*/  STL [R1+0x14c8], R92 ;  /* 0x0014c85c01007387 */ /* 0x000fe80000100800 */
[----:B------:R-:W3:Y:S04]  /*272c0*/  LDL.64 R10, [R1+0x860] ;  /* 0x00086000010a7983 */ /* 0x000ee80000100a00 */
[----:B------:R1:W3:Y:S01]  /*272d0*/  LDG.E.U8 R145, desc[UR20][R152.64] ;  /* 0x0000001498917981 */ /* 0x0002e2000c1e1100 */
[----:B------:R-:W-:-:S04]  /*272e0*/  IADD3 R150, P3, PT, R4, UR66, RZ ;  /* 0x0000004204967c10 */ /* 0x000fc8000ff7e0ff */
[----:B------:R-:W-:Y:S02]  /*272f0*/  IADD3.X R151, PT, PT, R5, UR5, RZ, P3, !PT ;  /* 0x0000000505977c10 */ /* 0x000fe40009ffe4ff */
[----:B------:R-:W3:Y:S01]  /*27300*/  LDL.64 R4, [R1+0x830] ;  /* 0x0008300001047983 */ /* 0x000ee20000100a00 */
[----:B------:R-:W-:Y:S01]  /*27310*/  IADD3 R142, P2, PT, R8, UR66, RZ ;  /* 0x00000042088e7c10 */ /* 0x000fe2000ff5e0ff */
[----:B-1----:R-:W-:Y:S01]  /*27320*/  FMUL R152, R91, UR14 ;  /* 0x0000000e5b987c20 */ /* 0x002fe20008400000 */
[----:B------:R-:W-:Y:S01]  /*27330*/  FMUL R153, R92, UR14 ;  /* 0x0000000e5c997c20 */ /* 0x000fe20008400000 */
[----:B0-----:R0:W3:Y:S01]  /*27340*/  LDG.E.U8 R80, desc[UR20][R150.64] ;  /* 0x0000001496507981 */ /* 0x0010e2000c1e1100 */
[----:B------:R-:W-:-:S03]  /*27350*/  IADD3.X R143, PT, PT, R9, UR5, RZ, P2, !PT ;  /* 0x00000005098f7c10 */ /* 0x000fc600097fe4ff */
[----:B------:R-:W3:Y:S01]  /*27360*/  LDL.64 R8, [R1+0x800] ;  /* 0x0008000001087983 */ /* 0x000ee20000100a00 */
[----:B------:R-:W-:Y:S01]  /*27370*/  FMNMX3 R152, R156, R152, R153, !PT ;  /* 0x000000989c987276 */ /* 0x000fe20007800099 */
[----:B------:R-:W-:Y:S02]  /*27380*/  FMUL R153, R94, UR14 ;  /* 0x0000000e5e997c20 */ /* 0x000fe40008400000 */
[----:B------:R1:W3:Y:S01]  /*27390*/  LDG.E.U8 R75, desc[UR20][R142.64] ;  /* 0x000000148e4b7981 */ /* 0x0002e2000c1e1100 */
[----:B0-----:R-:W-:-:S03]  /*273a0*/  FMUL R151, R96, UR14 ;  /* 0x0000000e60977c20 */ /* 0x001fc60008400000 */
[----:B------:R-:W-:Y:S01]  /*273b0*/  STL [R1+0x14cc], R93 ;  /* 0x0014cc5d01007387 */ /* 0x000fe20000100800 */
[----:B-1----:R-:W-:Y:S01]  /*273c0*/  FMUL R142, R93, UR14 ;  /* 0x0000000e5d8e7c20 */ /* 0x002fe20008400000 */
[----:B------:R-:W-:Y:S02]  /*273d0*/  FMUL R143, R95, UR14 ;  /* 0x0000000e5f8f7c20 */ /* 0x000fe40008400000 */
[----:B------:R-:W-:Y:S02]  /*273e0*/  STL [R1+0x14d0], R94 ;  /* 0x0014d05e01007387 */ /* 0x000fe40000100800 */
[----:B------:R-:W-:Y:S02]  /*273f0*/  FMNMX3 R152, R152, R142, R153, !PT ;  /* 0x0000008e98987276 */ /* 0x000fe40007800099 */
[----:B------:R-:W-:Y:S01]  /*27400*/  STL [R1+0x14d4], R95 ;  /* 0x0014d45f01007387 */ /* 0x000fe20000100800 */
[----:B------:R-:W-:Y:S01]  /*27410*/  FMUL R153, R97, UR14 ;  /* 0x0000000e61997c20 */ /* 0x000fe20008400000 */
[----:B------:R-:W-:Y:S01]  /*27420*/  FMUL R142, R98, UR14 ;  /* 0x0000000e628e7c20 */ /* 0x000fe20008400000 */
[----:B------:R-:W-:Y:S01]  /*27430*/  FMNMX3 R156, R152, R143, R151, !PT ;  /* 0x0000008f989c7276 */ /* 0x000fe20007800097 */
[----:B------:R-:W-:Y:S01]  /*27440*/  STL [R1+0x14d8], R96 ;  /* 0x0014d86001007387 */ /* 0x000fe20000100800 */
[----:B----4-:R-:W-:-:S03]  /*27450*/  IADD3 R150, P2, PT, R6, UR66, RZ ;  /* 0x0000004206967c10 */ /* 0x010fc6000ff5e0ff */
[----:B------:R-:W-:Y:S01]  /*27460*/  STL [R1+0x14dc], R97 ;  /* 0x0014dc6101007387 */ /* 0x000fe20000100800 */
[----:B------:R-:W-:Y:S01]  /*27470*/  FMUL R143, R99, UR14 ;  /* 0x0000000e638f7c20 */ /* 0x000fe20008400000 */
[----:B------:R-:W-:Y:S02]  /*27480*/  IADD3.X R151, PT, PT, R7, UR5, RZ, P2, !PT ;  /* 0x0000000507977c10 */ /* 0x000fe400097fe4ff */
[----:B------:R-:W-:Y:S01]  /*27490*/  STL [R1+0x14e0], R98 ;  /* 0x0014e06201007387 */ /* 0x000fe20000100800 */
[----:B------:R-:W-:Y:S01]  /*274a0*/  FMUL R152, R100, UR14 ;  /* 0x0000000e64987c20 */ /* 0x000fe20008400000 */
[----:B------:R-:W-:Y:S02]  /*274b0*/  FMNMX3 R153, R156, R153, R142, !PT ;  /* 0x000000999c997276 */ /* 0x000fe4000780008e */
        /* <DEDUP_REMOVED lines=8> */
[----:B------:R-:W-:Y:S01]  /*27540*/  STL [R1+0x14f0], R102 ;  /* 0x0014f06601007387 */ /* 0x000fe20000100800 */
[----:B--2---:R-:W-:-:S03]  /*27550*/  IADD3 R142, P2, PT, R12, UR66, RZ ;  /* 0x000000420c8e7c10 */ /* 0x004fc6000ff5e0ff */
[----:B------:R3:W2:Y:S01]  /*27560*/  LDG.E.U8 R79, desc[UR20][R150.64] ;  /* 0x00000014964f7981 */ /* 0x0006a2000c1e1100 */
[----:B------:R-:W-:-:S05]  /*27570*/  IADD3.X R143, PT, PT, R13, UR5, RZ, P2, !PT ;  /* 0x000000050d8f7c10 */ /* 0x000fca00097fe4ff */
[----:B------:R0:W2:Y:S01]  /*27580*/  LDG.E.U8 R76, desc[UR20][R142.64] ;  /* 0x000000148e4c7981 */ /* 0x0000a2000c1e1100 */
[----:B---3--:R-:W-:-:S04]  /*27590*/  IADD3 R150, P2, PT, R10, UR66, RZ ;  /* 0x000000420a967c10 */ /* 0x008fc8000ff5e0ff */
[----:B------:R-:W-:Y:S02]  /*275a0*/  IADD3.X R151, PT, PT, R11, UR5, RZ, P2, !PT ;  /* 0x000000050b977c10 */ /* 0x000fe400097fe4ff */
[----:B------:R-:W-:Y:S01]  /*275b0*/  IADD3 R152, P3, PT, R4, UR66, RZ ;  /* 0x0000004204987c10 */ /* 0x000fe2000ff7e0ff */
[----:B0-----:R-:W-:Y:S01]  /*275c0*/  FMUL R142, R103, UR14 ;  /* 0x0000000e678e7c20 */ /* 0x001fe20008400000 */
[----:B------:R-:W-:Y:S01]  /*275d0*/  FMUL R143, R104, UR14 ;  /* 0x0000000e688f7c20 */ /* 0x000fe20008400000 */
[----:B------:R0:W3:Y:S01]  /*275e0*/  LDG.E.U8 R69, desc[UR20][R150.64] ;  /* 0x0000001496457981 */ /* 0x0000e2000c1e1100 */
[----:B------:R-:W-:-:S03]  /*275f0*/  IADD3.X R153, PT, PT, R5, UR5, RZ, P3, !PT ;  /* 0x0000000505997c10 */ /* 0x000fc60009ffe4ff */
[----:B------:R-:W2:Y:S04]  /*27600*/  LDL.64 R4, [R1+0x7a0] ;  /* 0x0007a00001047983 */ /* 0x000ea80000100a00 */
[----:B------:R-:W-:Y:S04]  /*27610*/  STL [R1+0x14f4], R103 ;  /* 0x0014f46701007387 */ /* 0x000fe80000100800 */
[----:B------:R-:W-:Y:S04]  /*27620*/  STL [R1+0x14f8], R104 ;  /* 0x0014f86801007387 */ /* 0x000fe80000100800 */
[----:B------:R-:W-:Y:S04]  /*27630*/  STL [R1+0x14fc], R105 ;  /* 0x0014fc6901007387 */ /* 0x000fe80000100800 */
[----:B------:R-:W-:Y:S04]  /*27640*/  STL [R1+0x1508], R106 ;  /* 0x0015086a01007387 */ /* 0x000fe80000100800 */
[----:B------:R-:W3:Y:S04]  /*27650*/  LDL.64 R12, [R1+0x770] ;  /* 0x00077000010c7983 */ /* 0x000ee80000100a00 */
[----:B------:R-:W-:Y:S04]  /*27660*/  STL [R1+0x1518], R107 ;  /* 0x0015186b01007387 */ /* 0x000fe80000100800 */
[----:B------:R-:W3:Y:S01]  /*27670*/  LDL.64 R10, [R1+0x740] ;  /* 0x00074000010a7983 */ /* 0x000ee20000100a00 */
[----:B0-----:R-:W-:-:S02]  /*27680*/  FMNMX3 R151, R156, R142, R143, !PT ;  /* 0x0000008e9c977276 */ /* 0x001fc4000780008f */
[----:B------:R-:W-:Y:S01]  /*27690*/  IADD3 R142, P2, PT, R8, UR66, RZ ;  /* 0x00000042088e7c10 */ /* 0x000fe2000ff5e0ff */
[----:B------:R-:W-:Y:S01]  /*276a0*/  FMUL R157, R106, UR14 ;  /* 0x0000000e6a9d7c20 */ /* 0x000fe20008400000 */
[----:B------:R0:W3:Y:S02]  /*276b0*/  LDG.E.U8 R68, desc[UR20][R152.64] ;  /* 0x0000001498447981 */ /* 0x0000e4000c1e1100 */
[----:B------:R-:W-:Y:S02]  /*276c0*/  IADD3.X R143, PT, PT, R9, UR5, RZ, P2, !PT ;  /* 0x00000005098f7c10 */ /* 0x000fe400097fe4ff */
[----:B------:R-:W3:Y:S01]  /*276d0*/  LDL.64 R8, [R1+0x710] ;  /* 0x0007100001087983 */ /* 0x000ee20000100a00 */
[----:B------:R-:W-:Y:S01]  /*276e0*/  FMUL R156, R105, UR14 ;  /* 0x0000000e699c7c20 */ /* 0x000fe20008400000 */
[----:B----4-:R-:W-:Y:S02]  /*276f0*/  IADD3 R150, P3, PT, R6, UR66, RZ ;  /* 0x0000004206967c10 */ /* 0x010fe4000ff7e0ff */
[----:B------:R1:W4:Y:S01]  /*27700*/  LDG.E.U8 R67, desc[UR20][R142.64] ;  /* 0x000000148e437981 */ /* 0x000322000c1e1100 */
[----:B0-----:R-:W-:Y:S01]  /*27710*/  FMUL R152, R107, UR14 ;  /* 0x0000000e6b987c20 */ /* 0x001fe20008400000 */
[----:B------:R-:W-:Y:S01]  /*27720*/  FMUL R153, R108, UR14 ;  /* 0x0000000e6c997c20 */ /* 0x000fe20008400000 */
[----:B------:R-:W-:-:S02]  /*27730*/  FMNMX3 R156, R151, R156, R157, !PT ;  /* 0x0000009c979c7276 */ /* 0x000fc4000780009d */
[----:B------:R-:W-:Y:S02]  /*27740*/  IADD3.X R151, PT, PT, R7, UR5, RZ, P3, !PT ;  /* 0x0000000507977c10 */ /* 0x000fe40009ffe4ff */
[----:B------:R-:W-:Y:S01]  /*27750*/  FMNMX3 R152, R156, R152, R153, !PT ;  /* 0x000000989c987276 */ /* 0x000fe20007800099 */
[----:B------:R-:W-:Y:S01]  /*27760*/  FMUL R153, R110, UR14 ;  /* 0x0000000e6e997c20 */ /* 0x000fe20008400000 */
[----:B-1----:R-:W-:Y:S01]  /*27770*/  FMUL R142, R109, UR14 ;  /* 0x0000000e6d8e7c20 */ /* 0x002fe20008400000 */
[----:B------:R0:W4:Y:S01]  /*27780*/  LDG.E.U8 R66, desc[UR20][R150.64] ;  /* 0x0000001496427981 */ /* 0x000122000c1e1100 */
[----:B------:R-:W-:-:S03]  /*27790*/  FMUL R143, R111, UR14 ;  /* 0x0000000e6f8f7c20 */ /* 0x000fc60008400000 */
[----:B------:R-:W-:Y:S01]  /*277a0*/  FMNMX3 R152, R152, R142, R153, !PT ;  /* 0x0000008e98987276 */ /* 0x000fe20007800099 */
[----:B------:R-:W4:Y:S01]  /*277b0*/  LDL.64 R6, [R1+0x6e0] ;  /* 0x0006e00001067983 */ /* 0x000f220000100a00 */
[----:B0-----:R-:W-:-:S05]  /*277c0*/  FMUL R151, R112, UR14 ;  /* 0x0000000e70977c20 */ /* 0x001fca0008400000 */
[----:B------:R-:W-:Y:S01]  /*277d0*/  FMNMX3 R156, R152, R143, R151, !PT ;  /* 0x0000008f989c7276 */ /* 0x000fe20007800097 */
[----:B------:R-:W-:Y:S04]  /*277e0*/  STL.64 [R1+0x1520], R108 ;  /* 0x0015206c01007387 */ /* 0x000fe80000100a00 */
[----:B------:R-:W-:Y:S04]  /*277f0*/  STL.64 [R1+0x1530], R110 ;  /* 0x0015306e01007387 */ /* 0x000fe80000100a00 */
[----:B------:R-:W-:Y:S04]  /*27800*/  STL.64 [R1+0x1538], R112 ;  /* 0x0015387001007387 */ /* 0x000fe80000100a00 */
[----:B------:R0:W-:Y:S01]  /*27810*/  STL [R1+0x1550], R114 ;  /* 0x0015507201007387 */ /* 0x0001e20000100800 */
[----:B------:R-:W-:Y:S01]  /*27820*/  FMUL R153, R113, UR14 ;  /* 0x0000000e71997c20 */ /* 0x000fe20008400000 */
[----:B------:R-:W-:Y:S01]  /*27830*/  FMUL R142, R114, UR14 ;  /* 0x0000000e728e7c20 */ /* 0x000fe20008400000 */
[----:B------:R-:W-:Y:S01]  /*27840*/  FMUL R143, R115, UR14 ;  /* 0x0000000e738f7c20 */ /* 0x000fe20008400000 */
[----:B------:R-:W-:-:S03]  /*27850*/  FMUL R152, R116, UR14 ;  /* 0x0000000e74987c20 */ /* 0x000fc60008400000 */
[----:B------:R-:W-:-:S04]  /*27860*/  FMNMX3 R153, R156, R153, R142, !PT ;  /* 0x000000999c997276 */ /* 0x000fc8000780008e */
[----:B------:R-:W-:Y:S02]  /*27870*/  FMNMX3 R153, R153, R143, R152, !PT ;  /* 0x0000008f99997276 */ /* 0x000fe40007800098 */
[----:B--2---:R-:W-:-:S04]  /*27880*/  IADD3 R150, P2, PT, R4, UR66, RZ ;  /* 0x0000004204967c10 */ /* 0x004fc8000ff5e0ff */
[----:B------:R-:W-:Y:S02]  /*27890*/  IADD3.X R151, PT, PT, R5, UR5, RZ, P2, !PT ;  /* 0x0000000505977c10 */ /* 0x000fe400097fe4ff */
[----:B------:R-:W2:Y:S04]  /*278a0*/  LDL.64 R4, [R1+0x6b0] ;  /* 0x0006b00001047983 */ /* 0x000ea80000100a00 */
[----:B------:R1:W2:Y:S04]  /*278b0*/  LDG.E.U8 R14, desc[UR20][R150.64] ;  /* 0x00000014960e7981 */ /* 0x0002a8000c1e1100 */
[----:B------:R-:W-:Y:S04]  /*278c0*/  STL [R1+0x136c], R115 ;  /* 0x00136c7301007387 */ /* 0x000fe80000100800 */
[----:B------:R-:W-:Y:S04]  /*278d0*/  STL [R1+0x1368], R116 ;  /* 0x0013687401007387 */ /* 0x000fe80000100800 */
[----:B------:R-:W-:Y:S04]  /*278e0*/  STL [R1+0x1364], R117 ;  /* 0x0013647501007387 */ /* 0x000fe80000100800 */
[----:B------:R-:W-:Y:S04]  /*278f0*/  STL [R1+0x1370], R118 ;  /* 0x0013707601007387 */ /* 0x000fe80000100800 */
[----:B------:R-:W2:Y:S01]  /*27900*/  LDL.64 R24, [R1+0x680] ;  /* 0x0006800001187983 */ /* 0x000ea20000100a00 */
[----:B---3--:R-:W-:-:S04]  /*27910*/  IADD3 R142, P2, PT, R12, UR66, RZ ;  /* 0x000000420c8e7c10 */ /* 0x008fc8000ff5e0ff */
[----:B------:R-:W-:Y:S02]  /*27920*/  IADD3.X R143, PT, PT, R13, UR5, RZ, P2, !PT ;  /* 0x000000050d8f7c10 */ /* 0x000fe400097fe4ff */
[----:B-1----:R-:W-:Y:S01]  /*27930*/  IADD3 R150, P2, PT, R10, UR66, RZ ;  /* 0x000000420a967c10 */ /* 0x002fe2000ff5e0ff */
[----:B------:R-:W-:Y:S01]  /*27940*/  FMUL R156, R117, UR14 ;  /* 0x0000000e759c7c20 */ /* 0x000fe20008400000 */
[----:B------:R-:W-:Y:S01]  /*27950*/  FMUL R157, R118, UR14 ;  /* 0x0000000e769d7c20 */ /* 0x000fe20008400000 */
[----:B------:R-:W-:Y:S01]  /*27960*/  IADD3 R152, P3, PT, R8, UR66, RZ ;  /* 0x0000004208987c10 */ /* 0x000fe2000ff7e0ff */
[----:B0-----:R0:W3:Y:S01]  /*27970*/  LDG.E.U8 R114, desc[UR20][R142.64] ;  /* 0x000000148e727981 */ /* 0x0010e2000c1e1100 */
[----:B------:R-:W-:-:S03]  /*27980*/  IADD3.X R151, PT, PT, R11, UR5, RZ, P2, !PT ;  /* 0x000000050b977c10 */ /* 0x000fc600097fe4ff */
[----:B------:R-:W3:Y:S01]  /*27990*/  LDL.64 R10, [R1+0x650] ;  /* 0x00065000010a7983 */ /* 0x000ee20000100a00 */
[----:B------:R-:W-:Y:S02]  /*279a0*/  FMNMX3 R156, R153, R156, R157, !PT ;  /* 0x0000009c999c7276 */ /* 0x000fe4000780009d */
[----:B------:R-:W-:Y:S01]  /*279b0*/  IADD3.X R153, PT, PT, R9, UR5, RZ, P3, !PT ;  /* 0x0000000509997c10 */ /* 0x000fe20009ffe4ff */
[----:B------:R1:W3:Y:S04]  /*279c0*/  LDG.E.U8 R144, desc[UR20][R150.64] ;  /* 0x0000001496907981 */ /* 0x0002e8000c1e1100 */
[----:B------:R-:W3:Y:S04]  /*279d0*/  LDL.64 R8, [R1+0x620] ;  /* 0x0006200001087983 */ /* 0x000ee80000100a00 */
[----:B------:R-:W-:Y:S04]  /*279e0*/  STL.64 [R1+0x1540], R120 ;  /* 0x0015407801007387 */ /* 0x000fe80000100a00 */
[----:B------:R-:W3:Y:S01]  /*279f0*/  LDL.64 R26, [R1+0x5f0] ;  /* 0x0005f000011a7983 */ /* 0x000ee20000100a00 */
[----:B0-----:R-:W-:Y:S01]  /*27a00*/  FMUL R142, R119, UR14 ;  /* 0x0000000e778e7c20 */ /* 0x001fe20008400000 */
[----:B------:R-:W-:-:S02]  /*27a10*/  FMUL R143, R120, UR14 ;  /* 0x0000000e788f7c20 */ /* 0x000fc40008400000 */
[----:B------:R-:W-:Y:S03]  /*27a20*/  STL.64 [R1+0x1548], R122 ;  /* 0x0015487a01007387 */ /* 0x000fe60000100a00 */
[----:B-1----:R-:W-:Y:S01]  /*27a30*/  FMNMX3 R151, R156, R142, R143, !PT ;  /* 0x0000008e9c977276 */ /* 0x002fe2000780008f */
[----:B------:R-:W-:Y:S01]  /*27a40*/  FMUL R157, R122, UR14 ;  /* 0x0000000e7a9d7c20 */ /* 0x000fe20008400000 */
[----:B----4-:R-:W-:Y:S01]  /*27a50*/  IADD3 R142, P2, PT, R6, UR66, RZ ;  /* 0x00000042068e7c10 */ /* 0x010fe2000ff5e0ff */
[----:B------:R-:W-:Y:S01]  /*27a60*/  FMUL R156, R121, UR14 ;  /* 0x0000000e799c7c20 */ /* 0x000fe20008400000 */
[----:B------:R0:W4:Y:S02]  /*27a70*/  LDG.E.U8 R111, desc[UR20][R152.64] ;  /* 0x00000014986f7981 */ /* 0x000124000c1e1100 */
[----:B------:R-:W-:Y:S02]  /*27a80*/  IADD3.X R143, PT, PT, R7, UR5, RZ, P2, !PT ;  /* 0x00000005078f7c10 */ /* 0x000fe400097fe4ff */
[----:B------:R-:W-:-:S03]  /*27a90*/  FMNMX3 R156, R151, R156, R157, !PT ;  /* 0x0000009c979c7276 */ /* 0x000fc6000780009d */
[----:B------:R1:W4:Y:S01]  /*27aa0*/  LDG.E.U8 R110, desc[UR20][R142.64] ;  /* 0x000000148e6e7981 */ /* 0x000322000c1e1100 */
[----:B0-----:R-:W-:Y:S01]  /*27ab0*/  FMUL R152, R123, UR14 ;  /* 0x0000000e7b987c20 */ /* 0x001fe20008400000 */
[----:B------:R-:W-:-:S05]  /*27ac0*/  FMUL R153, R124, UR14 ;  /* 0x0000000e7c997c20 */ /* 0x000fca0008400000 */
[----:B------:R-:W-:Y:S01]  /*27ad0*/  FMNMX3 R152, R156, R152, R153, !PT ;  /* 0x000000989c987276 */ /* 0x000fe20007800099 */
[----:B-1----:R-:W-:Y:S01]  /*27ae0*/  FMUL R142, R125, UR14 ;  /* 0x0000000e7d8e7c20 */ /* 0x002fe20008400000 */
[----:B------:R-:W-:Y:S01]  /*27af0*/  FMUL R153, R126, UR14 ;  /* 0x0000000e7e997c20 */ /* 0x000fe20008400000 */
[----:B------:R-:W-:-:S04]  /*27b00*/  FMUL R143, R127, UR14 ;  /* 0x0000000e7f8f7c20 */ /* 0x000fc80008400000 */
[----:B------:R-:W-:Y:S01]  /*27b10*/  FMNMX3 R153, R152, R142, R153, !PT ;  /* 0x0000008e98997276 */ /* 0x000fe20007800099 */
[----:B------:R-:W-:Y:S01]  /*27b20*/  FMUL R152, R130, UR14 ;  /* 0x0000000e82987c20 */ /* 0x000fe20008400000 */
[----:B--2---:R0:W-:Y:S04]  /*27b30*/  STL [R1+0x1e0], R14 ;  /* 0x0001e00e01007387 */ /* 0x0041e80000100800 */
[----:B------:R-:W2:Y:S01]  /*27b40*/  LDL.64 R12, [R1+0x590] ;  /* 0x00059000010c7983 */ /* 0x000ea20000100a00 */
[----:B------:R-:W-:-:S03]  /*27b50*/  IADD3 R150, P3, PT, R4, UR66, RZ ;  /* 0x0000004204967c10 */ /* 0x000fc6000ff7e0ff */
[----:B------:R-:W4:Y:S01]  /*27b60*/  LDL.64 R6, [R1+0x560] ;  /* 0x0005600001067983 */ /* 0x000f220000100a00 */
[----:B------:R-:W-:-:S03]  /*27b70*/  IADD3.X R151, PT, PT, R5, UR5, RZ, P3, !PT ;  /* 0x0000000505977c10 */ /* 0x000fc60009ffe4ff */
[----:B0-----:R-:W4:Y:S04]  /*27b80*/  LDL.64 R14, [R1+0x5c0] ;  /* 0x0005c000010e7983 */ /* 0x001f280000100a00 */
[----:B------:R-:W4:Y:S04]  /*27b90*/  LDL.64 R4, [R1+0x530] ;  /* 0x0005300001047983 */ /* 0x000f280000100a00 */
[----:B------:R0:W4:Y:S01]  /*27ba0*/  LDG.E.U8 R121, desc[UR20][R150.64] ;  /* 0x0000001496797981 */ /* 0x000122000c1e1100 */
[----:B------:R-:W-:-:S03]  /*27bb0*/  IADD3 R142, P2, PT, R24, UR66, RZ ;  /* 0x00000042188e7c10 */ /* 0x000fc6000ff5e0ff */
[----:B------:R-:W4:Y:S04]  /*27bc0*/  LDL.64 R28, [R1+0x4d0] ;  /* 0x0004d000011c7983 */ /* 0x000f280000100a00 */
[----:B------:R-:W4:Y:S01]  /*27bd0*/  LDL.64 R30, [R1+0xa58] ;  /* 0x000a5800011e7983 */ /* 0x000f220000100a00 */
[----:B0-----:R-:W-:-:S03]  /*27be0*/  FMUL R150, R128, UR14 ;  /* 0x0000000e80967c20 */ /* 0x001fc60008400000 */
[----:B------:R-:W4:Y:S02]  /*27bf0*/  LDL.64 R32, [R1+0x5b0] ;  /* 0x0005b00001207983 */ /* 0x000f240000100a00 */
[----:B------:R-:W-:Y:S02]  /*27c00*/  FMNMX3 R153, R153, R143, R150, !PT ;  /* 0x0000008f99997276 */ /* 0x000fe40007800096 */
[----:B------:R-:W4:Y:S01]  /*27c10*/  LDL.64 R72, [R1+0x948] ;  /* 0x0009480001487983 */ /* 0x000f220000100a00 */
[----:B------:R-:W-:-:S03]  /*27c20*/  IADD3.X R143, PT, PT, R25, UR5, RZ, P2, !PT ;  /* 0x00000005198f7c10 */ /* 0x000fc600097fe4ff */
[----:B------:R-:W4:Y:S01]  /*27c30*/  LDL.64 R24, [R1+0x500] ;  /* 0x0005000001187983 */ /* 0x000f220000100a00 */
[----:B------:R-:W-:Y:S01]  /*27c40*/  FMUL R151, R129, UR14 ;  /* 0x0000000e81977c20 */ /* 0x000fe20008400000 */
[----:B---3--:R-:W-:Y:S02]  /*27c50*/  IADD3 R150, P3, PT, R10, UR66, RZ ;  /* 0x000000420a967c10 */ /* 0x008fe4000ff7e0ff */
[----:B------:R0:W3:Y:S02]  /*27c60*/  LDG.E.U8 R120, desc[UR20][R142.64] ;  /* 0x000000148e787981 */ /* 0x0000e4000c1e1100 */
[----:B------:R-:W-:Y:S02]  /*27c70*/  FMNMX3 R104, R153, R151, R152, !PT ;  /* 0x0000009799687276 */ /* 0x000fe40007800098 */
[----:B------:R-:W-:Y:S01]  /*27c80*/  IADD3.X R151, PT, PT, R11, UR5, RZ, P3, !PT ;  /* 0x000000050b977c10 */ /* 0x000fe20009ffe4ff */
[----:B------:R-:W3:Y:S04]  /*27c90*/  LDL.64 R116, [R1+0x818] ;  /* 0x0008180001747983 */ /* 0x000ee80000100a00 */
[----:B------:R-:W3:Y:S01]  /*27ca0*/  LDL.64 R10, [R1+0x4a0] ;  /* 0x0004a000010a7983 */ /* 0x000ee20000100a00 */
[----:B------:R-:W-:-:S03]  /*27cb0*/  IADD3 R152, P2, PT, R8, UR66, RZ ;  /* 0x0000004208987c10 */ /* 0x000fc6000ff5e0ff */
[----:B------:R-:W3:Y:S01]  /*27cc0*/  LDG.E.U8 R122, desc[UR20][R150.64] ;  /* 0x00000014967a7981 */ /* 0x000ee2000c1e1100 */
[----:B------:R-:W-:-:S03]  /*27cd0*/  IADD3.X R153, PT, PT, R9, UR5, RZ, P2, !PT ;  /* 0x0000000509997c10 */ /* 0x000fc600097fe4ff */
[----:B------:R-:W3:Y:S01]  /*27ce0*/  LDL.64 R8, [R1+0x470] ;  /* 0x0004700001087983 */ /* 0x000ee20000100a00 */
[----:B0-----:R-:W-:-:S03]  /*27cf0*/  IADD3 R142, P2, PT, R26, UR66, RZ ;  /* 0x000000421a8e7c10 */ /* 0x001fc6000ff5e0ff */
[----:B------:R-:W3:Y:S01]  /*27d00*/  LDG.E.U8 R109, desc[UR20][R152.64] ;  /* 0x00000014986d7981 */ /* 0x000ee2000c1e1100 */
[----:B------:R-:W-:-:S03]  /*27d10*/  IADD3.X R143, PT, PT, R27, UR5, RZ, P2, !PT ;  /* 0x000000051b8f7c10 */ /* 0x000fc600097fe4ff */
[----:B------:R-:W3:Y:S04]  /*27d20*/  LDL.64 R26, [R1+0xad8] ;  /* 0x000ad800011a7983 */ /* 0x000ee80000100a00 */
[----:B------:R2:W3:Y:S02]  /*27d30*/  LDG.E.U8 R108, desc[UR20][R142.64] ;  /* 0x000000148e6c7981 */ /* 0x0004e4000c1e1100 */
[----:B--2---:R-:W-:-:S04]  /*27d40*/  IADD3 R142, P2, PT, R12, UR66, RZ ;  /* 0x000000420c8e7c10 */ /* 0x004fc8000ff5e0ff */
[----:B------:R-:W-:Y:S02]  /*27d50*/  IADD3.X R143, PT, PT, R13, UR5, RZ, P2, !PT ;  /* 0x000000050d8f7c10 */ /* 0x000fe400097fe4ff */
[----:B------:R-:W2:Y:S04]  /*27d60*/  LDL.64 R12, [R1+0xa98] ;  /* 0x000a9800010c7983 */ /* 0x000ea80000100a00 */
[----:B------:R4:W2:Y:S02]  /*27d70*/  LDG.E.U8 R112, desc[UR20][R142.64] ;  /* 0x000000148e707981 */ /* 0x0008a4000c1e1100 */
[----:B----4-:R-:W-:-:S04]  /*27d80*/  IADD3 R142, P2, PT, R6, UR66, RZ ;  /* 0x00000042068e7c10 */ /* 0x010fc8000ff5e0ff */
[----:B------:R-:W-:Y:S02]  /*27d90*/  IADD3.X R143, PT, PT, R7, UR5, RZ, P2, !PT ;  /* 0x00000005078f7c10 */ /* 0x000fe400097fe4ff */
[----:B------:R-:W-:-:S03]  /*27da0*/  IADD3 R150, P3, PT, R14, UR66, RZ ;  /* 0x000000420e967c10 */ /* 0x000fc6000ff7e0ff */
[----:B------:R0:W4:Y:S01]  /*27db0*/  LDG.E.U8 R7, desc[UR20][R142.64] ;  /* 0x000000148e077981 */ /* 0x000122000c1e1100 */
[----:B------:R-:W-:-:S03]  /*27dc0*/  IADD3.X R151, PT, PT, R15, UR5, RZ, P3, !PT ;  /* 0x000000050f977c10 */ /* 0x000fc60009ffe4ff */
[----:B------:R-:W4:Y:S04]  /*27dd0*/  LDL.64 R14, [R1+0xa18] ;  /* 0x000a1800010e7983 */ /* 0x000f280000100a00 */
[----:B------:R-:W4:Y:S01]  /*27de0*/  LDG.E.U8 R113, desc[UR20][R150.64] ;  /* 0x0000001496717981 */ /* 0x000f22000c1e1100 */
[----:B0-----:R-:W-:-:S04]  /*27df0*/  IADD3 R142, P2, PT, R4, UR66, RZ ;  /* 0x00000042048e7c10 */ /* 0x001fc8000ff5e0ff */
[----:B------:R-:W-:-:S05]  /*27e00*/  IADD3.X R143, PT, PT, R5, UR5, RZ, P2, !PT ;  /* 0x00000005058f7c10 */ /* 0x000fca00097fe4ff */
[----:B------:R0:W4:Y:S02]  /*27e10*/  LDG.E.U8 R5, desc[UR20][R142.64] ;  /* 0x000000148e057981 */ /* 0x000124000c1e1100 */
[----:B0-----:R-:W-:-:S04]  /*27e20*/  IADD3 R142, P2, PT, R24, UR66, RZ ;  /* 0x00000042188e7c10 */ /* 0x001fc8000ff5e0ff */
[----:B------:R-:W-:Y:S02]  /*27e30*/  IADD3.X R143, PT, PT, R25, UR5, RZ, P2, !PT ;  /* 0x00000005198f7c10 */ /* 0x000fe400097fe4ff */
[----:B------:R-:W4:Y:S04]  /*27e40*/  LDL.64 R24, [R1+0x9d8] ;  /* 0x0009d80001187983 */ /* 0x000f280000100a00 */
[----:B------:R0:W4:Y:S02]  /*27e50*/  LDG.E.U8 R4, desc[UR20][R142.64] ;  /* 0x000000148e047981 */ /* 0x000124000c1e1100 */
[----:B0-----:R-:W-:-:S04]  /*27e60*/  IADD3 R142, P2, PT, R28, UR66, RZ ;  /* 0x000000421c8e7c10 */ /* 0x001fc8000ff5e0ff */
[----:B------:R-:W-:Y:S02]  /*27e70*/  IADD3.X R143, PT, PT, R29, UR5, RZ, P2, !PT ;  /* 0x000000051d8f7c10 */ /* 0x000fe400097fe4ff */
[----:B------:R-:W4:Y:S04]  /*27e80*/  LDL.64 R28, [R1+0x998] ;  /* 0x00099800011c7983 */ /* 0x000f280000100a00 */
[----:B------:R3:W4:Y:S02]  /*27e90*/  LDG.E.U8 R6, desc[UR20][R142.64] ;  /* 0x000000148e067981 */ /* 0x000724000c1e1100 */
[----:B---3--:R-:W-:-:S04]  /*27ea0*/  IADD3 R142, P2, PT, R10, UR66, RZ ;  /* 0x000000420a8e7c10 */ /* 0x008fc8000ff5e0ff */
[----:B------:R-:W-:Y:S02]  /*27eb0*/  IADD3.X R143, PT, PT, R11, UR5, RZ, P2, !PT ;  /* 0x000000050b8f7c10 */ /* 0x000fe400097fe4ff */
[----:B------:R-:W3:Y:S04]  /*27ec0*/  LDL.64 R10, [R1+0x958] ;  /* 0x00095800010a7983 */ /* 0x000ee80000100a00 */
[----:B------:R0:W3:Y:S02]  /*27ed0*/  LDG.E.U8 R131, desc[UR20][R142.64] ;  /* 0x000000148e837981 */ /* 0x0000e4000c1e1100 */
[----:B0-----:R-:W-:-:S04]  /*27ee0*/  IADD3 R142, P2, PT, R8, UR66, RZ ;  /* 0x00000042088e7c10 */ /* 0x001fc8000ff5e0ff */
[----:B------:R-:W-:Y:S02]  /*27ef0*/  IADD3.X R143, PT, PT, R9, UR5, RZ, P2, !PT ;  /* 0x00000005098f7c10 */ /* 0x000fe400097fe4ff */
[----:B------:R-:W3:Y:S04]  /*27f00*/  LDL.64 R8, [R1+0x918] ;  /* 0x0009180001087983 */ /* 0x000ee80000100a00 */
[----:B------:R0:W3:Y:S02]  /*27f10*/  LDG.E.U8 R107, desc[UR20][R142.64] ;  /* 0x000000148e6b7981 */ /* 0x0000e4000c1e1100 */
[----:B0-----:R-:W-:-:S04]  /*27f20*/  IADD3 R142, P2, PT, R26, UR66, RZ ;  /* 0x000000421a8e7c10 */ /* 0x001fc8000ff5e0ff */
[----:B------:R-:W-:Y:S02]  /*27f30*/  IADD3.X R143, PT, PT, R27, UR5, RZ, P2, !PT ;  /* 0x000000051b8f7c10 */ /* 0x000fe400097fe4ff */
[----:B------:R-:W3:Y:S04]  /*27f40*/  LDL.64 R26, [R1+0x8d8] ;  /* 0x0008d800011a7983 */ /* 0x000ee80000100a00 */
[----:B------:R2:W3:Y:S02]  /*27f50*/  LDG.E.U8 R106, desc[UR20][R142.64] ;  /* 0x000000148e6a7981 */ /* 0x0004e4000c1e1100 */
[----:B--2---:R-:W-:-:S04]  /*27f60*/  IADD3 R142, P2, PT, R12, UR66, RZ ;  /* 0x000000420c8e7c10 */ /* 0x004fc8000ff5e0ff */
[----:B------:R-:W-:Y:S02]  /*27f70*/  IADD3.X R143, PT, PT, R13, UR5, RZ, P2, !PT ;  /* 0x000000050d8f7c10 */ /* 0x000fe400097fe4ff */
[----:B------:R-:W2:Y:S04]  /*27f80*/  LDL.64 R12, [R1+0x898] ;  /* 0x00089800010c7983 */ /* 0x000ea80000100a00 */
[----:B------:R0:W2:Y:S02]  /*27f90*/  LDG.E.U8 R105, desc[UR20][R142.64] ;  /* 0x000000148e697981 */ /* 0x0000a4000c1e1100 */
[----:B0-----:R-:W-:-:S04]  /*27fa0*/  IADD3 R142, P2, PT, R30, UR66, RZ ;  /* 0x000000421e8e7c10 */ /* 0x001fc8000ff5e0ff */
[----:B------:R-:W-:Y:S02]  /*27fb0*/  IADD3.X R143, PT, PT, R31, UR5, RZ, P2, !PT ;  /* 0x000000051f8f7c10 */ /* 0x000fe400097fe4ff */
[----:B------:R-:W2:Y:S04]  /*27fc0*/  LDL.64 R30, [R1+0x858] ;  /* 0x00085800011e7983 */ /* 0x000ea80000100a00 */
[----:B------:R4:W2:Y:S02]  /*27fd0*/  LDG.E.U8 R103, desc[UR20][R142.64] ;  /* 0x000000148e677981 */ /* 0x0008a4000c1e1100 */
[----:B----4-:R-:W-:-:S04]  /*27fe0*/  IADD3 R142, P2, PT, R14, UR66, RZ ;  /* 0x000000420e8e7c10 */ /* 0x010fc8000ff5e0ff */
[----:B------:R-:W-:Y:S02]  /*27ff0*/  IADD3.X R143, PT, PT, R15, UR5, RZ, P2, !PT ;  /* 0x000000050f8f7c10 */ /* 0x000fe400097fe4ff */
[----:B------:R-:W4:Y:S04]  /*28000*/  LDL.64 R14, [R1+0x828] ;  /* 0x00082800010e7983 */ /* 0x000f280000100a00 */
        /* <DEDUP_REMOVED lines=116> */
[----:B------:R0:W3:Y:S01]  /*28750*/  LDG.E.U8 R61, desc[UR20][R142.64] ;  /* 0x000000148e3d7981 */ /* 0x0000e2000c1e1100 */
[----:B--2---:R-:W-:-:S04]  /*28760*/  IADD3 R150, P2, PT, R12, UR66, RZ ;  /* 0x000000420c967c10 */ /* 0x004fc8000ff5e0ff */
[----:B------:R-:W-:Y:S02]  /*28770*/  IADD3.X R151, PT, PT, R13, UR5, RZ, P2, !PT ;  /* 0x000000050d977c10 */ /* 0x000fe400097fe4ff */
[----:B------:R-:W2:Y:S04]  /*28780*/  LDL.64 R12, [R1+0x890] ;  /* 0x00089000010c7983 */ /* 0x000ea80000100a00 */
[----:B------:R-:W2:Y:S01]  /*28790*/  LDG.E.U8 R60, desc[UR20][R150.64] ;  /* 0x00000014963c7981 */ /* 0x000ea2000c1e1100 */
[----:B------:R-:W-:-:S03]  /*287a0*/  IADD3 R152, P2, PT, R30, UR66, RZ ;  /* 0x000000421e987c10 */ /* 0x000fc6000ff5e0ff */
[----:B------:R-:W2:Y:S01]  /*287b0*/  LDL.64 R150, [R1+0x758] ;  /* 0x0007580001967983 */ /* 0x000ea20000100a00 */
[----:B------:R-:W-:-:S03]  /*287c0*/  IADD3.X R153, PT, PT, R31, UR5, RZ, P2, !PT ;  /* 0x000000051f997c10 */ /* 0x000fc600097fe4ff */
[----:B------:R-:W2:Y:S04]  /*287d0*/  LDL.64 R30, [R1+0x850] ;  /* 0x00085000011e7983 */ /* 0x000ea80000100a00 */
[----:B------:R-:W2:Y:S01]  /*287e0*/  LDG.E.U8 R59, desc[UR20][R152.64] ;  /* 0x00000014983b7981 */ /* 0x000ea2000c1e1100 */
[----:B----4-:R-:W-:-:S03]  /*287f0*/  IADD3 R156, P2, PT, R14, UR66, RZ ;  /* 0x000000420e9c7c10 */ /* 0x010fc6000ff5e0ff */
[----:B------:R-:W4:Y:S01]  /*28800*/  LDL.64 R152, [R1+0x788] ;  /* 0x0007880001987983 */ /* 0x000f220000100a00 */
[----:B------:R-:W-:-:S03]  /*28810*/  IADD3.X R157, PT, PT, R15, UR5, RZ, P2, !PT ;  /* 0x000000050f9d7c10 */ /* 0x000fc600097fe4ff */
[----:B------:R-:W4:Y:S04]  /*28820*/  LDL.64 R14, [R1+0x820] ;  /* 0x00082000010e7983 */ /* 0x000f280000100a00 */
[----:B------:R-:W4:Y:S01]  /*28830*/  LDG.E.U8 R58, desc[UR20][R156.64] ;  /* 0x000000149c3a7981 */ /* 0x000f22000c1e1100 */
[----:B0-----:R-:W-:-:S03]  /*28840*/  IADD3 R142, P2, PT, R24, UR66, RZ ;  /* 0x00000042188e7c10 */ /* 0x001fc6000ff5e0ff */
[----:B------:R-:W4:Y:S01]  /*28850*/  LDL.64 R156, [R1+0x728] ;  /* 0x00072800019c7983 */ /* 0x000f220000100a00 */
[----:B------:R-:W-:-:S03]  /*28860*/  IADD3.X R143, PT, PT, R25, UR5, RZ, P2, !PT ;  /* 0x00000005198f7c10 */ /* 0x000fc600097fe4ff */
        /* <DEDUP_REMOVED lines=79> */
[----:B------:R-:W-:-:S05]  /*28d60*/  IADD3.X R143, PT, PT, R33, UR5, RZ, P2, !PT ;  /* 0x00000005218f7c10 */ /* 0x000fca00097fe4ff */
        /* <DEDUP_REMOVED lines=10> */
[----:B------:R-:W-:-:S05]  /*28e10*/  IADD3.X R143, PT, PT, R31, UR5, RZ, P2, !PT ;  /* 0x000000051f8f7c10 */ /* 0x000fca00097fe4ff */
        /* <DEDUP_REMOVED lines=10> */
[----:B------:R-:W-:-:S05]  /*28ec0*/  IADD3.X R143, PT, PT, R29, UR5, RZ, P2, !PT ;  /* 0x000000051d8f7c10 */ /* 0x000fca00097fe4ff */
        /* <DEDUP_REMOVED lines=12> */
[----:B--2---:R-:W-:-:S04]  /*28f90*/  IADD3 R142, P2, PT, R12, UR66, RZ ;  /* 0x000000420c8e7c10 */ /* 0x004fc8000ff5e0ff */
        /* <DEDUP_REMOVED lines=26> */
[----:B------:R-:W-:-:S05]  /*29140*/  IADD3.X R143, PT, PT, R15, UR5, RZ, P2, !PT ;  /* 0x000000050f8f7c10 */ /* 0x000fca00097fe4ff */
[----:B------:R3:W4:Y:S02]  /*29150*/  LDG.E.U8 R15, desc[UR20][R142.64] ;  /* 0x000000148e0f7981 */ /* 0x000724000c1e1100 */
[----:B---3--:R-:W-:-:S04]  /*29160*/  IADD3 R142, P2, PT, R10, UR66, RZ ;  /* 0x000000420a8e7c10 */ /* 0x008fc8000ff5e0ff */
[----:B------:R-:W-:-:S05]  /*29170*/  IADD3.X R143, PT, PT, R11, UR5, RZ, P2, !PT ;  /* 0x000000050b8f7c10 */ /* 0x000fca00097fe4ff */
[----:B------:R0:W3:Y:S02]  /*29180*/  LDG.E.U8 R10, desc[UR20][R142.64] ;  /* 0x000000148e0a7981 */ /* 0x0000e4000c1e1100 */
[----:B0-----:R-:W-:-:S04]  /*29190*/  IADD3 R142, P2, PT, R116, UR66, RZ ;  /* 0x00000042748e7c10 */ /* 0x001fc8000ff5e0ff */
[----:B------:R-:W-:Y:S02]  /*291a0*/  IADD3.X R143, PT, PT, R117, UR5, RZ, P2, !PT ;  /* 0x00000005758f7c10 */ /* 0x000fe400097fe4ff */
[----:B------:R-:W3:Y:S01]  /*291b0*/  LDL.64 R116, [R1+0x6f8] ;  /* 0x0006f80001747983 */ /* 0x000ee20000100a00 */
[----:B------:R-:W0:Y:S03]  /*291c0*/  S2R R160, SR_TID.X ;  /* 0x0000000000a07919 */ /* 0x000e260000002100 */
[----:B------:R2:W4:Y:S01]  /*291d0*/  LDG.E.U8 R11, desc[UR20][R142.64] ;  /* 0x000000148e0b7981 */ /* 0x000522000c1e1100 */
        /* <DEDUP_REMOVED lines=14> */
[----:B------:R1:W-:Y:S04]  /*292c0*/  STS.U8 [R17+UR7+0x1b400], R139 ;  /* 0x01b4008b11007988 */ /* 0x0003e80008000007 */
[----:B0-----:R-:W4:Y:S04]  /*292d0*/  LDL.64 R136, [R1+0x5a8] ;  /* 0x0005a80001887983 */ /* 0x001f280000100a00 */
[----:B-1----:R-:W4:Y:S01]  /*292e0*/  LDL.64 R138, [R1+0x5d8] ;  /* 0x0005d800018a7983 */ /* 0x002f220000100a00 */
[----:B--2---:R-:W-:-:S04]  /*292f0*/  IADD3 R142, P2, PT, R12, UR66, RZ ;  /* 0x000000420c8e7c10 */ /* 0x004fc8000ff5e0ff */
[----:B------:R-:W-:-:S05]  /*29300*/  IADD3.X R143, PT, PT, R13, UR5, RZ, P2, !PT ;  /* 0x000000050d8f7c10 */ /* 0x000fca00097fe4ff */
[----:B------:R0:W2:Y:S02]  /*29310*/  LDG.E.U8 R12, desc[UR20][R142.64] ;  /* 0x000000148e0c7981 */ /* 0x0000a4000c1e1100 */
[----:B0-----:R-:W-:-:S04]  /*29320*/  IADD3 R142, P2, PT, R72, UR66, RZ ;  /* 0x00000042488e7c10 */ /* 0x001fc8000ff5e0ff */
[----:B------:R-:W-:-:S05]  /*29330*/  IADD3.X R143, PT, PT, R73, UR5, RZ, P2, !PT ;  /* 0x00000005498f7c10 */ /* 0x000fca00097fe4ff */
[----:B------:R0:W2:Y:S02]  /*29340*/  LDG.E.U8 R72, desc[UR20][R142.64] ;  /* 0x000000148e487981 */ /* 0x0000a4000c1e1100 */
[----:B0-----:R-:W-:-:S04]  /*29350*/  IADD3 R142, P2, PT, R152, UR66, RZ ;  /* 0x00000042988e7c10 */ /* 0x001fc8000ff5e0ff */
[----:B------:R-:W-:Y:S02]  /*29360*/  IADD3.X R143, PT, PT, R153, UR5, RZ, P2, !PT ;  /* 0x00000005998f7c10 */ /* 0x000fe400097fe4ff */
[----:B------:R-:W2:Y:S01]  /*29370*/  LDL.64 R152, [R1+0x6c8] ;  /* 0x0006c80001987983 */ /* 0x000ea20000100a00 */
[----:B------:R-:W-:-:S03]  /*29380*/  IADD3 R134, P2, PT, R150, UR66, RZ ;  /* 0x0000004296867c10 */ /* 0x000fc6000ff5e0ff */
[----:B------:R-:W4:Y:S01]  /*29390*/  LDG.E.U8 R71, desc[UR20][R142.64] ;  /* 0x000000148e477981 */ /* 0x000f22000c1e1100 */
[----:B------:R-:W-:Y:S02]  /*293a0*/  IADD3.X R135, PT, PT, R151, UR5, RZ, P2, !PT ;  /* 0x0000000597877c10 */ /* 0x000fe400097fe4ff */
[----:B------:R-:W-:Y:S01]  /*293b0*/  IADD3 R132, P2, PT, R156, UR66, RZ ;  /* 0x000000429c847c10 */ /* 0x000fe2000ff5e0ff */
[----:B------:R-:W4:Y:S03]  /*293c0*/  LDL.64 R150, [R1+0x698] ;  /* 0x0006980001967983 */ /* 0x000f260000100a00 */
[----:B------:R-:W-:Y:S01]  /*293d0*/  IADD3.X R133, PT, PT, R157, UR5, RZ, P2, !PT ;  /* 0x000000059d857c10 */ /* 0x000fe200097fe4ff */
[----:B------:R-:W4:Y:S04]  /*293e0*/  LDG.E.U8 R13, desc[UR20][R134.64] ;  /* 0x00000014860d7981 */ /* 0x000f28000c1e1100 */
[----:B------:R3:W4:Y:S04]  /*293f0*/  LDG.E.U8 R118, desc[UR20][R132.64] ;  /* 0x0000001484767981 */ /* 0x000728000c1e1100 */
[----:B------:R-:W4:Y:S04]  /*29400*/  LDL.64 R142, [R1+0x668] ;  /* 0x00066800018e7983 */ /* 0x000f280000100a00 */
[----:B------:R-:W4:Y:S01]  /*29410*/  LDL.64 R134, [R1+0x608] ;  /* 0x0006080001867983 */ /* 0x000f220000100a00 */
[----:B---3--:R-:W-:-:S04]  /*29420*/  IADD3 R132, P2, PT, R116, UR66, RZ ;  /* 0x0000004274847c10 */ /* 0x008fc8000ff5e0ff */
[----:B------:R-:W-:Y:S02]  /*29430*/  IADD3.X R133, PT, PT, R117, UR5, RZ, P2, !PT ;  /* 0x0000000575857c10 */ /* 0x000fe400097fe4ff */
[----:B------:R-:W3:Y:S04]  /*29440*/  LDL.64 R116, [R1+0x638] ;  /* 0x0006380001747983 */ /* 0x000ee80000100a00 */
[----:B------:R-:W3:Y:S01]  /*29450*/  LDG.E.U8 R14, desc[UR20][R132.64] ;  /* 0x00000014840e7981 */ /* 0x000ee2000c1e1100 */
[----:B--2---:R-:W-:-:S04]  /*29460*/  IADD3 R2, P2, PT, R152, UR66, RZ ;  /* 0x0000004298027c10 */ /* 0x004fc8000ff5e0ff */
[----:B------:R-:W-:-:S05]  /*29470*/  IADD3.X R3, PT, PT, R153, UR5, RZ, P2, !PT ;  /* 0x0000000599037c10 */ /* 0x000fca00097fe4ff */
[----:B------:R4:W2:Y:S02]  /*29480*/  LDG.E.U8 R115, desc[UR20][R2.64] ;  /* 0x0000001402737981 */ /* 0x0008a4000c1e1100 */
[----:B----4-:R-:W-:Y:S02]  /*29490*/  IADD3 R2, P2, PT, R150, UR66, RZ ;  /* 0x0000004296027c10 */ /* 0x010fe4000ff5e0ff */
[----:B------:R-:W4:Y:S02]  /*294a0*/  LDL.LU R150, [R1] ;  /* 0x0000000001967983 */ /* 0x000f240000300800 */
[----:B------:R-:W-:Y:S02]  /*294b0*/  IADD3.X R3, PT, PT, R151, UR5, RZ, P2, !PT ;  /* 0x0000000597037c10 */ /* 0x000fe400097fe4ff */
[----:B------:R-:W2:Y:S04]  /*294c0*/  LDL.LU R151, [R1+0x8] ;  /* 0x0000080001977983 */ /* 0x000ea80000300800 */
[----:B------:R0:W2:Y:S02]  /*294d0*/  LDG.E.U8 R74, desc[UR20][R2.64] ;  /* 0x00000014024a7981 */ /* 0x0000a4000c1e1100 */
[----:B0-----:R-:W-:-:S04]  /*294e0*/  IADD3 R2, P2, PT, R142, UR66, RZ ;  /* 0x000000428e027c10 */ /* 0x001fc8000ff5e0ff */
[----:B------:R-:W-:-:S05]  /*294f0*/  IADD3.X R3, PT, PT, R143, UR5, RZ, P2, !PT ;  /* 0x000000058f037c10 */ /* 0x000fca00097fe4ff */
[----:B------:R-:W2:Y:S01]  /*29500*/  LDG.E.U8 R73, desc[UR20][R2.64] ;  /* 0x0000001402497981 */ /* 0x000ea2000c1e1100 */
[----:B---3--:R-:W-:-:S03]  /*29510*/  IADD3 R164, P2, PT, R116, UR66, RZ ;  /* 0x0000004274a47c10 */ /* 0x008fc6000ff5e0ff */
[----:B------:R-:W3:Y:S04]  /*29520*/  LDL.LU R116, [R1+0xc] ;  /* 0x00000c0001747983 */ /* 0x000ee80000300800 */
[----:B------:R-:W3:Y:S01]  /*29530*/  LDL.64 R140, [R1+0x578] ;  /* 0x00057800018c7983 */ /* 0x000ee20000100a00 */
[----:B------:R-:W-:-:S03]  /*29540*/  IADD3.X R165, PT, PT, R117, UR5, RZ, P2, !PT ;  /* 0x0000000575a57c10 */ /* 0x000fc600097fe4ff */
[----:B------:R-:W3:Y:S04]  /*29550*/  LDL.64 R132, [R1+0x548] ;  /* 0x0005480001847983 */ /* 0x000ee80000100a00 */
[----:B------:R0:W3:Y:S02]  /*29560*/  LDG.E.U8 R164, desc[UR20][R164.64] ;  /* 0x00000014a4a47981 */ /* 0x0000e4000c1e1100 */
[----:B0-----:R-:W-:Y:S02]  /*29570*/  LOP3.LUT R165, R160, 0x7f, RZ, 0xc0, !PT ;  /* 0x0000007fa0a57812 */ /* 0x001fe400078ec0ff */
[----:B------:R-:W-:-:S04]  /*29580*/  IADD3 R160, P2, PT, R134, UR66, RZ ;  /* 0x0000004286a07c10 */ /* 0x000fc8000ff5e0ff */
[----:B------:R-:W-:Y:S02]  /*29590*/  IADD3.X R161, PT, PT, R135, UR5, RZ, P2, !PT ;  /* 0x0000000587a17c10 */ /* 0x000fe400097fe4ff */
[----:B------:R-:W3:Y:S01]  /*295a0*/  LDL.64 R134, [R1+0x518] ;  /* 0x0005180001867983 */ /* 0x000ee20000100a00 */
[----:B------:R-:W-:-:S03]  /*295b0*/  IADD3 R156, P2, PT, R138, UR66, RZ ;  /* 0x000000428a9c7c10 */ /* 0x000fc6000ff5e0ff */
[----:B------:R-:W3:Y:S01]  /*295c0*/  LDL.LU R123, [R1+0x60] ;  /* 0x00006000017b7983 */ /* 0x000ee20000300800 */
[----:B------:R-:W-:-:S03]  /*295d0*/  IADD3.X R157, PT, PT, R139, UR5, RZ, P2, !PT ;  /* 0x000000058b9d7c10 */ /* 0x000fc600097fe4ff */
[----:B------:R-:W3:Y:S04]  /*295e0*/  LDL.LU R117, [R1+0x44] ;  /* 0x0000440001757983 */ /* 0x000ee80000300800 */
[----:B------:R-:W3:Y:S01]  /*295f0*/  LDL.64 R138, [R1+0x4e8] ;  /* 0x0004e800018a7983 */ /* 0x000ee20000100a00 */
[----:B------:R-:W-:-:S03]  /*29600*/  IADD3 R152, P2, PT, R136, UR66, RZ ;  /* 0x0000004288987c10 */ /* 0x000fc6000ff5e0ff */
[----:B------:R-:W3:Y:S01]  /*29610*/  LDL.64 R142, [R1+0x458] ;  /* 0x00045800018e7983 */ /* 0x000ee20000100a00 */
[----:B------:R-:W-:-:S03]  /*29620*/  IADD3.X R153, PT, PT, R137, UR5, RZ, P2, !PT ;  /* 0x0000000589997c10 */ /* 0x000fc600097fe4ff */
[----:B------:R-:W3:Y:S04]  /*29630*/  LDL.64 R136, [R1+0x4b8] ;  /* 0x0004b80001887983 */ /* 0x000ee80000100a00 */
[----:B------:R-:W-:Y:S04]  /*29640*/  STS.U8 [R17+UR7+0x1b800], R155 ;  /* 0x01b8009b11007988 */ /* 0x000fe80008000007 */
[----:B------:R-:W-:Y:S04]  /*29650*/  STS.U8 [R165+UR7+0x1bc00], R158 ;  /* 0x01bc009ea5007988 */ /* 0x000fe80008000007 */
[----:B------:R-:W-:Y:S04]  /*29660*/  STS.U8 [R165+UR7+0x1c000], R159 ;  /* 0x01c0009fa5007988 */ /* 0x000fe80008000007 */
[----:B------:R-:W-:Y:S04]  /*29670*/  STS.U8 [R165+UR7+0x1c400], R162 ;  /* 0x01c400a2a5007988 */ /* 0x000fe80008000007 */
[----:B------:R-:W-:Y:S04]  /*29680*/  STS.U8 [R165+UR7+0x1c800], R163 ;  /* 0x01c800a3a5007988 */ /* 0x000fe80008000007 */
[----:B------:R-:W3:Y:S04]  /*29690*/  LDG.E.U8 R152, desc[UR20][R152.64] ;  /* 0x0000001498987981 */ /* 0x000ee8000c1e1100 */
[----:B------:R-:W3:Y:S04]  /*296a0*/  LDG.E.U8 R156, desc[UR20][R156.64] ;  /* 0x000000149c9c7981 */ /* 0x000ee8000c1e1100 */
[----:B------:R-:W3:Y:S04]  /*296b0*/  LDG.E.U8 R160, desc[UR20][R160.64] ;  /* 0x00000014a0a07981 */ /* 0x000ee8000c1e1100 */
[----:B----4-:R-:W-:Y:S04]  /*296c0*/  STS.U8 [R165+UR7+0x1cc00], R150 ;  /* 0x01cc0096a5007988 */ /* 0x010fe80008000007 */
[----:B--2---:R-:W-:Y:S01]  /*296d0*/  STS.U8 [R165+UR7+0x1d000], R151 ;  /* 0x01d00097a5007988 */ /* 0x004fe20008000007 */
[----:B---3--:R-:W-:-:S04]  /*296e0*/  IADD3 R2, P2, PT, R140, UR66, RZ ;  /* 0x000000428c027c10 */ /* 0x008fc8000ff5e0ff */
[----:B------:R-:W-:Y:S02]  /*296f0*/  IADD3.X R3, PT, PT, R141, UR5, RZ, P2, !PT ;  /* 0x000000058d037c10 */ /* 0x000fe400097fe4ff */
[----:B------:R-:W2:Y:S04]  /*29700*/  LDL.64 R140, [R1+0x488] ;  /* 0x00048800018c7983 */ /* 0x000ea80000100a00 */
[----:B------:R0:W3:Y:S02]  /*29710*/  LDG.E.U8 R0, desc[UR20][R2.64] ;  /* 0x0000001402007981 */ /* 0x0000e4000c1e1100 */
[----:B0-----:R-:W-:-:S04]  /*29720*/  IADD3 R2, P2, PT, R132, UR66, RZ ;  /* 0x0000004284027c10 */ /* 0x001fc8000ff5e0ff */
[----:B------:R-:W-:Y:S02]  /*29730*/  IADD3.X R3, PT, PT, R133, UR5, RZ, P2, !PT ;  /* 0x0000000585037c10 */ /* 0x000fe400097fe4ff */
[----:B------:R-:W-:-:S04]  /*29740*/  IADD3 R132, P2, PT, R134, UR66, RZ ;  /* 0x0000004286847c10 */ /* 0x000fc8000ff5e0ff */
[----:B------:R-:W-:Y:S01]  /*29750*/  IADD3.X R133, PT, PT, R135, UR5, RZ, P2, !PT ;  /* 0x0000000587857c10 */ /* 0x000fe200097fe4ff */
[----:B------:R0:W-:Y:S04]  /*29760*/  STS.U8 [R165+UR7+0x1d400], R116 ;  /* 0x01d40074a5007988 */ /* 0x0001e80008000007 */
[----:B------:R-:W4:Y:S01]  /*29770*/  LDG.E.U8 R132, desc[UR20][R132.64] ;  /* 0x0000001484847981 */ /* 0x000f22000c1e1100 */
[----:B------:R-:W-:-:S03]  /*29780*/  IADD3 R134, P2, PT, R138, UR66, RZ ;  /* 0x000000428a867c10 */ /* 0x000fc6000ff5e0ff */
[----:B------:R-:W3:Y:S01]  /*29790*/  LDG.E.U8 R3, desc[UR20][R2.64] ;  /* 0x0000001402037981 */ /* 0x000ee2000c1e1100 */
[----:B------:R-:W-:-:S03]  /*297a0*/  IADD3.X R135, PT, PT, R139, UR5, RZ, P2, !PT ;  /* 0x000000058b877c10 */ /* 0x000fc600097fe4ff */
[----:B------:R-:W3:Y:S04]  /*297b0*/  LDL.64 R138, [R1+0xac0] ;  /* 0x000ac000018a7983 */ /* 0x000ee80000100a00 */
[----:B0-----:R-:W4:Y:S04]  /*297c0*/  LDL.LU R116, [R1+0x54] ;  /* 0x0000540001747983 */ /* 0x001f280000300800 */
[----:B------:R-:W4:Y:S04]  /*297d0*/  LDL.64 R150, [R1+0xa80] ;  /* 0x000a800001967983 */ /* 0x000f280000100a00 */
[----:B------:R0:W4:Y:S02]  /*297e0*/  LDG.E.U8 R133, desc[UR20][R134.64] ;  /* 0x0000001486857981 */ /* 0x000124000c1e1100 */
[----:B0-----:R-:W-:-:S04]  /*297f0*/  IADD3 R134, P2, PT, R136, UR66, RZ ;  /* 0x0000004288867c10 */ /* 0x001fc8000ff5e0ff */
[----:B------:R-:W-:-:S05]  /*29800*/  IADD3.X R135, PT, PT, R137, UR5, RZ, P2, !PT ;  /* 0x0000000589877c10 */ /* 0x000fca00097fe4ff */
[----:B------:R-:W4:Y:S04]  /*29810*/  LDG.E.U8 R134, desc[UR20][R134.64] ;  /* 0x0000001486867981 */ /* 0x000f28000c1e1100 */
[----:B------:R-:W-:Y:S04]  /*29820*/  STS.U8 [R165+UR7+0x1d800], R123 ;  /* 0x01d8007ba5007988 */ /* 0x000fe80008000007 */
[----:B------:R-:W-:Y:S04]  /*29830*/  STS.U8 [R165+UR7+0x1dc00], R117 ;  /* 0x01dc0075a5007988 */ /* 0x000fe80008000007 */
[----:B------:R0:W-:Y:S04]  /*29840*/  STS.U8 [R165+UR7+0x1e000], R22 ;  /* 0x01e00016a5007988 */ /* 0x0001e80008000007 */
[----:B------:R1:W-:Y:S01]  /*29850*/  STS.U8 [R165+UR7+0x1e400], R21 ;  /* 0x01e40015a5007988 */ /* 0x0003e20008000007 */
[----:B--2---:R-:W-:-:S04]  /*29860*/  IADD3 R136, P2, PT, R140, UR66, RZ ;  /* 0x000000428c887c10 */ /* 0x004fc8000ff5e0ff */
[----:B------:R-:W-:Y:S02]  /*29870*/  IADD3.X R137, PT, PT, R141, UR5, RZ, P2, !PT ;  /* 0x000000058d897c10 */ /* 0x000fe400097fe4ff */
[----:B------:R-:W2:Y:S04]  /*29880*/  LDL.64 R140, [R1+0xa40] ;  /* 0x000a4000018c7983 */ /* 0x000ea80000100a00 */
[----:B------:R0:W2:Y:S02]  /*29890*/  LDG.E.U8 R135, desc[UR20][R136.64] ;  /* 0x0000001488877981 */ /* 0x0000a4000c1e1100 */
[----:B0-----:R-:W-:-:S04]  /*298a0*/  IADD3 R136, P2, PT, R142, UR66, RZ ;  /* 0x000000428e887c10 */ /* 0x001fc8000ff5e0ff */
[----:B------:R-:W-:Y:S02]  /*298b0*/  IADD3.X R137, PT, PT, R143, UR5, RZ, P2, !PT ;  /* 0x000000058f897c10 */ /* 0x000fe400097fe4ff */
[----:B------:R-:W2:Y:S04]  /*298c0*/  LDL.64 R142, [R1+0xa00] ;  /* 0x000a0000018e7983 */ /* 0x000ea80000100a00 */
[----:B------:R3:W2:Y:S04]  /*298d0*/  LDG.E.U8 R22, desc[UR20][R136.64] ;  /* 0x0000001488167981 */ /* 0x0006a8000c1e1100 */
[----:B------:R-:W2:Y:S01]  /*298e0*/  LDL.LU R123, [R1+0x3c] ;  /* 0x00003c00017b7983 */ /* 0x000ea20000300800 */
[----:B---3--:R-:W-:-:S04]  /*298f0*/  IADD3 R136, P2, PT, R138, UR66, RZ ;  /* 0x000000428a887c10 */ /* 0x008fc8000ff5e0ff */
[----:B------:R-:W-:Y:S02]  /*29900*/  IADD3.X R137, PT, PT, R139, UR5, RZ, P2, !PT ;  /* 0x000000058b897c10 */ /* 0x000fe400097fe4ff */
[----:B------:R-:W3:Y:S04]  /*29910*/  LDL.64 R138, [R1+0x9c0] ;  /* 0x0009c000018a7983 */ /* 0x000ee80000100a00 */
[----:B-1----:R4:W3:Y:S02]  /*29920*/  LDG.E.U8 R21, desc[UR20][R136.64] ;  /* 0x0000001488157981 */ /* 0x0028e4000c1e1100 */
[----:B----4-:R-:W-:-:S04]  /*29930*/  IADD3 R136, P2, PT, R150, UR66, RZ ;  /* 0x0000004296887c10 */ /* 0x010fc8000ff5e0ff */
[----:B------:R-:W-:Y:S02]  /*29940*/  IADD3.X R137, PT, PT, R151, UR5, RZ, P2, !PT ;  /* 0x0000000597897c10 */ /* 0x000fe400097fe4ff */
[----:B------:R-:W4:Y:S04]  /*29950*/  LDL.64 R150, [R1+0x980] ;  /* 0x0009800001967983 */ /* 0x000f280000100a00 */
[----:B------:R0:W-:Y:S04]  /*29960*/  STS.U8 [R165+UR7+0x1e800], R20 ;  /* 0x01e80014a5007988 */ /* 0x0001e80008000007 */
[----:B------:R-:W4:Y:S04]  /*29970*/  LDL.LU R117, [R1+0x20] ;  /* 0x0000200001757983 */ /* 0x000f280000300800 */
[----:B0-----:R2:W4:Y:S04]  /*29980*/  LDG.E.U8 R20, desc[UR20][R136.64] ;  /* 0x0000001488147981 */ /* 0x001528000c1e1100 */
[----:B------:R0:W-:Y:S04]  /*29990*/  STS.U8 [R165+UR7+0x1ec00], R16 ;  /* 0x01ec0010a5007988 */ /* 0x0001e80008000007 */
[----:B------:R1:W-:Y:S04]  /*299a0*/  STS.U8 [R165+UR7+0x1f000], R116 ;  /* 0x01f00074a5007988 */ /* 0x0003e80008000007 */
[----:B------:R0:W-:Y:S01]  /*299b0*/  STS.U8 [R165+UR7+0x1f400], R19 ;  /* 0x01f40013a5007988 */ /* 0x0001e20008000007 */
[----:B--2---:R-:W-:-:S04]  /*299c0*/  IADD3 R136, P2, PT, R140, UR66, RZ ;  /* 0x000000428c887c10 */ /* 0x004fc8000ff5e0ff */
[----:B------:R-:W-:Y:S02]  /*299d0*/  IADD3.X R137, PT, PT, R141, UR5, RZ, P2, !PT ;  /* 0x000000058d897c10 */ /* 0x000fe400097fe4ff */
[----:B------:R-:W2:Y:S04]  /*299e0*/  LDL.64 R140, [R1+0x940] ;  /* 0x00094000018c7983 */ /* 0x000ea80000100a00 */
[----:B0-----:R0:W2:Y:S02]  /*299f0*/  LDG.E.U8 R16, desc[UR20][R136.64] ;  /* 0x0000001488107981 */ /* 0x0010a4000c1e1100 */
[----:B0-----:R-:W-:-:S04]  /*29a00*/  IADD3 R136, P2, PT, R142, UR66, RZ ;  /* 0x000000428e887c10 */ /* 0x001fc8000ff5e0ff */
[----:B------:R-:W-:Y:S02]  /*29a10*/  IADD3.X R137, PT, PT, R143, UR5, RZ, P2, !PT ;  /* 0x000000058f897c10 */ /* 0x000fe400097fe4ff */
[----:B------:R-:W2:Y:S04]  /*29a20*/  LDL.64 R142, [R1+0x900] ;  /* 0x00090000018e7983 */ /* 0x000ea80000100a00 */
[----:B-1----:R3:W2:Y:S02]  /*29a30*/  LDG.E.U8 R116, desc[UR20][R136.64] ;  /* 0x0000001488747981 */ /* 0x0026a4000c1e1100 */
[----:B---3--:R-:W-:-:S04]  /*29a40*/  IADD3 R136, P2, PT, R138, UR66, RZ ;  /* 0x000000428a887c10 */ /* 0x008fc8000ff5e0ff */
[----:B------:R-:W-:Y:S02]  /*29a50*/  IADD3.X R137, PT, PT, R139, UR5, RZ, P2, !PT ;  /* 0x000000058b897c10 */ /* 0x000fe400097fe4ff */
[----:B------:R-:W3:Y:S04]  /*29a60*/  LDL.64 R138, [R1+0x8c0] ;  /* 0x0008c000018a7983 */ /* 0x000ee80000100a00 */
[----:B------:R4:W3:Y:S02]  /*29a70*/  LDG.E.U8 R19, desc[UR20][R136.64] ;  /* 0x0000001488137981 */ /* 0x0008e4000c1e1100 */
[----:B----4-:R-:W-:-:S04]  /*29a80*/  IADD3 R136, P2, PT, R150, UR66, RZ ;  /* 0x0000004296887c10 */ /* 0x010fc8000ff5e0ff */
[----:B------:R-:W-:Y:S02]  /*29a90*/  IADD3.X R137, PT, PT, R151, UR5, RZ, P2, !PT ;  /* 0x0000000597897c10 */ /* 0x000fe400097fe4ff */
[----:B------:R-:W4:Y:S04]  /*29aa0*/  LDL.64 R150, [R1+0x880] ;  /* 0x0008800001967983 */ /* 0x000f280000100a00 */
[----:B------:R0:W-:Y:S01]  /*29ab0*/  STS.U8 [R165+UR7+0x1f800], R18 ;  /* 0x01f80012a5007988 */ /* 0x0001e20008000007 */
[----:B------:R-:W-:-:S03]  /*29ac0*/  LOP3.LUT R2, R17, 0x10, RZ, 0x3c, !PT ;  /* 0x0000001011027812 */ /* 0x000fc600078e3cff */
[----:B0-----:R2:W4:Y:S04]  /*29ad0*/  LDG.E.U8 R18, desc[UR20][R136.64] ;  /* 0x0000001488127981 */ /* 0x001528000c1e1100 */
        /* <DEDUP_REMOVED lines=60> */
[----:B0-----:R2:W4:Y:S04]  /*29ea0*/  LDG.E.U8 R69, desc[UR20][R136.64] ;  /* 0x0000001488457981 */ /* 0x001528000c1e1100 */
[----:B------:R0:W-:Y:S04]  /*29eb0*/  STS.U8 [R2+UR7+0x1ac80], R68 ;  /* 0x01ac804402007988 */ /* 0x0001e80008000007 */
[----:B------:R1:W-:Y:S04]  /*29ec0*/  STS.U8 [R2+UR7+0x1b080], R67 ;  /* 0x01b0804302007988 */ /* 0x0003e80008000007 */
[----:B------:R-:W-:Y:S04]  /*29ed0*/  STS.U8 [R2+UR7+0x1b480], R66 ;  /* 0x01b4804202007988 */ /* 0x000fe80008000007 */
[----:B------:R-:W-:Y:S04]  /*29ee0*/  STS.U8 [R2+UR7+0x1b880], R123 ;  /* 0x01b8807b02007988 */ /* 0x000fe80008000007 */
        /* <DEDUP_REMOVED lines=12> */
[----:B------:R-:W3:Y:S04]  /*29fb0*/  LDL.LU R114, [R1+0x1550] ;  /* 0x0015500001727983 */ /* 0x000ee80000300800 */
[----:B------:R-:W-:Y:S01]  /*29fc0*/  STS.U8 [R2+UR7+0x1c080], R144 ;  /* 0x01c0809002007988 */ /* 0x000fe20008000007 */
[----:B----4-:R-:W-:-:S03]  /*29fd0*/  IADD3 R162, P2, PT, R150, UR66, RZ ;  /* 0x0000004296a27c10 */ /* 0x010fc6000ff5e0ff */
[----:B------:R3:W4:Y:S01]  /*29fe0*/  LDG.E.U8 R66, desc[UR20][R136.64] ;  /* 0x0000001488427981 */ /* 0x000722000c1e1100 */
[----:B------:R-:W-:-:S03]  /*29ff0*/  IADD3.X R163, PT, PT, R151, UR5, RZ, P2, !PT ;  /* 0x0000000597a37c10 */ /* 0x000fc600097fe4ff */
[----:B------:R-:W4:Y:S04]  /*2a000*/  LDL.64 R150, [R1+0x570] ;  /* 0x0005700001967983 */ /* 0x000f280000100a00 */
[----:B------:R-:W-:Y:S04]  /*2a010*/  STS.U8 [R2+UR7+0x1c480], R111 ;  /* 0x01c4806f02007988 */ /* 0x000fe80008000007 */
[----:B------:R0:W-:Y:S04]  /*2a020*/  STS.U8 [R2+UR7+0x1c880], R110 ;  /* 0x01c8806e02007988 */ /* 0x0001e80008000007 */
[----:B------:R-:W4:Y:S04]  /*2a030*/  LDG.E.U8 R162, desc[UR20][R162.64] ;  /* 0x00000014a2a27981 */ /* 0x000f28000c1e1100 */
[----:B0-----:R-:W4:Y:S04]  /*2a040*/  LDL.64 R110, [R1+0x4e0] ;  /* 0x0004e000016e7983 */ /* 0x001f280000100a00 */
[----:B------:R-:W-:Y:S04]  /*2a050*/  STS.U8 [R2+UR7+0x1cc80], R121 ;  /* 0x01cc807902007988 */ /* 0x000fe80008000007 */
[----:B------:R0:W-:Y:S04]  /*2a060*/  STS.U8 [R2+UR7+0x1d080], R120 ;  /* 0x01d0807802007988 */ /* 0x0001e80008000007 */
[----:B0-----:R-:W4:Y:S04]  /*2a070*/  LDL.64 R120, [R1+0x480] ;  /* 0x0004800001787983 */ /* 0x001f280000100a00 */
[----:B------:R0:W-:Y:S04]  /*2a080*/  STS.U8 [R2+UR7+0x1d480], R122 ;  /* 0x01d4807a02007988 */ /* 0x0001e80008000007 */
[----:B0-----:R-:W4:Y:S01]  /*2a090*/  LDL.64 R122, [R1+0x450] ;  /* 0x00045000017a7983 */ /* 0x001f220000100a00 */
[----:B--2---:R-:W-:-:S04]  /*2a0a0*/  IADD3 R158, P2, PT, R140, UR66, RZ ;  /* 0x000000428c9e7c10 */ /* 0x004fc8000ff5e0ff */
[----:B------:R-:W-:Y:S02]  /*2a0b0*/  IADD3.X R159, PT, PT, R141, UR5, RZ, P2, !PT ;  /* 0x000000058d9f7c10 */ /* 0x000fe400097fe4ff */
[----:B------:R-:W2:Y:S04]  /*2a0c0*/  LDL.64 R140, [R1+0x540] ;  /* 0x00054000018c7983 */ /* 0x000ea80000100a00 */
[----:B------:R-:W-:Y:S01]  /*2a0d0*/  STS.U8 [R2+UR7+0x1d880], R109 ;  /* 0x01d8806d02007988 */ /* 0x000fe20008000007 */
[----:B------:R-:W-:-:S03]  /*2a0e0*/  IADD3 R154, P2, PT, R142, UR66, RZ ;  /* 0x000000428e9a7c10 */ /* 0x000fc6000ff5e0ff */
[----:B------:R-:W2:Y:S01]  /*2a0f0*/  LDG.E.U8 R158, desc[UR20][R158.64] ;  /* 0x000000149e9e7981 */ /* 0x000ea2000c1e1100 */
[----:B------:R-:W-:-:S03]  /*2a100*/  IADD3.X R155, PT, PT, R143, UR5, RZ, P2, !PT ;  /* 0x000000058f9b7c10 */ /* 0x000fc600097fe4ff */
[----:B------:R-:W2:Y:S04]  /*2a110*/  LDL.64 R142, [R1+0x510] ;  /* 0x00051000018e7983 */ /* 0x000ea80000100a00 */
[----:B------:R0:W-:Y:S04]  /*2a120*/  STS.U8 [R2+UR7+0x1dc80], R108 ;  /* 0x01dc806c02007988 */ /* 0x0001e80008000007 */
[----:B------:R-:W2:Y:S01]  /*2a130*/  LDG.E.U8 R154, desc[UR20][R154.64] ;  /* 0x000000149a9a7981 */ /* 0x000ea2000c1e1100 */
[----:B---3--:R-:W-:-:S03]  /*2a140*/  IADD3 R136, P2, PT, R138, UR66, RZ ;  /* 0x000000428a887c10 */ /* 0x008fc6000ff5e0ff */
[----:B0-----:R-:W3:Y:S01]  /*2a150*/  LDL.64 R108, [R1+0xa78] ;  /* 0x000a7800016c7983 */ /* 0x001ee20000100a00 */
[----:B------:R-:W-:-:S05]  /*2a160*/  IADD3.X R137, PT, PT, R139, UR5, RZ, P2, !PT ;  /* 0x000000058b897c10 */ /* 0x000fca00097fe4ff */
[----:B------:R-:W3:Y:S01]  /*2a170*/  LDG.E.U8 R136, desc[UR20][R136.64] ;  /* 0x0000001488887981 */ /* 0x000ee2000c1e1100 */
[----:B----4-:R-:W-:-:S04]  /*2a180*/  IADD3 R138, P2, PT, R150, UR66, RZ ;  /* 0x00000042968a7c10 */ /* 0x010fc8000ff5e0ff */
[----:B------:R-:W-:Y:S02]  /*2a190*/  IADD3.X R139, PT, PT, R151, UR5, RZ, P2, !PT ;  /* 0x00000005978b7c10 */ /* 0x000fe400097fe4ff */
[----:B------:R-:W4:Y:S04]  /*2a1a0*/  LDL.64 R150, [R1+0x4b0] ;  /* 0x0004b00001967983 */ /* 0x000f280000100a00 */
[----:B------:R2:W3:Y:S04]  /*2a1b0*/  LDG.E.U8 R137, desc[UR20][R138.64] ;  /* 0x000000148a897981 */ /* 0x0004e8000c1e1100 */
[----:B------:R-:W-:Y:S04]  /*2a1c0*/  STS.U8 [R2+UR7+0x1e080], R113 ;  /* 0x01e0807102007988 */ /* 0x000fe80008000007 */
[----:B------:R0:W-:Y:S01]  /*2a1d0*/  STS.U8 [R2+UR7+0x1e480], R112 ;  /* 0x01e4807002007988 */ /* 0x0001e20008000007 */
[----:B--2---:R-:W-:-:S04]  /*2a1e0*/  IADD3 R138, P2, PT, R140, UR66, RZ ;  /* 0x000000428c8a7c10 */ /* 0x004fc8000ff5e0ff */
[----:B------:R-:W-:-:S05]  /*2a1f0*/  IADD3.X R139, PT, PT, R141, UR5, RZ, P2, !PT ;  /* 0x000000058d8b7c10 */ /* 0x000fca00097fe4ff */
[----:B------:R-:W2:Y:S01]  /*2a200*/  LDG.E.U8 R138, desc[UR20][R138.64] ;  /* 0x000000148a8a7981 */ /* 0x000ea2000c1e1100 */
[----:B------:R-:W-:-:S04]  /*2a210*/  IADD3 R140, P2, PT, R142, UR66, RZ ;  /* 0x000000428e8c7c10 */ /* 0x000fc8000ff5e0ff */
[----:B------:R-:W-:-:S05]  /*2a220*/  IADD3.X R141, PT, PT, R143, UR5, RZ, P2, !PT ;  /* 0x000000058f8d7c10 */ /* 0x000fca00097fe4ff */
[----:B------:R1:W2:Y:S02]  /*2a230*/  LDG.E.U8 R139, desc[UR20][R140.64] ;  /* 0x000000148c8b7981 */ /* 0x0002a4000c1e1100 */
[----:B-1----:R-:W-:-:S04]  /*2a240*/  IADD3 R140, P2, PT, R110, UR66, RZ ;  /* 0x000000426e8c7c10 */ /* 0x002fc8000ff5e0ff */
[----:B------:R-:W-:Y:S02]  /*2a250*/  IADD3.X R141, PT, PT, R111, UR5, RZ, P2, !PT ;  /* 0x000000056f8d7c10 */ /* 0x000fe400097fe4ff */
[----:B------:R-:W2:Y:S04]  /*2a260*/  LDL.64 R110, [R1+0xab8] ;  /* 0x000ab800016e7983 */ /* 0x000ea80000100a00 */
[----:B------:R-:W3:Y:S01]  /*2a270*/  LDG.E.U8 R140, desc[UR20][R140.64] ;  /* 0x000000148c8c7981 */ /* 0x000ee2000c1e1100 */
[----:B----4-:R-:W-:-:S04]  /*2a280*/  IADD3 R142, P2, PT, R150, UR66, RZ ;  /* 0x00000042968e7c10 */ /* 0x010fc8000ff5e0ff */
[----:B------:R-:W-:-:S05]  /*2a290*/  IADD3.X R143, PT, PT, R151, UR5, RZ, P2, !PT ;  /* 0x00000005978f7c10 */ /* 0x000fca00097fe4ff */
[----:B------:R1:W4:Y:S02]  /*2a2a0*/  LDG.E.U8 R141, desc[UR20][R142.64] ;  /* 0x000000148e8d7981 */ /* 0x000324000c1e1100 */
[----:B-1----:R-:W-:-:S04]  /*2a2b0*/  IADD3 R142, P2, PT, R120, UR66, RZ ;  /* 0x00000042788e7c10 */ /* 0x002fc8000ff5e0ff */
[----:B------:R-:W-:Y:S02]  /*2a2c0*/  IADD3.X R143, PT, PT, R121, UR5, RZ, P2, !PT ;  /* 0x00000005798f7c10 */ /* 0x000fe400097fe4ff */
[----:B------:R-:W4:Y:S01]  /*2a2d0*/  LDL.64 R120, [R1+0xa38] ;  /* 0x000a380001787983 */ /* 0x000f220000100a00 */
[----:B------:R-:W-:-:S03]  /*2a2e0*/  IADD3 R150, P2, PT, R122, UR66, RZ ;  /* 0x000000427a967c10 */ /* 0x000fc6000ff5e0ff */
[----:B------:R-:W4:Y:S01]  /*2a2f0*/  LDG.E.U8 R142, desc[UR20][R142.64] ;  /* 0x000000148e8e7981 */ /* 0x000f22000c1e1100 */
[----:B------:R-:W-:-:S03]  /*2a300*/  IADD3.X R151, PT, PT, R123, UR5, RZ, P2, !PT ;  /* 0x000000057b977c10 */ /* 0x000fc600097fe4ff */
[----:B------:R-:W4:Y:S04]  /*2a310*/  LDL.LU.64 R122, [R1+0x1548] ;  /* 0x00154800017a7983 */ /* 0x000f280000300a00 */
[----:B0-----:R-:W4:Y:S04]  /*2a320*/  LDL.64 R112, [R1+0x9f8] ;  /* 0x0009f80001707983 */ /* 0x001f280000100a00 */
[----:B------:R2:W4:Y:S04]  /*2a330*/  LDG.E.U8 R143, desc[UR20][R150.64] ;  /* 0x00000014968f7981 */ /* 0x000528000c1e1100 */
        /* <DEDUP_REMOVED lines=8> */
[----:B---3--:R-:W-:-:S04]  /*2a3c0*/  IADD3 R150, P2, PT, R108, UR66, RZ ;  /* 0x000000426c967c10 */ /* 0x008fc8000ff5e0ff */
[----:B------:R-:W-:Y:S02]  /*2a3d0*/  IADD3.X R151, PT, PT, R109, UR5, RZ, P2, !PT ;  /* 0x000000056d977c10 */ /* 0x000fe400097fe4ff */
[----:B------:R-:W3:Y:S04]  /*2a3e0*/  LDL.64 R108, [R1+0x978] ;  /* 0x00097800016c7983 */ /* 0x000ee80000100a00 */
[----:B------:R4:W3:Y:S02]  /*2a3f0*/  LDG.E.U8 R155, desc[UR20][R150.64] ;  /* 0x00000014969b7981 */ /* 0x0008e4000c1e1100 */
[----:B----4-:R-:W-:-:S04]  /*2a400*/  IADD3 R150, P2, PT, R120, UR66, RZ ;  /* 0x0000004278967c10 */ /* 0x010fc8000ff5e0ff */
[----:B------:R-:W-:Y:S02]  /*2a410*/  IADD3.X R151, PT, PT, R121, UR5, RZ, P2, !PT ;  /* 0x0000000579977c10 */ /* 0x000fe400097fe4ff */
[----:B------:R-:W4:Y:S04]  /*2a420*/  LDL.LU.64 R120, [R1+0x1540] ;  /* 0x0015400001787983 */ /* 0x000f280000300a00 */
[----:B0-----:R-:W4:Y:S04]  /*2a430*/  LDL.64 R4, [R1+0x938] ;  /* 0x0009380001047983 */ /* 0x001f280000100a00 */
[----:B------:R0:W4:Y:S02]  /*2a440*/  LDG.E.U8 R157, desc[UR20][R150.64] ;  /* 0x00000014969d7981 */ /* 0x000124000c1e1100 */
[----:B0-----:R-:W-:-:S04]  /*2a450*/  IADD3 R150, P2, PT, R112, UR66, RZ ;  /* 0x0000004270967c10 */ /* 0x001fc8000ff5e0ff */
[----:B------:R-:W-:Y:S02]  /*2a460*/  IADD3.X R151, PT, PT, R113, UR5, RZ, P2, !PT ;  /* 0x0000000571977c10 */ /* 0x000fe400097fe4ff */
[----:B------:R-:W4:Y:S04]  /*2a470*/  LDL.LU.64 R112, [R1+0x1538] ;  /* 0x0015380001707983 */ /* 0x000f280000300a00 */
[----:B------:R-:W4:Y:S04]  /*2a480*/  LDL.LU R144, [R1+0x2e8] ;  /* 0x0002e80001907983 */ /* 0x000f280000300800 */
[----:B-1----:R-:W4:Y:S04]  /*2a490*/  LDL.64 R6, [R1+0x8f8] ;  /* 0x0008f80001067983 */ /* 0x002f280000100a00 */
[----:B------:R2:W4:Y:S04]  /*2a4a0*/  LDG.E.U8 R159, desc[UR20][R150.64] ;  /* 0x00000014969f7981 */ /* 0x000528000c1e1100 */
[----:B------:R-:W-:Y:S04]  /*2a4b0*/  STS.U8 [R2+UR7+0x1f880], R131 ;  /* 0x01f8808302007988 */ /* 0x000fe80008000007 */
[----:B------:R0:W-:Y:S02]  /*2a4c0*/  STS.U8 [R2+UR7+0x1fc80], R107 ;  /* 0x01fc806b02007988 */ /* 0x0001e40008000007 */
[----:B0-----:R-:W-:-:S05]  /*2a4d0*/  LOP3.LUT R2, R165, 0x20, RZ, 0x3c, !PT ;  /* 0x00000020a5027812 */ /* 0x001fca00078e3cff */
[----:B------:R0:W-:Y:S01]  /*2a4e0*/  STS.U8 [R2+UR7+0x18100], R106 ;  /* 0x0181006a02007988 */ /* 0x0001e20008000007 */
[----:B--2---:R-:W-:-:S04]  /*2a4f0*/  IADD3 R150, P2, PT, R110, UR66, RZ ;  /* 0x000000426e967c10 */ /* 0x004fc8000ff5e0ff */
[----:B------:R-:W-:Y:S02]  /*2a500*/  IADD3.X R151, PT, PT, R111, UR5, RZ, P2, !PT ;  /* 0x000000056f977c10 */ /* 0x000fe400097fe4ff */
[----:B------:R-:W2:Y:S04]  /*2a510*/  LDL.LU.64 R110, [R1+0x1530] ;  /* 0x00153000016e7983 */ /* 0x000ea80000300a00 */
[----:B------:R3:W2:Y:S04]  /*2a520*/  LDG.E.U8 R161, desc[UR20][R150.64] ;  /* 0x0000001496a17981 */ /* 0x0006a8000c1e1100 */
[----:B------:R-:W2:Y:S01]  /*2a530*/  LDL.LU R131, [R1+0x1528] ;  /* 0x0015280001837983 */ /* 0x000ea20000300800 */
[----:B---3--:R-:W-:-:S04]  /*2a540*/  IADD3 R150, P2, PT, R108, UR66, RZ ;  /* 0x000000426c967c10 */ /* 0x008fc8000ff5e0ff */
[----:B------:R-:W-:Y:S02]  /*2a550*/  IADD3.X R151, PT, PT, R109, UR5, RZ, P2, !PT ;  /* 0x000000056d977c10 */ /* 0x000fe400097fe4ff */
[----:B------:R-:W3:Y:S04]  /*2a560*/  LDL.LU.64 R108, [R1+0x1520] ;  /* 0x00152000016c7983 */ /* 0x000ee80000300a00 */
[----:B------:R4:W3:Y:S04]  /*2a570*/  LDG.E.U8 R163, desc[UR20][R150.64] ;  /* 0x0000001496a37981 */ /* 0x0008e8000c1e1100 */
[----:B------:R-:W3:Y:S01]  /*2a580*/  LDL.LU R107, [R1+0x1518] ;  /* 0x00151800016b7983 */ /* 0x000ee20000300800 */
[----:B----4-:R-:W-:-:S04]  /*2a590*/  IADD3 R150, P2, PT, R4, UR66, RZ ;  /* 0x0000004204967c10 */ /* 0x010fc8000ff5e0ff */
[----:B------:R-:W-:Y:S02]  /*2a5a0*/  IADD3.X R151, PT, PT, R5, UR5, RZ, P2, !PT ;  /* 0x0000000505977c10 */ /* 0x000fe400097fe4ff */
[----:B------:R-:W4:Y:S04]  /*2a5b0*/  LDL.LU.64 R4, [R1+0x1510] ;  /* 0x0015100001047983 */ /* 0x000f280000300a00 */
[----:B------:R1:W3:Y:S04]  /*2a5c0*/  LDG.E.U8 R165, desc[UR20][R150.64] ;  /* 0x0000001496a57981 */ /* 0x0002e8000c1e1100 */
[----:B0-----:R-:W3:Y:S04]  /*2a5d0*/  LDL.LU R106, [R1+0x1508] ;  /* 0x00150800016a7983 */ /* 0x001ee80000300800 */
[----:B------:R0:W-:Y:S01]  /*2a5e0*/  STL [R1+0x1340], R144 ;  /* 0x0013409001007387 */ /* 0x0001e20000100800 */
[----:B-1----:R-:W-:-:S04]  /*2a5f0*/  IADD3 R150, P2, PT, R6, UR66, RZ ;  /* 0x0000004206967c10 */ /* 0x002fc8000ff5e0ff */
[----:B------:R-:W-:Y:S02]  /*2a600*/  IADD3.X R151, PT, PT, R7, UR5, RZ, P2, !PT ;  /* 0x0000000507977c10 */ /* 0x000fe400097fe4ff */
[----:B------:R-:W3:Y:S04]  /*2a610*/  LDL.LU.64 R6, [R1+0x1500] ;  /* 0x0015000001067983 */ /* 0x000ee80000300a00 */
[----:B------:R1:W3:Y:S01]  /*2a620*/  LDG.E.U8 R150, desc[UR20][R150.64] ;  /* 0x0000001496967981 */ /* 0x0002e2000c1e1100 */
[----:B--2---:R-:W-:-:S05]  /*2a630*/  FMUL R2, R131, UR14 ;  /* 0x0000000e83027c20 */ /* 0x004fca0008400000 */
[----:B------:R-:W-:Y:S02]  /*2a640*/  FMNMX3 R2, R104, R2, R144, !PT ;  /* 0x0000000268027276 */ /* 0x000fe40007800090 */
[----:B0-----:R-:W1:Y:S03]  /*2a650*/  S2R R144, SR_TID.X ;  /* 0x0000000000907919 */ /* 0x001e660000002100 */
[--C-:B----4-:R-:W-:Y:S01]  /*2a660*/  FFMA R5, R5, UR14, -R2.reuse ;  /* 0x0000000e05057c23 */ /* 0x110fe20008000802 */
[----:B------:R-:W-:-:S03]  /*2a670*/  FFMA R4, R4, UR14, -R2 ;  /* 0x0000000e04047c23 */ /* 0x000fc60008000802 */
[----:B------:R-:W-:Y:S01]  /*2a680*/  FMUL R5, R5, 1.4426950216293334961 ;  /* 0x3fb8aa3b05057820 */ /* 0x000fe20000400000 */
[----:B------:R-:W-:-:S04]  /*2a690*/  FMUL R4, R4, 1.4426950216293334961 ;  /* 0x3fb8aa3b04047820 */ /* 0x000fc80000400000 */
[----:B------:R0:W2:Y:S08]  /*2a6a0*/  MUFU.EX2 R104, R4 ;  /* 0x0000000400687308 */ /* 0x0000b00000000800 */
[----:B------:R-:W4:Y:S01]  /*2a6b0*/  MUFU.EX2 R5, R5 ;  /* 0x0000000500057308 */ /* 0x000f220000000800 */
[--C-:B---3--:R-:W-:Y:S01]  /*2a6c0*/  FFMA R6, R6, UR14, -R2.reuse ;  /* 0x0000000e06067c23 */ /* 0x108fe20008000802 */
[----:B------:R-:W-:-:S03]  /*2a6d0*/  FFMA R7, R7, UR14, -R2 ;  /* 0x0000000e07077c23 */ /* 0x000fc60008000802 */
[----:B------:R-:W-:Y:S01]  /*2a6e0*/  FMUL R6, R6, 1.4426950216293334961 ;  /* 0x3fb8aa3b06067820 */ /* 0x000fe20000400000 */
[----:B0-----:R-:W-:Y:S01]  /*2a6f0*/  FMUL R4, R7, 1.4426950216293334961 ;  /* 0x3fb8aa3b07047820 */ /* 0x001fe20000400000 */
[----:B-1----:R-:W-:-:S04]  /*2a700*/  LOP3.LUT R151, R144, 0x7f, RZ, 0xc0, !PT ;  /* 0x0000007f90977812 */ /* 0x002fc800078ec0ff */
[----:B------:R-:W0:Y:S01]  /*2a710*/  MUFU.EX2 R6, R6 ;  /* 0x0000000600067308 */ /* 0x000e220000000800 */
[----:B------:R-:W-:-:S07]  /*2a720*/  LOP3.LUT R144, R151, 0x20, RZ, 0x3c, !PT ;  /* 0x0000002097907812 */ /* 0x000fce00078e3cff */
[----:B------:R-:W1:Y:S01]  /*2a730*/  MUFU.EX2 R4, R4 ;  /* 0x0000000400047308 */ /* 0x000e620000000800 */
[----:B--2---:R-:W-:Y:S04]  /*2a740*/  STL [R1+0x174], R104 ;  /* 0x0001746801007387 */ /* 0x004fe80000100800 */
[----:B----4-:R2:W-:Y:S04]  /*2a750*/  STL [R1+0x170], R5 ;  /* 0x0001700501007387 */ /* 0x0105e80000100800 */
[----:B------:R3:W-:Y:S04]  /*2a760*/  STS.U8 [R144+UR7+0x18500], R105 ;  /* 0x0185006990007988 */ /* 0x0007e80008000007 */
[----:B------:R4:W-:Y:S01]  /*2a770*/  STS.U8 [R144+UR7+0x18900], R103 ;  /* 0x0189006790007988 */ /* 0x0009e20008000007 */
[----:B--2---:R-:W-:-:S03]  /*2a780*/  FADD R5, R104, R5 ;  /* 0x0000000568057221 */ /* 0x004fc60000000000 */
[----:B------:R2:W-:Y:S01]  /*2a790*/  STS.U8 [R144+UR7+0x18d00], R102 ;  /* 0x018d006690007988 */ /* 0x0005e20008000007 */
[----:B0-----:R-:W-:-:S03]  /*2a7a0*/  FADD R5, R6, R5 ;  /* 0x0000000506057221 */ /* 0x001fc60000000000 */
[----:B------:R0:W-:Y:S01]  /*2a7b0*/  STS.U8 [R144+UR7+0x19100], R101 ;  /* 0x0191006590007988 */ /* 0x0001e20008000007 */
[----:B-1----:R-:W-:-:S03]  /*2a7c0*/  F2FP.SATFINITE.E4M3.F32.PACK_AB_MERGE_C R6, R4, R6, RZ ;  /* 0x000000060406723e */ /* 0x002fc600048070ff */
[----:B------:R1:W-:Y:S04]  /*2a7d0*/  STS.U8 [R144+UR7+0x19500], R100 ;  /* 0x0195006490007988 */ /* 0x0003e80008000007 */
[----:B------:R0:W-:Y:S04]  /*2a7e0*/  STS.U8 [R144+UR7+0x19900], R99 ;  /* 0x0199006390007988 */ /* 0x0001e80008000007 */
[----:B------:R0:W-:Y:S04]  /*2a7f0*/  STS.U8 [R144+UR7+0x19d00], R98 ;  /* 0x019d006290007988 */ /* 0x0001e80008000007 */
[----:B------:R0:W-:Y:S04]  /*2a800*/  STS.U8 [R144+UR7+0x1a100], R97 ;  /* 0x01a1006190007988 */ /* 0x0001e80008000007 */
[----:B---3--:R-:W3:Y:S04]  /*2a810*/  LDL.LU R105, [R1+0x14fc] ;  /* 0x0014fc0001697983 */ /* 0x008ee80000300800 */
[----:B------:R0:W-:Y:S04]  /*2a820*/  STS.U8 [R144+UR7+0x1a500], R96 ;  /* 0x01a5006090007988 */ /* 0x0001e80008000007 */
[----:B------:R-:W3:Y:S04]  /*2a830*/  LDL.LU R104, [R1+0x14f8] ;  /* 0x0014f80001687983 */ /* 0x000ee80000300800 */
[----:B------:R0:W-:Y:S04]  /*2a840*/  STS.U8 [R144+UR7+0x1a900], R95 ;  /* 0x01a9005f90007988 */ /* 0x0001e80008000007 */
[----:B------:R-:W-:Y:S04]  /*2a850*/  STL [R1+0x168], R6 ;  /* 0x0001680601007387 */ /* 0x000fe80000100800 */
[----:B------:R0:W-:Y:S04]  /*2a860*/  STS.U8 [R144+UR7+0x1ad00], R94 ;  /* 0x01ad005e90007988 */ /* 0x0001e80008000007 */
[----:B----4-:R-:W4:Y:S04]  /*2a870*/  LDL.LU R103, [R1+0x14f4] ;  /* 0x0014f40001677983 */ /* 0x010f280000300800 */
[----:B------:R0:W-:Y:S04]  /*2a880*/  STS.U8 [R144+UR7+0x1b100], R93 ;  /* 0x01b1005d90007988 */ /* 0x0001e80008000007 */
[----:B--2---:R-:W2:Y:S04]  /*2a890*/  LDL.LU R102, [R1+0x14f0] ;  /* 0x0014f00001667983 */ /* 0x004ea80000300800 */
[----:B------:R1:W-:Y:S04]  /*2a8a0*/  STS.U8 [R144+UR7+0x1b500], R92 ;  /* 0x01b5005c90007988 */ /* 0x0003e80008000007 */
[----:B0-----:R-:W2:Y:S04]  /*2a8b0*/  LDL.LU R101, [R1+0x14ec] ;  /* 0x0014ec0001657983 */ /* 0x001ea80000300800 */
[----:B------:R0:W-:Y:S04]  /*2a8c0*/  STS.U8 [R144+UR7+0x1b900], R91 ;  /* 0x01b9005b90007988 */ /* 0x0001e80008000007 */
[----:B-1----:R-:W2:Y:S04]  /*2a8d0*/  LDL.LU R100, [R1+0x14e8] ;  /* 0x0014e80001647983 */ /* 0x002ea80000300800 */
[----:B------:R1:W-:Y:S04]  /*2a8e0*/  STS.U8 [R144+UR7+0x1bd00], R90 ;  /* 0x01bd005a90007988 */ /* 0x0003e80008000007 */
[----:B------:R-:W2:Y:S04]  /*2a8f0*/  LDL.LU R99, [R1+0x14e4] ;  /* 0x0014e40001637983 */ /* 0x000ea80000300800 */
        /* <DEDUP_REMOVED lines=14> */
[----:B------:R1:W-:Y:S01]  /*2a9e0*/  STS.U8 [R144+UR7+0x1dd00], R82 ;  /* 0x01dd005290007988 */ /* 0x0003e20008000007 */
[----:B------:R-:W-:-:S03]  /*2a9f0*/  LOP3.LUT R6, R151, 0x30, RZ, 0x3c, !PT ;  /* 0x0000003097067812 */ /* 0x000fc600078e3cff */
[----:B0-----:R-:W2:Y:S04]  /*2aa00*/  LDL.LU R91, [R1+0x14c4] ;  /* 0x0014c400015b7983 */ /* 0x001ea80000300800 */
[----:B------:R0:W-:Y:S04]  /*2aa10*/  STS.U8 [R144+UR7+0x1e100], R81 ;  /* 0x01e1005190007988 */ /* 0x0001e80008000007 */
[----:B-1----:R-:W2:Y:S04]  /*2aa20*/  LDL.LU R90, [R1+0x14c0] ;  /* 0x0014c000015a7983 */ /* 0x002ea80000300800 */
[----:B------:R1:W-:Y:S04]  /*2aa30*/  STS.U8 [R144+UR7+0x1e500], R78 ;  /* 0x01e5004e90007988 */ /* 0x0003e80008000007 */
[----:B------:R-:W2:Y:S04]  /*2aa40*/  LDL.LU R89, [R1+0x14bc] ;  /* 0x0014bc0001597983 */ /* 0x000ea80000300800 */
[----:B------:R0:W-:Y:S04]  /*2aa50*/  STS.U8 [R144+UR7+0x1e900], R77 ;  /* 0x01e9004d90007988 */ /* 0x0001e80008000007 */
[----:B------:R-:W2:Y:S04]  /*2aa60*/  LDL.LU R88, [R1+0x14b8] ;  /* 0x0014b80001587983 */ /* 0x000ea80000300800 */
[----:B------:R0:W-:Y:S01]  /*2aa70*/  STS.U8 [R144+UR7+0x1ed00], R70 ;  /* 0x01ed004690007988 */ /* 0x0001e20008000007 */
[----:B------:R-:W-:-:S03]  /*2aa80*/  FADD R5, R4, R5 ;  /* 0x0000000504057221 */ /* 0x000fc60000000000 */
        /* <DEDUP_REMOVED lines=10> */
[----:B------:R-:W3:Y:S03]  /*2ab30*/  S2R R4, SR_TID.X ;  /* 0x0000000000047919 */ /* 0x000ee60000002100 */
[----:B------:R-:W2:Y:S04]  /*2ab40*/  LDL.LU R82, [R1+0x14a0] ;  /* 0x0014a00001527983 */ /* 0x000ea80000300800 */
        /* <DEDUP_REMOVED lines=60> */
[----:B------:R3:W-:Y:S04]  /*2af10*/  STS.U8 [R6+UR7+0x1fd80], R30 ;  /* 0x01fd801e06007988 */ /* 0x0007e80008000007 */
[----:B0-----:R-:W2:Y:S04]  /*2af20*/  LDL.LU R39, [R1+0x1424] ;  /* 0x0014240001277983 */ /* 0x001ea80000300800 */
[----:B-1----:R-:W2:Y:S01]  /*2af30*/  LDL.LU R38, [R1+0x1420] ;  /* 0x0014200001267983 */ /* 0x002ea20000300800 */
[----:B---3--:R-:W-:-:S03]  /*2af40*/  LOP3.LUT R6, R4, 0x7f, RZ, 0xc0, !PT ;  /* 0x0000007f04067812 */ /* 0x008fc600078ec0ff */
[----:B------:R-:W3:Y:S01]  /*2af50*/  LDL.LU R37, [R1+0x141c] ;  /* 0x00141c0001257983 */ /* 0x000ee20000300800 */
[----:B------:R-:W-:-:S03]  /*2af60*/  LOP3.LUT R4, R6, 0x40, RZ, 0x3c, !PT ;  /* 0x0000004006047812 */ /* 0x000fc600078e3cff */
[----:B------:R-:W2:Y:S04]  /*2af70*/  LDL.LU R36, [R1+0x1418] ;  /* 0x0014180001247983 */ /* 0x000ea80000300800 */
[----:B------:R-:W2:Y:S04]  /*2af80*/  LDL.LU R35, [R1+0x1414] ;  /* 0x0014140001237983 */ /* 0x000ea80000300800 */
[----:B------:R-:W2:Y:S04]  /*2af90*/  LDL.LU R34, [R1+0x1410] ;  /* 0x0014100001227983 */ /* 0x000ea80000300800 */
[----:B------:R-:W2:Y:S04]  /*2afa0*/  LDL.LU R33, [R1+0x140c] ;  /* 0x00140c0001217983 */ /* 0x000ea80000300800 */
[----:B------:R-:W2:Y:S04]  /*2afb0*/  LDL.LU R32, [R1+0x1408] ;  /* 0x0014080001207983 */ /* 0x000ea80000300800 */
[----:B------:R-:W2:Y:S04]  /*2afc0*/  LDL.LU R31, [R1+0x1404] ;  /* 0x00140400011f7983 */ /* 0x000ea80000300800 */
[----:B------:R-:W2:Y:S04]  /*2afd0*/  LDL.LU R30, [R1+0x1400] ;  /* 0x00140000011e7983 */ /* 0x000ea80000300800 */
[----:B------:R0:W-:Y:S04]  /*2afe0*/  STS.U8 [R4+UR7+0x18200], R29 ;  /* 0x0182001d04007988 */ /* 0x0001e80008000007 */
[----:B------:R1:W-:Y:S04]  /*2aff0*/  STS.U8 [R4+UR7+0x18600], R28 ;  /* 0x0186001c04007988 */ /* 0x0003e80008000007 */
[----:B------:R4:W-:Y:S04]  /*2b000*/  STS.U8 [R4+UR7+0x18a00], R27 ;  /* 0x018a001b04007988 */ /* 0x0009e80008000007 */
[----:B0-----:R-:W2:Y:S04]  /*2b010*/  LDL.LU R29, [R1+0x13fc] ;  /* 0x0013fc00011d7983 */ /* 0x001ea80000300800 */
[----:B-1----:R-:W2:Y:S04]  /*2b020*/  LDL.LU R28, [R1+0x13f8] ;  /* 0x0013f800011c7983 */ /* 0x002ea80000300800 */
[----:B----4-:R-:W4:Y:S04]  /*2b030*/  LDL.LU R27, [R1+0x13f4] ;  /* 0x0013f400011b7983 */ /* 0x010f280000300800 */
[----:B------:R0:W-:Y:S04]  /*2b040*/  STS.U8 [R4+UR7+0x18e00], R26 ;  /* 0x018e001a04007988 */ /* 0x0001e80008000007 */
[----:B------:R1:W-:Y:S04]  /*2b050*/  STS.U8 [R4+UR7+0x19200], R25 ;  /* 0x0192001904007988 */ /* 0x0003e80008000007 */
[----:B------:R1:W-:Y:S04]  /*2b060*/  STS.U8 [R4+UR7+0x19600], R24 ;  /* 0x0196001804007988 */ /* 0x0003e80008000007 */
[----:B0-----:R-:W2:Y:S04]  /*2b070*/  LDL.LU R26, [R1+0x13f0] ;  /* 0x0013f000011a7983 */ /* 0x001ea80000300800 */
[----:B-1----:R-:W2:Y:S04]  /*2b080*/  LDL.LU R25, [R1+0x13ec] ;  /* 0x0013ec0001197983 */ /* 0x002ea80000300800 */
[----:B------:R-:W2:Y:S04]  /*2b090*/  LDL.LU R24, [R1+0x13e8] ;  /* 0x0013e80001187983 */ /* 0x000ea80000300800 */
[----:B------:R0:W-:Y:S04]  /*2b0a0*/  STS.U8 [R4+UR7+0x19a00], R23 ;  /* 0x019a001704007988 */ /* 0x0001e80008000007 */
[----:B------:R1:W-:Y:S04]  /*2b0b0*/  STS.U8 [R4+UR7+0x19e00], R8 ;  /* 0x019e000804007988 */ /* 0x0003e80008000007 */
[----:B0-----:R-:W2:Y:S04]  /*2b0c0*/  LDL.LU R23, [R1+0x13e4] ;  /* 0x0013e40001177983 */ /* 0x001ea80000300800 */
[----:B-1----:R-:W2:Y:S04]  /*2b0d0*/  LDL.LU R8, [R1+0x13e0] ;  /* 0x0013e00001087983 */ /* 0x002ea80000300800 */
[----:B------:R-:W-:Y:S04]  /*2b0e0*/  STS.U8 [R4+UR7+0x1b600], R72 ;  /* 0x01b6004804007988 */ /* 0x000fe80008000007 */
[----:B------:R0:W-:Y:S04]  /*2b0f0*/  STS.U8 [R4+UR7+0x1a200], R9 ;  /* 0x01a2000904007988 */ /* 0x0001e80008000007 */
[----:B------:R1:W-:Y:S04]  /*2b100*/  STS.U8 [R4+UR7+0x1a600], R15 ;  /* 0x01a6000f04007988 */ /* 0x0003e80008000007 */
[----:B------:R1:W-:Y:S04]  /*2b110*/  STS.U8 [R4+UR7+0x1aa00], R10 ;  /* 0x01aa000a04007988 */ /* 0x0003e80008000007 */
[----:B0-----:R-:W3:Y:S04]  /*2b120*/  LDL.LU R9, [R1+0x13dc] ;  /* 0x0013dc0001097983 */ /* 0x001ee80000300800 */
[----:B-1----:R-:W3:Y:S04]  /*2b130*/  LDL.LU R15, [R1+0x13d8] ;  /* 0x0013d800010f7983 */ /* 0x002ee80000300800 */
[----:B------:R-:W3:Y:S04]  /*2b140*/  LDL.LU R10, [R1+0x13d4] ;  /* 0x0013d400010a7983 */ /* 0x000ee80000300800 */
[----:B------:R0:W-:Y:S04]  /*2b150*/  STS.U8 [R4+UR7+0x1ae00], R11 ;  /* 0x01ae000b04007988 */ /* 0x0001e80008000007 */
[----:B------:R1:W-:Y:S04]  /*2b160*/  STS.U8 [R4+UR7+0x1b200], R12 ;  /* 0x01b2000c04007988 */ /* 0x0003e80008000007 */
[----:B0-----:R-:W4:Y:S04]  /*2b170*/  LDL.LU R11, [R1+0x13d0] ;  /* 0x0013d000010b7983 */ /* 0x001f280000300800 */
[----:B-1----:R-:W4:Y:S04]  /*2b180*/  LDL.LU R12, [R1+0x13cc] ;  /* 0x0013cc00010c7983 */ /* 0x002f280000300800 */
[----:B------:R0:W-:Y:S01]  /*2b190*/  STS.U8 [R4+UR7+0x1be00], R13 ;  /* 0x01be000d04007988 */ /* 0x0001e20008000007 */
[----:B--2---:R-:W-:-:S04]  /*2b1a0*/  FFMA R8, R8, UR14, -R2 ;  /* 0x0000000e08087c23 */ /* 0x004fc80008000802 */
[----:B------:R-:W-:-:S04]  /*2b1b0*/  FMUL R8, R8, 1.4426950216293334961 ;  /* 0x3fb8aa3b08087820 */ /* 0x000fc80000400000 */
[----:B------:R-:W1:Y:S02]  /*2b1c0*/  MUFU.EX2 R72, R8 ;  /* 0x0000000800487308 */ /* 0x000e640000000800 */
[----:B-1----:R-:W-:Y:S04]  /*2b1d0*/  STL [R1+0x8c], R72 ;  /* 0x00008c4801007387 */ /* 0x002fe80000100800 */
[----:B0-----:R-:W2:Y:S01]  /*2b1e0*/  LDL.LU R13, [R1+0x13c8] ;  /* 0x0013c800010d7983 */ /* 0x001ea20000300800 */
[----:B---3--:R-:W-:-:S04]  /*2b1f0*/  FFMA R9, R9, UR14, -R2 ;  /* 0x0000000e09097c23 */ /* 0x008fc80008000802 */
[----:B------:R-:W-:Y:S01]  /*2b200*/  FMUL R9, R9, 1.4426950216293334961 ;  /* 0x3fb8aa3b09097820 */ /* 0x000fe20000400000 */
[----:B------:R0:W-:Y:S04]  /*2b210*/  STS.U8 [R4+UR7+0x1ba00], R71 ;  /* 0x01ba004704007988 */ /* 0x0001e80008000007 */
[----:B------:R1:W-:Y:S01]  /*2b220*/  STS.U8 [R4+UR7+0x1d200], R73 ;  /* 0x01d2004904007988 */ /* 0x0003e20008000007 */
[----:B----4-:R-:W-:Y:S01]  /*2b230*/  FFMA R12, R12, UR14, -R2 ;  /* 0x0000000e0c0c7c23 */ /* 0x010fe20008000802 */
[----:B0-----:R-:W0:Y:S03]  /*2b240*/  MUFU.EX2 R71, R9 ;  /* 0x0000000900477308 */ /* 0x001e260000000800 */
[----:B------:R-:W-:Y:S01]  /*2b250*/  FMUL R12, R12, 1.4426950216293334961 ;  /* 0x3fb8aa3b0c0c7820 */ /* 0x000fe20000400000 */
[----:B------:R-:W-:Y:S04]  /*2b260*/  STS.U8 [R4+UR7+0x1ce00], R74 ;  /* 0x01ce004a04007988 */ /* 0x000fe80008000007 */
[----:B-1----:R-:W1:Y:S01]  /*2b270*/  MUFU.EX2 R73, R12 ;  /* 0x0000000c00497308 */ /* 0x002e620000000800 */
[----:B------:R3:W-:Y:S04]  /*2b280*/  STS.U8 [R4+UR7+0x1e600], R0 ;  /* 0x01e6000004007988 */ /* 0x0007e80008000007 */
[----:B------:R4:W-:Y:S04]  /*2b290*/  STS.U8 [R4+UR7+0x1c600], R14 ;  /* 0x01c6000e04007988 */ /* 0x0009e80008000007 */
[----:B0-----:R-:W-:Y:S01]  /*2b2a0*/  STL [R1+0x88], R71 ;  /* 0x0000884701007387 */ /* 0x001fe20000100800 */
[----:B---3--:R-:W-:-:S03]  /*2b2b0*/  LOP3.LUT R0, R6, 0x50, RZ, 0x3c, !PT ;  /* 0x0000005006007812 */ /* 0x008fc600078e3cff */
[----:B------:R-:W-:Y:S04]  /*2b2c0*/  STS.U8 [R4+UR7+0x1c200], R118 ;  /* 0x01c2007604007988 */ /* 0x000fe80008000007 */
[----:B----4-:R-:W3:Y:S04]  /*2b2d0*/  LDL.LU R14, [R1+0x13c4] ;  /* 0x0013c400010e7983 */ /* 0x010ee80000300800 */
        /* <DEDUP_REMOVED lines=9> */
[----:B-1----:R-:W-:Y:S04]  /*2b370*/  STL [R1+0x84], R73 ;  /* 0x0000844901007387 */ /* 0x002fe80000100800 */
[----:B------:R-:W-:Y:S04]  /*2b380*/  STS.U8 [R4+UR7+0x1fa00], R135 ;  /* 0x01fa008704007988 */ /* 0x000fe80008000007 */
[----:B------:R0:W-:Y:S04]  /*2b390*/  STS.U8 [R4+UR7+0x1fe00], R22 ;  /* 0x01fe001604007988 */ /* 0x0001e80008000007 */
[----:B------:R1:W-:Y:S04]  /*2b3a0*/  STS.U8 [R0+UR7+0x18280], R21 ;  /* 0x0182801500007988 */ /* 0x0003e80008000007 */
[----:B------:R4:W-:Y:S04]  /*2b3b0*/  STS.U8 [R0+UR7+0x18680], R20 ;  /* 0x0186801400007988 */ /* 0x0009e80008000007 */
[----:B0-----:R-:W3:Y:S04]  /*2b3c0*/  LDL.LU R22, [R1+0x13c0] ;  /* 0x0013c00001167983 */ /* 0x001ee80000300800 */
[----:B-1----:R-:W3:Y:S04]  /*2b3d0*/  LDL.LU R21, [R1+0x13bc] ;  /* 0x0013bc0001157983 */ /* 0x002ee80000300800 */
[----:B----4-:R-:W4:Y:S04]  /*2b3e0*/  LDL.LU R20, [R1+0x13b8] ;  /* 0x0013b80001147983 */ /* 0x010f280000300800 */
[----:B------:R0:W-:Y:S04]  /*2b3f0*/  STS.U8 [R0+UR7+0x18a80], R16 ;  /* 0x018a801000007988 */ /* 0x0001e80008000007 */
[----:B------:R1:W-:Y:S04]  /*2b400*/  STS.U8 [R0+UR7+0x19280], R19 ;  /* 0x0192801300007988 */ /* 0x0003e80008000007 */
[----:B------:R0:W-:Y:S04]  /*2b410*/  STS.U8 [R0+UR7+0x19680], R18 ;  /* 0x0196801200007988 */ /* 0x0001e80008000007 */
[----:B------:R0:W-:Y:S01]  /*2b420*/  STS.U8 [R0+UR7+0x19a80], R17 ;  /* 0x019a801100007988 */ /* 0x0001e20008000007 */
[----:B--2---:R-:W-:-:S04]  /*2b430*/  FFMA R13, R13, UR14, -R2 ;  /* 0x0000000e0d0d7c23 */ /* 0x004fc80008000802 */
[----:B------:R-:W-:-:S04]  /*2b440*/  FMUL R13, R13, 1.4426950216293334961 ;  /* 0x3fb8aa3b0d0d7820 */ /* 0x000fc80000400000 */
[----:B------:R-:W2:Y:S02]  /*2b450*/  MUFU.EX2 R74, R13 ;  /* 0x0000000d004a7308 */ /* 0x000ea40000000800 */
[----:B--2---:R-:W-:Y:S04]  /*2b460*/  STL [R1+0x80], R74 ;  /* 0x0000804a01007387 */ /* 0x004fe80000100800 */
[----:B0-----:R-:W2:Y:S04]  /*2b470*/  LDL.LU R16, [R1+0x13b4] ;  /* 0x0013b40001107983 */ /* 0x001ea80000300800 */
[----:B-1----:R-:W3:Y:S04]  /*2b480*/  LDL.LU R19, [R1+0x13b0] ;  /* 0x0013b00001137983 */ /* 0x002ee80000300800 */
[----:B------:R-:W3:Y:S04]  /*2b490*/  LDL.LU R18, [R1+0x13ac] ;  /* 0x0013ac0001127983 */ /* 0x000ee80000300800 */
[----:B------:R-:W3:Y:S04]  /*2b4a0*/  LDL.LU R17, [R1+0x13a8] ;  /* 0x0013a80001117983 */ /* 0x000ee80000300800 */
[----:B------:R0:W-:Y:S04]  /*2b4b0*/  STS.U8 [R0+UR7+0x1b680], R75 ;  /* 0x01b6804b00007988 */ /* 0x0001e80008000007 */
[----:B------:R1:W-:Y:S01]  /*2b4c0*/  STS.U8 [R0+UR7+0x1c280], R76 ;  /* 0x01c2804c00007988 */ /* 0x0003e20008000007 */
[--C-:B------:R-:W-:Y:S01]  /*2b4d0*/  FFMA R10, R10, UR14, -R2.reuse ;  /* 0x0000000e0a0a7c23 */ /* 0x100fe20008000802 */
[----:B------:R-:W-:-:S03]  /*2b4e0*/  FFMA R11, R11, UR14, -R2 ;  /* 0x0000000e0b0b7c23 */ /* 0x000fc60008000802 */
[----:B------:R-:W-:Y:S01]  /*2b4f0*/  FMUL R10, R10, 1.4426950216293334961 ;  /* 0x3fb8aa3b0a0a7820 */ /* 0x000fe20000400000 */
[----:B------:R-:W-:-:S03]  /*2b500*/  FMUL R11, R11, 1.4426950216293334961 ;  /* 0x3fb8aa3b0b0b7820 */ /* 0x000fc60000400000 */
[----:B------:R-:W-:Y:S08]  /*2b510*/  MUFU.EX2 R118, R10 ;  /* 0x0000000a00767308 */ /* 0x000ff00000000800 */
[----:B------:R-:W-:Y:S01]  /*2b520*/  MUFU.EX2 R115, R11 ;  /* 0x0000000b00737308 */ /* 0x000fe20000000800 */
[----:B--2---:R-:W-:-:S04]  /*2b530*/  FFMA R16, R16, UR14, -R2 ;  /* 0x0000000e10107c23 */ /* 0x004fc80008000802 */
[----:B------:R-:W-:Y:S01]  /*2b540*/  FMUL R16, R16, 1.4426950216293334961 ;  /* 0x3fb8aa3b10107820 */ /* 0x000fe20000400000 */
[----:B---3--:R-:W-:-:S03]  /*2b550*/  FFMA R17, R17, UR14, -R2 ;  /* 0x0000000e11117c23 */ /* 0x008fc60008000802 */
[----:B0-----:R-:W0:Y:S01]  /*2b560*/  MUFU.EX2 R75, R16 ;  /* 0x00000010004b7308 */ /* 0x001e220000000800 */
[----:B------:R-:W-:-:S07]  /*2b570*/  FMUL R17, R17, 1.4426950216293334961 ;  /* 0x3fb8aa3b11117820 */ /* 0x000fce0000400000 */
[----:B-1----:R-:W1:Y:S01]  /*2b580*/  MUFU.EX2 R76, R17 ;  /* 0x00000011004c7308 */ /* 0x002e620000000800 */
[----:B0-----:R-:W-:Y:S04]  /*2b590*/  STL [R1+0x7c], R75 ;  /* 0x00007c4b01007387 */ /* 0x001fe80000100800 */
[----:B-1----:R-:W-:Y:S04]  /*2b5a0*/  STL [R1+0x78], R76 ;  /* 0x0000784c01007387 */ /* 0x002fe80000100800 */
[----:B------:R-:W2:Y:S04]  /*2b5b0*/  LDL.64 R16, [R1+0xab0] ;  /* 0x000ab00001107983 */ /* 0x000ea80000100a00 */
[----:B------:R-:W3:Y:S01]  /*2b5c0*/  LDL.64 R10, [R1+0xa70] ;  /* 0x000a7000010a7983 */ /* 0x000ee20000100a00 */
[--C-:B------:R-:W-:Y:S01]  /*2b5d0*/  FFMA R18, R18, UR14, -R2.reuse ;  /* 0x0000000e12127c23 */ /* 0x100fe20008000802 */
[----:B------:R-:W-:-:S03]  /*2b5e0*/  FFMA R19, R19, UR14, -R2 ;  /* 0x0000000e13137c23 */ /* 0x000fc60008000802 */
[----:B------:R-:W-:Y:S01]  /*2b5f0*/  FMUL R18, R18, 1.4426950216293334961 ;  /* 0x3fb8aa3b12127820 */ /* 0x000fe20000400000 */
[--C-:B----4-:R-:W-:Y:S01]  /*2b600*/  FFMA R20, R20, UR14, -R2.reuse ;  /* 0x0000000e14147c23 */ /* 0x110fe20008000802 */
[--C-:B------:R-:W-:Y:S01]  /*2b610*/  FFMA R21, R21, UR14, -R2.reuse ;  /* 0x0000000e15157c23 */ /* 0x100fe20008000802 */
[----:B------:R-:W-:Y:S01]  /*2b620*/  FMUL R19, R19, 1.4426950216293334961 ;  /* 0x3fb8aa3b13137820 */ /* 0x000fe20000400000 */
[----:B------:R-:W0:Y:S01]  /*2b630*/  MUFU.EX2 R3, R18 ;  /* 0x0000001200037308 */ /* 0x000e220000000800 */
[----:B------:R-:W-:Y:S01]  /*2b640*/  FFMA R22, R22, UR14, -R2 ;  /* 0x0000000e16167c23 */ /* 0x000fe20008000802 */
[----:B------:R-:W-:Y:S01]  /*2b650*/  FMUL R20, R20, 1.4426950216293334961 ;  /* 0x3fb8aa3b14147820 */ /* 0x000fe20000400000 */
[----:B------:R-:W-:Y:S01]  /*2b660*/  FMUL R21, R21, 1.4426950216293334961 ;  /* 0x3fb8aa3b15157820 */ /* 0x000fe20000400000 */
[----:B------:R1:W-:Y:S01]  /*2b670*/  STS.U8 [R0+UR7+0x1f680], R141 ;  /* 0x01f6808d00007988 */ /* 0x0003e20008000007 */
[----:B------:R-:W-:-:S03]  /*2b680*/  FMUL R22, R22, 1.4426950216293334961 ;  /* 0x3fb8aa3b16167820 */ /* 0x000fc60000400000 */
[----:B------:R-:W4:Y:S01]  /*2b690*/  MUFU.EX2 R4, R19 ;  /* 0x0000001300047308 */ /* 0x000f220000000800 */
[----:B------:R0:W-:Y:S01]  /*2b6a0*/  STS.U8 [R0+UR7+0x1fa80], R142 ;  /* 0x01fa808e00007988 */ /* 0x0001e20008000007 */
[--C-:B------:R-:W-:Y:S01]  /*2b6b0*/  FFMA R14, R14, UR14, -R2.reuse ;  /* 0x0000000e0e0e7c23 */ /* 0x100fe20008000802 */
[----:B------:R-:W-:Y:S02]  /*2b6c0*/  FFMA R15, R15, UR14, -R2 ;  /* 0x0000000e0f0f7c23 */ /* 0x000fe40008000802 */
[----:B------:R-:W-:Y:S03]  /*2b6d0*/  STS.U8 [R0+UR7+0x18e80], R116 ;  /* 0x018e807400007988 */ /* 0x000fe60008000007 */
[----:B-1----:R-:W1:Y:S01]  /*2b6e0*/  MUFU.EX2 R141, R20 ;  /* 0x00000014008d7308 */ /* 0x002e620000000800 */
[----:B------:R-:W-:Y:S04]  /*2b6f0*/  STS.U8 [R0+UR7+0x19e80], R149 ;  /* 0x019e809500007988 */ /* 0x000fe80008000007 */
[----:B------:R-:W-:Y:S03]  /*2b700*/  STS.U8 [R0+UR7+0x1a280], R117 ;  /* 0x01a2807500007988 */ /* 0x000fe60008000007 */
[----:B0-----:R-:W0:Y:S01]  /*2b710*/  MUFU.EX2 R142, R21 ;  /* 0x00000015008e7308 */ /* 0x001e220000000800 */
        /* <DEDUP_REMOVED lines=19> */
[----:B------:R-:W-:Y:S01]  /*2b850*/  FMUL R14, R14, 1.4426950216293334961 ;  /* 0x3fb8aa3b0e0e7820 */ /* 0x000fe20000400000 */
[----:B------:R-:W-:Y:S01]  /*2b860*/  FMUL R15, R15, 1.4426950216293334961 ;  /* 0x3fb8aa3b0f0f7820 */ /* 0x000fe20000400000 */
[----:B0-----:R-:W0:Y:S01]  /*2b870*/  MUFU.EX2 R0, R22 ;  /* 0x0000001600007308 */ /* 0x001e220000000800 */
[----:B------:R1:W-:Y:S07]  /*2b880*/  STL [R1+0x44], R3 ;  /* 0x0000440301007387 */ /* 0x0003ee0000100800 */
[----:B------:R-:W-:Y:S01]  /*2b890*/  MUFU.EX2 R116, R14 ;  /* 0x0000000e00747308 */ /* 0x000fe20000000800 */
[----:B-1----:R-:W-:-:S07]  /*2b8a0*/  LOP3.LUT R3, R6, 0x60, RZ, 0x3c, !PT ;  /* 0x0000006006037812 */ /* 0x002fce00078e3cff */
[----:B------:R1:W-:Y:S02]  /*2b8b0*/  MUFU.EX2 R117, R15 ;  /* 0x0000000f00757308 */ /* 0x0003e40000000800 */
[----:B-1----:R-:W3:Y:S04]  /*2b8c0*/  LDL.64 R14, [R1+0xa30] ;  /* 0x000a3000010e7983 */ /* 0x002ee80000100a00 */
[----:B----4-:R-:W-:Y:S04]  /*2b8d0*/  STL [R1+0x3c], R4 ;  /* 0x00003c0401007387 */ /* 0x010fe80000100800 */
[----:B------:R-:W4:Y:S04]  /*2b8e0*/  LDL.64 R12, [R1+0x9f0] ;  /* 0x0009f000010c7983 */ /* 0x000f280000100a00 */
[----:B------:R-:W4:Y:S04]  /*2b8f0*/  LDL.64 R132, [R1+0x9b0] ;  /* 0x0009b00001847983 */ /* 0x000f280000100a00 */
[----:B------:R-:W4:Y:S04]  /*2b900*/  LDL.64 R68, [R1+0x970] ;  /* 0x0009700001447983 */ /* 0x000f280000100a00 */
[----:B------:R-:W-:Y:S04]  /*2b910*/  STL [R1+0x74], R141 ;  /* 0x0000748d01007387 */ /* 0x000fe80000100800 */
[----:B------:R-:W-:Y:S04]  /*2b920*/  STL [R1+0x70], R142 ;  /* 0x0000708e01007387 */ /* 0x000fe80000100800 */
[----:B------:R-:W4:Y:S04]  /*2b930*/  LDL.64 R66, [R1+0x930] ;  /* 0x0009300001427983 */ /* 0x000f280000100a00 */
[----:B0-----:R0:W-:Y:S01]  /*2b940*/  STL [R1+0x2c], R0 ;  /* 0x00002c0001007387 */ /* 0x0011e20000100800 */
[----:B--2---:R-:W-:-:S04]  /*2b950*/  IADD3 R6, P2, PT, R16, UR66, RZ ;  /* 0x0000004210067c10 */ /* 0x004fc8000ff5e0ff */
[----:B------:R-:W-:-:S05]  /*2b960*/  IADD3.X R7, PT, PT, R17, UR5, RZ, P2, !PT ;  /* 0x0000000511077c10 */ /* 0x000fca00097fe4ff */
[----:B0-----:R-:W2:Y:S01]  /*2b970*/  LDG.E.U8 R0, desc[UR20][R6.64] ;  /* 0x0000001406007981 */ /* 0x001ea2000c1e1100 */
[----:B---3--:R-:W-:-:S04]  /*2b980*/  IADD3 R8, P3, PT, R10, UR66, RZ ;  /* 0x000000420a087c10 */ /* 0x008fc8000ff7e0ff */
[----:B------:R-:W-:-:S05]  /*2b990*/  IADD3.X R9, PT, PT, R11, UR5, RZ, P3, !PT ;  /* 0x000000050b097c10 */ /* 0x000fca0009ffe4ff */
[----:B------:R-:W3:Y:S01]  /*2b9a0*/  LDG.E.U8 R4, desc[UR20][R8.64] ;  /* 0x0000001408047981 */ /* 0x000ee2000c1e1100 */
[----:B------:R-:W-:-:S04]  /*2b9b0*/  FFMA R23, R23, UR14, -R2 ;  /* 0x0000000e17177c23 */ /* 0x000fc80008000802 */
[----:B------:R-:W-:Y:S01]  /*2b9c0*/  FMUL R23, R23, 1.4426950216293334961 ;  /* 0x3fb8aa3b17177820 */ /* 0x000fe20000400000 */
[----:B--2---:R0:W-:Y:S03]  /*2b9d0*/  STL [R1+0x1344], R0 ;  /* 0x0013440001007387 */ /* 0x0041e60000100800 */
[----:B0-----:R-:W0:Y:S01]  /*2b9e0*/  MUFU.EX2 R0, R23 ;  /* 0x0000001700007308 */ /* 0x001e220000000800 */
[----:B---3--:R-:W-:Y:S04]  /*2b9f0*/  STL [R1+0x1348], R4 ;  /* 0x0013480401007387 */ /* 0x008fe80000100800 */
[----:B0-----:R-:W-:Y:S04]  /*2ba00*/  STL [R1+0x20], R0 ;  /* 0x0000200001007387 */ /* 0x001fe80000100800 */
[----:B------:R-:W2:Y:S01]  /*2ba10*/  LDL.64 R16, [R1+0x8f0] ;  /* 0x0008f00001107983 */ /* 0x000ea20000100a00 */
[----:B------:R-:W-:-:S02]  /*2ba20*/  IADD3 R6, P2, PT, R14, UR66, RZ ;  /* 0x000000420e067c10 */ /* 0x000fc4000ff5e0ff */
[----:B----4-:R-:W-:Y:S01]  /*2ba30*/  IADD3 R8, P3, PT, R12, UR66, RZ ;  /* 0x000000420c087c10 */ /* 0x010fe2000ff7e0ff */
[----:B------:R-:W-:Y:S01]  /*2ba40*/  FFMA R10, R24, UR14, -R2 ;  /* 0x0000000e180a7c23 */ /* 0x000fe20008000802 */
[----:B------:R-:W-:Y:S01]  /*2ba50*/  IADD3.X R7, PT, PT, R15, UR5, RZ, P2, !PT ;  /* 0x000000050f077c10 */ /* 0x000fe200097fe4ff */
[----:B------:R-:W3:Y:S01]  /*2ba60*/  LDL.64 R22, [R1+0x8b8] ;  /* 0x0008b80001167983 */ /* 0x000ee20000100a00 */
[----:B------:R-:W-:-:S03]  /*2ba70*/  IADD3.X R9, PT, PT, R13, UR5, RZ, P3, !PT ;  /* 0x000000050d097c10 */ /* 0x000fc60009ffe4ff */
[----:B------:R-:W4:Y:S01]  /*2ba80*/  LDG.E.U8 R6, desc[UR20][R6.64] ;  /* 0x0000001406067981 */ /* 0x000f22000c1e1100 */
[----:B------:R-:W-:-:S03]  /*2ba90*/  FMUL R10, R10, 1.4426950216293334961 ;  /* 0x3fb8aa3b0a0a7820 */ /* 0x000fc60000400000 */
[----:B------:R-:W3:Y:S01]  /*2baa0*/  LDG.E.U8 R8, desc[UR20][R8.64] ;  /* 0x0000001408087981 */ /* 0x000ee2000c1e1100 */
[----:B------:R-:W-:Y:S01]  /*2bab0*/  IADD3 R14, P2, PT, R132, UR66, RZ ;  /* 0x00000042840e7c10 */ /* 0x000fe2000ff5e0ff */
[----:B------:R0:W1:Y:S01]  /*2bac0*/  MUFU.EX2 R79, R10 ;  /* 0x0000000a004f7308 */ /* 0x0000620000000800 */
[----:B------:R-:W-:Y:S01]  /*2bad0*/  IADD3 R12, P3, PT, R68, UR66, RZ ;  /* 0x00000042440c7c10 */ /* 0x000fe2000ff7e0ff */
[--C-:B------:R-:W-:Y:S01]  /*2bae0*/  FFMA R28, R28, UR14, -R2.reuse ;  /* 0x0000000e1c1c7c23 */ /* 0x100fe20008000802 */
[----:B------:R-:W-:Y:S01]  /*2baf0*/  IADD3.X R15, PT, PT, R133, UR5, RZ, P2, !PT ;  /* 0x00000005850f7c10 */ /* 0x000fe200097fe4ff */
[----:B------:R-:W-:Y:S01]  /*2bb00*/  FFMA R25, R25, UR14, -R2 ;  /* 0x0000000e19197c23 */ /* 0x000fe20008000802 */
[----:B------:R-:W-:Y:S01]  /*2bb10*/  IADD3.X R13, PT, PT, R69, UR5, RZ, P3, !PT ;  /* 0x00000005450d7c10 */ /* 0x000fe20009ffe4ff */
[----:B------:R-:W3:Y:S01]  /*2bb20*/  LDL.64 R18, [R1+0x8b0] ;  /* 0x0008b00001127983 */ /* 0x000ee20000100a00 */
[----:B0-----:R-:W-:-:S03]  /*2bb30*/  IADD3 R10, P2, PT, R66, UR66, RZ ;  /* 0x00000042420a7c10 */ /* 0x001fc6000ff5e0ff */
[----:B------:R-:W3:Y:S01]  /*2bb40*/  LDG.E.U8 R7, desc[UR20][R14.64] ;  /* 0x000000140e077981 */ /* 0x000ee2000c1e1100 */
[----:B------:R-:W-:-:S03]  /*2bb50*/  IADD3.X R11, PT, PT, R67, UR5, RZ, P2, !PT ;  /* 0x00000005430b7c10 */ /* 0x000fc600097fe4ff */
[----:B------:R-:W3:Y:S04]  /*2bb60*/  LDG.E.U8 R9, desc[UR20][R12.64] ;  /* 0x000000140c097981 */ /* 0x000ee8000c1e1100 */
[----:B------:R0:W3:Y:S02]  /*2bb70*/  LDG.E.U8 R10, desc[UR20][R10.64] ;  /* 0x000000140a0a7981 */ /* 0x0000e4000c1e1100 */
[----:B0-----:R-:W-:-:S04]  /*2bb80*/  FMUL R11, R28, 1.4426950216293334961 ;  /* 0x3fb8aa3b1c0b7820 */ /* 0x001fc80000400000 */
[----:B------:R0:W-:Y:S01]  /*2bb90*/  MUFU.EX2 R143, R11 ;  /* 0x0000000b008f7308 */ /* 0x0001e20000000800 */
[----:B--2---:R-:W-:-:S04]  /*2bba0*/  IADD3 R14, P2, PT, R16, UR66, RZ ;  /* 0x00000042100e7c10 */ /* 0x004fc8000ff5e0ff */
[----:B------:R-:W-:-:S05]  /*2bbb0*/  IADD3.X R15, PT, PT, R17, UR5, RZ, P2, !PT ;  /* 0x00000005110f7c10 */ /* 0x000fca00097fe4ff */
[----:B0-----:R-:W2:Y:S01]  /*2bbc0*/  LDG.E.U8 R11, desc[UR20][R14.64] ;  /* 0x000000140e0b7981 */ /* 0x001ea2000c1e1100 */
[----:B------:R-:W-:-:S04]  /*2bbd0*/  FMUL R25, R25, 1.4426950216293334961 ;  /* 0x3fb8aa3b19197820 */ /* 0x000fc80000400000 */
[----:B------:R-:W0:Y:S01]  /*2bbe0*/  MUFU.EX2 R80, R25 ;  /* 0x0000001900507308 */ /* 0x000e220000000800 */
[----:B----4-:R-:W-:Y:S04]  /*2bbf0*/  STL [R1+0x134c], R6 ;  /* 0x00134c0601007387 */ /* 0x010fe80000100800 */
[----:B-1----:R-:W-:Y:S04]  /*2bc00*/  STL [R1+0x6c], R79 ;  /* 0x00006c4f01007387 */ /* 0x002fe80000100800 */
[----:B------:R-:W4:Y:S04]  /*2bc10*/  LDL.64 R132, [R1+0x878] ;  /* 0x0008780001847983 */ /* 0x000f280000100a00 */
[----:B---3--:R-:W-:Y:S04]  /*2bc20*/  STL [R1+0x1350], R8 ;  /* 0x0013500801007387 */ /* 0x008fe80000100800 */
[----:B0-----:R-:W-:Y:S04]  /*2bc30*/  STL [R1+0x64], R80 ;  /* 0x0000645001007387 */ /* 0x001fe80000100800 */
[----:B------:R-:W3:Y:S01]  /*2bc40*/  LDL.64 R20, [R1+0x870] ;  /* 0x0008700001147983 */ /* 0x000ee20000100a00 */
[----:B------:R-:W-:Y:S01]  /*2bc50*/  FFMA R29, R29, UR14, -R2 ;  /* 0x0000000e1d1d7c23 */ /* 0x000fe20008000802 */
[----:B------:R-:W-:-:S03]  /*2bc60*/  IADD3 R12, P3, PT, R22, UR66, RZ ;  /* 0x00000042160c7c10 */ /* 0x000fc6000ff7e0ff */
[----:B------:R-:W-:Y:S01]  /*2bc70*/  FMUL R29, R29, 1.4426950216293334961 ;  /* 0x3fb8aa3b1d1d7820 */ /* 0x000fe20000400000 */
[----:B------:R0:W-:Y:S01]  /*2bc80*/  STS.U8 [R3+UR7+0x19f00], R150 ;  /* 0x019f009603007988 */ /* 0x0001e20008000007 */
[----:B------:R-:W-:-:S03]  /*2bc90*/  IADD3.X R13, PT, PT, R23, UR5, RZ, P3, !PT ;  /* 0x00000005170d7c10 */ /* 0x000fc60009ffe4ff */
[----:B------:R-:W-:Y:S04]  /*2bca0*/  STL [R1+0x1354], R7 ;  /* 0x0013540701007387 */ /* 0x000fe80000100800 */
[----:B------:R-:W-:Y:S01]  /*2bcb0*/  STL [R1+0x1358], R9 ;  /* 0x0013580901007387 */ /* 0x000fe20000100800 */
[----:B0-----:R-:W0:Y:S03]  /*2bcc0*/  MUFU.EX2 R150, R29 ;  /* 0x0000001d00967308 */ /* 0x001e260000000800 */
[----:B------:R-:W-:Y:S04]  /*2bcd0*/  STL [R1+0x135c], R10 ;  /* 0x00135c0a01007387 */ /* 0x000fe80000100800 */
[----:B------:R-:W3:Y:S01]  /*2bce0*/  LDL.64 R66, [R1+0x448] ;  /* 0x0004480001427983 */ /* 0x000ee20000100a00 */
[----:B------:R-:W-:-:S03]  /*2bcf0*/  FFMA R26, R26, UR14, -R2 ;  /* 0x0000000e1a1a7c23 */ /* 0x000fc60008000802 */
[----:B------:R-:W3:Y:S01]  /*2bd00*/  LDL.64 R22, [R1+0x440] ;  /* 0x0004400001167983 */ /* 0x000ee20000100a00 */
[--C-:B------:R-:W-:Y:S01]  /*2bd10*/  FFMA R27, R27, UR14, -R2.reuse ;  /* 0x0000000e1b1b7c23 */ /* 0x100fe20008000802 */
[----:B------:R-:W-:Y:S02]  /*2bd20*/  FMUL R26, R26, 1.4426950216293334961 ;  /* 0x3fb8aa3b1a1a7820 */ /* 0x000fe40000400000 */
[----:B------:R-:W3:Y:S01]  /*2bd30*/  LDL.64 R68, [R1+0x438] ;  /* 0x0004380001447983 */ /* 0x000ee20000100a00 */
[----:B------:R-:W-:Y:S01]  /*2bd40*/  FMUL R27, R27, 1.4426950216293334961 ;  /* 0x3fb8aa3b1b1b7820 */ /* 0x000fe20000400000 */
[----:B------:R-:W-:Y:S01]  /*2bd50*/  MUFU.EX2 R8, R26 ;  /* 0x0000001a00087308 */ /* 0x000fe20000000800 */
[----:B------:R-:W-:Y:S01]  /*2bd60*/  IADD3 R16, P2, PT, R18, UR66, RZ ;  /* 0x0000004212107c10 */ /* 0x000fe2000ff5e0ff */
[--C-:B------:R-:W-:Y:S01]  /*2bd70*/  FFMA R32, R32, UR14, -R2.reuse ;  /* 0x0000000e20207c23 */ /* 0x100fe20008000802 */
[----:B------:R-:W-:Y:S01]  /*2bd80*/  FFMA R33, R33, UR14, -R2 ;  /* 0x0000000e21217c23 */ /* 0x000fe20008000802 */
[----:B------:R-:W3:Y:S04]  /*2bd90*/  LDG.E.U8 R12, desc[UR20][R12.64] ;  /* 0x000000140c0c7981 */ /* 0x000ee8000c1e1100 */
[----:B------:R1:W-:Y:S01]  /*2bda0*/  MUFU.EX2 R6, R27 ;  /* 0x0000001b00067308 */ /* 0x0003e20000000800 */
[----:B--2---:R2:W-:Y:S04]  /*2bdb0*/  STL [R1+0x1360], R11 ;  /* 0x0013600b01007387 */ /* 0x0045e80000100800 */
[----:B------:R-:W-:Y:S04]  /*2bdc0*/  STL [R1+0x60], R143 ;  /* 0x0000608f01007387 */ /* 0x000fe80000100800 */
[----:B------:R-:W3:Y:S04]  /*2bdd0*/  LDL.64 R24, [R1+0x428] ;  /* 0x0004280001187983 */ /* 0x000ee80000100a00 */
[----:B-1----:R-:W3:Y:S04]  /*2bde0*/  LDL.64 R26, [R1+0x430] ;  /* 0x00043000011a7983 */ /* 0x002ee80000100a00 */
[----:B0-----:R-:W-:Y:S04]  /*2bdf0*/  STL [R1+0x5c], R150 ;  /* 0x00005c9601007387 */ /* 0x001fe80000100800 */
[----:B--2---:R-:W2:Y:S01]  /*2be00*/  LDL.64 R10, [R1+0x420] ;  /* 0x00042000010a7983 */ /* 0x004ea20000100a00 */
[----:B----4-:R-:W-:-:S02]  /*2be10*/  IADD3 R14, P3, PT, R132, UR66, RZ ;  /* 0x00000042840e7c10 */ /* 0x010fc4000ff7e0ff */
[----:B------:R-:W-:Y:S01]  /*2be20*/  IADD3.X R17, PT, PT, R19, UR5, RZ, P2, !PT ;  /* 0x0000000513117c10 */ /* 0x000fe200097fe4ff */
[----:B------:R-:W-:Y:S01]  /*2be30*/  FMUL R33, R33, 1.4426950216293334961 ;  /* 0x3fb8aa3b21217820 */ /* 0x000fe20000400000 */
[--C-:B------:R-:W-:Y:S01]  /*2be40*/  FFMA R30, R30, UR14, -R2.reuse ;  /* 0x0000000e1e1e7c23 */ /* 0x100fe20008000802 */
[----:B---3--:R-:W-:Y:S01]  /*2be50*/  IADD3 R18, P2, PT, R20, UR66, RZ ;  /* 0x0000004214127c10 */ /* 0x008fe2000ff5e0ff */
[----:B------:R-:W-:Y:S01]  /*2be60*/  FFMA R31, R31, UR14, -R2 ;  /* 0x0000000e1f1f7c23 */ /* 0x000fe20008000802 */
[----:B------:R-:W-:Y:S01]  /*2be70*/  IADD3.X R15, PT, PT, R133, UR5, RZ, P3, !PT ;  /* 0x00000005850f7c10 */ /* 0x000fe20009ffe4ff */
[----:B------:R-:W3:Y:S01]  /*2be80*/  LDG.E.U8 R13, desc[UR20][R16.64] ;  /* 0x00000014100d7981 */ /* 0x000ee2000c1e1100 */
[----:B------:R-:W-:-:S03]  /*2be90*/  IADD3.X R19, PT, PT, R21, UR5, RZ, P2, !PT ;  /* 0x0000000515137c10 */ /* 0x000fc600097fe4ff */
[----:B------:R-:W4:Y:S04]  /*2bea0*/  LDG.E.U8 R14, desc[UR20][R14.64] ;  /* 0x000000140e0e7981 */ /* 0x000f28000c1e1100 */
[----:B------:R-:W3:Y:S04]  /*2beb0*/  LDL.64 R28, [R1+0x410] ;  /* 0x00041000011c7983 */ /* 0x000ee80000100a00 */
[----:B------:R0:W3:Y:S01]  /*2bec0*/  LDG.E.U8 R15, desc[UR20][R18.64] ;  /* 0x00000014120f7981 */ /* 0x0000e2000c1e1100 */
[----:B------:R-:W-:Y:S01]  /*2bed0*/  MUFU.EX2 R152, R33 ;  /* 0x0000002100987308 */ /* 0x000fe20000000800 */
[----:B0-----:R-:W-:Y:S01]  /*2bee0*/  FMUL R19, R32, 1.4426950216293334961 ;  /* 0x3fb8aa3b20137820 */ /* 0x001fe20000400000 */
[----:B------:R-:W-:-:S06]  /*2bef0*/  IADD3 R16, P2, PT, R66, UR66, RZ ;  /* 0x0000004242107c10 */ /* 0x000fcc000ff5e0ff */
[----:B------:R0:W1:Y:S01]  /*2bf00*/  MUFU.EX2 R160, R19 ;  /* 0x0000001300a07308 */ /* 0x0000620000000800 */
[----:B------:R-:W-:Y:S02]  /*2bf10*/  IADD3 R20, P3, PT, R22, UR66, RZ ;  /* 0x0000004216147c10 */ /* 0x000fe4000ff7e0ff */
[----:B------:R-:W-:Y:S02]  /*2bf20*/  IADD3.X R17, PT, PT, R67, UR5, RZ, P2, !PT ;  /* 0x0000000543117c10 */ /* 0x000fe400097fe4ff */
[----:B------:R-:W-:Y:S01]  /*2bf30*/  IADD3.X R21, PT, PT, R23, UR5, RZ, P3, !PT ;  /* 0x0000000517157c10 */ /* 0x000fe20009ffe4ff */
[----:B------:R-:W4:Y:S01]  /*2bf40*/  LDL.64 R66, [R1+0x418] ;  /* 0x0004180001427983 */ /* 0x000f220000100a00 */
[----:B------:R-:W-:-:S03]  /*2bf50*/  IADD3 R18, P2, PT, R68, UR66, RZ ;  /* 0x0000004244127c10 */ /* 0x000fc6000ff5e0ff */
[----:B------:R-:W4:Y:S01]  /*2bf60*/  LDG.E.U8 R16, desc[UR20][R16.64] ;  /* 0x0000001410107981 */ /* 0x000f22000c1e1100 */
[----:B0-----:R-:W-:Y:S01]  /*2bf70*/  IADD3.X R19, PT, PT, R69, UR5, RZ, P2, !PT ;  /* 0x0000000545137c10 */ /* 0x001fe200097fe4ff */
[----:B------:R-:W-:Y:S01]  /*2bf80*/  FMUL R30, R30, 1.4426950216293334961 ;  /* 0x3fb8aa3b1e1e7820 */ /* 0x000fe20000400000 */
[----:B------:R-:W-:Y:S01]  /*2bf90*/  FMUL R31, R31, 1.4426950216293334961 ;  /* 0x3fb8aa3b1f1f7820 */ /* 0x000fe20000400000 */
[----:B------:R0:W4:Y:S02]  /*2bfa0*/  LDG.E.U8 R17, desc[UR20][R20.64] ;  /* 0x0000001414117981 */ /* 0x000124000c1e1100 */
[----:B------:R-:W-:Y:S02]  /*2bfb0*/  MUFU.EX2 R4, R30 ;  /* 0x0000001e00047308 */ /* 0x000fe40000000800 */
[----:B-1----:R-:W-:Y:S04]  /*2bfc0*/  STL [R1+0x58], R160 ;  /* 0x000058a001007387 */ /* 0x002fe80000100800 */
[----:B------:R-:W4:Y:S02]  /*2bfd0*/  LDL.64 R132, [R1+0x408] ;  /* 0x0004080001847983 */ /* 0x000f240000100a00 */
[----:B------:R1:W-:Y:S01]  /*2bfe0*/  MUFU.EX2 R0, R31 ;  /* 0x0000001f00007308 */ /* 0x0003e20000000800 */
[--C-:B------:R-:W-:Y:S01]  /*2bff0*/  FFMA R36, R36, UR14, -R2.reuse ;  /* 0x0000000e24247c23 */ /* 0x100fe20008000802 */
[--C-:B------:R-:W-:Y:S01]  /*2c000*/  FFMA R34, R34, UR14, -R2.reuse ;  /* 0x0000000e22227c23 */ /* 0x100fe20008000802 */
[----:B------:R-:W-:Y:S01]  /*2c010*/  FFMA R35, R35, UR14, -R2 ;  /* 0x0000000e23237c23 */ /* 0x000fe20008000802 */
[----:B------:R-:W4:Y:S04]  /*2c020*/  LDG.E.U8 R18, desc[UR20][R18.64] ;  /* 0x0000001412127981 */ /* 0x000f28000c1e1100 */
[----:B-1----:R-:W4:Y:S04]  /*2c030*/  LDL.64 R30, [R1+0x400] ;  /* 0x00040000011e7983 */ /* 0x002f280000100a00 */
[----:B------:R-:W-:Y:S04]  /*2c040*/  STL [R1+0x54], R152 ;  /* 0x0000549801007387 */ /* 0x000fe80000100800 */
[----:B------:R-:W4:Y:S01]  /*2c050*/  LDL.64 R32, [R1+0x3f8] ;  /* 0x0003f80001207983 */ /* 0x000f220000100a00 */
[----:B0-----:R-:W-:-:S02]  /*2c060*/  IADD3 R20, P2, PT, R24, UR66, RZ ;  /* 0x0000004218147c10 */ /* 0x001fc4000ff5e0ff */
[----:B------:R-:W-:Y:S01]  /*2c070*/  IADD3 R22, P3, PT, R26, UR66, RZ ;  /* 0x000000421a167c10 */ /* 0x000fe2000ff7e0ff */
[----:B------:R-:W-:Y:S01]  /*2c080*/  FMUL R34, R34, 1.4426950216293334961 ;  /* 0x3fb8aa3b22227820 */ /* 0x000fe20000400000 */
[----:B------:R-:W-:Y:S01]  /*2c090*/  IADD3.X R21, PT, PT, R25, UR5, RZ, P2, !PT ;  /* 0x0000000519157c10 */ /* 0x000fe200097fe4ff */
[----:B------:R-:W-:Y:S01]  /*2c0a0*/  FMUL R35, R35, 1.4426950216293334961 ;  /* 0x3fb8aa3b23237820 */ /* 0x000fe20000400000 */
[----:B------:R-:W4:Y:S01]  /*2c0b0*/  LDL.64 R68, [R1+0x3e8] ;  /* 0x0003e80001447983 */ /* 0x000f220000100a00 */
[----:B--2---:R-:W-:-:S03]  /*2c0c0*/  IADD3 R24, P2, PT, R10, UR66, RZ ;  /* 0x000000420a187c10 */ /* 0x004fc6000ff5e0ff */
[----:B------:R0:W2:Y:S01]  /*2c0d0*/  LDG.E.U8 R20, desc[UR20][R20.64] ;  /* 0x0000001414147981 */ /* 0x0000a2000c1e1100 */
[----:B------:R-:W-:-:S03]  /*2c0e0*/  IADD3.X R25, PT, PT, R11, UR5, RZ, P2, !PT ;  /* 0x000000050b197c10 */ /* 0x000fc600097fe4ff */
[----:B------:R-:W2:Y:S01]  /*2c0f0*/  LDL.64 R10, [R1+0x3f0] ;  /* 0x0003f000010a7983 */ /* 0x000ea20000100a00 */
[----:B0-----:R-:W-:-:S04]  /*2c100*/  FMUL R21, R36, 1.4426950216293334961 ;  /* 0x3fb8aa3b24157820 */ /* 0x001fc80000400000 */
[----:B------:R0:W1:Y:S01]  /*2c110*/  MUFU.EX2 R151, R21 ;  /* 0x0000001500977308 */ /* 0x0000620000000800 */
[----:B------:R-:W-:Y:S01]  /*2c120*/  IADD3.X R23, PT, PT, R27, UR5, RZ, P3, !PT ;  /* 0x000000051b177c10 */ /* 0x000fe20009ffe4ff */
[----:B------:R-:W-:-:S04]  /*2c130*/  FFMA R37, R37, UR14, -R2 ;  /* 0x0000000e25257c23 */ /* 0x000fc80008000802 */
[----:B------:R4:W2:Y:S01]  /*2c140*/  LDG.E.U8 R19, desc[UR20][R22.64] ;  /* 0x0000001416137981 */ /* 0x0008a2000c1e1100 */
[----:B---3--:R-:W-:Y:S01]  /*2c150*/  IADD3 R26, P2, PT, R28, UR66, RZ ;  /* 0x000000421c1a7c10 */ /* 0x008fe2000ff5e0ff */
[----:B------:R-:W-:Y:S02]  /*2c160*/  FMUL R37, R37, 1.4426950216293334961 ;  /* 0x3fb8aa3b25257820 */ /* 0x000fe40000400000 */
[----:B------:R-:W-:Y:S04]  /*2c170*/  STS.U8 [R3+UR7+0x18300], R153 ;  /* 0x0183009903007988 */ /* 0x000fe80008000007 */
[----:B------:R-:W-:Y:S04]  /*2c180*/  STS.U8 [R3+UR7+0x18700], R155 ;  /* 0x0187009b03007988 */ /* 0x000fe80008000007 */
[----:B------:R-:W-:Y:S04]  /*2c190*/  STS.U8 [R3+UR7+0x18b00], R157 ;  /* 0x018b009d03007988 */ /* 0x000fe80008000007 */
[----:B------:R-:W-:Y:S04]  /*2c1a0*/  STS.U8 [R3+UR7+0x18f00], R159 ;  /* 0x018f009f03007988 */ /* 0x000fe80008000007 */
[----:B------:R-:W-:Y:S01]  /*2c1b0*/  STS.U8 [R3+UR7+0x19300], R161 ;  /* 0x019300a103007988 */ /* 0x000fe20008000007 */
[----:B----4-:R-:W-:-:S03]  /*2c1c0*/  IADD3 R22, P3, PT, R66, UR66, RZ ;  /* 0x0000004242167c10 */ /* 0x010fc6000ff7e0ff */
[----:B------:R-:W-:Y:S01]  /*2c1d0*/  STS.U8 [R3+UR7+0x19700], R163 ;  /* 0x019700a303007988 */ /* 0x000fe20008000007 */
[----:B------:R-:W-:-:S03]  /*2c1e0*/  IADD3.X R23, PT, PT, R67, UR5, RZ, P3, !PT ;  /* 0x0000000543177c10 */ /* 0x000fc60009ffe4ff */
[----:B------:R3:W-:Y:S04]  /*2c1f0*/  STS.U8 [R3+UR7+0x19b00], R165 ;  /* 0x019b00a503007988 */ /* 0x0007e80008000007 */
[----:B0-----:R0:W4:Y:S04]  /*2c200*/  LDG.E.U8 R21, desc[UR20][R24.64] ;  /* 0x0000001418157981 */ /* 0x001128000c1e1100 */
[----:B-1----:R1:W-:Y:S01]  /*2c210*/  STL [R1+0x4c], R151 ;  /* 0x00004c9701007387 */ /* 0x0023e20000100800 */
[----:B---3--:R-:W-:Y:S01]  /*2c220*/  MUFU.EX2 R3, R34 ;  /* 0x0000002200037308 */ /* 0x008fe20000000800 */
[----:B------:R-:W-:-:S02]  /*2c230*/  IADD3.X R27, PT, PT, R29, UR5, RZ, P2, !PT ;  /* 0x000000051d1b7c10 */ /* 0x000fc400097fe4ff */
[----:B------:R-:W3:Y:S01]  /*2c240*/  LDL.64 R66, [R1+0x3e0] ;  /* 0x0003e00001427983 */ /* 0x000ee20000100a00 */
[----:B0-----:R-:W-:Y:S01]  /*2c250*/  IADD3 R24, P3, PT, R132, UR66, RZ ;  /* 0x0000004284187c10 */ /* 0x001fe2000ff7e0ff */
[----:B------:R-:W-:-:S03]  /*2c260*/  FFMA R40, R40, UR14, -R2 ;  /* 0x0000000e28287c23 */ /* 0x000fc60008000802 */
[----:B------:R0:W-:Y:S01]  /*2c270*/  MUFU.EX2 R165, R35 ;  /* 0x0000002300a57308 */ /* 0x0001e20000000800 */
[--C-:B------:R-:W-:Y:S01]  /*2c280*/  FFMA R41, R41, UR14, -R2.reuse ;  /* 0x0000000e29297c23 */ /* 0x100fe20008000802 */
[----:B------:R-:W-:Y:S01]  /*2c290*/  IADD3.X R25, PT, PT, R133, UR5, RZ, P3, !PT ;  /* 0x0000000585197c10 */ /* 0x000fe20009ffe4ff */
[--C-:B------:R-:W-:Y:S01]  /*2c2a0*/  FFMA R38, R38, UR14, -R2.reuse ;  /* 0x0000000e26267c23 */ /* 0x100fe20008000802 */
[----:B------:R-:W-:Y:S01]  /*2c2b0*/  FFMA R39, R39, UR14, -R2 ;  /* 0x0000000e27277c23 */ /* 0x000fe20008000802 */
[----:B------:R-:W3:Y:S04]  /*2c2c0*/  LDG.E.U8 R23, desc[UR20][R22.64] ;  /* 0x0000001416177981 */ /* 0x000ee8000c1e1100 */
[----:B0-----:R-:W3:Y:S01]  /*2c2d0*/  LDL.64 R34, [R1+0x3d8] ;  /* 0x0003d80001227983 */ /* 0x001ee20000100a00 */
[----:B------:R0:W-:Y:S01]  /*2c2e0*/  MUFU.EX2 R144, R37 ;  /* 0x0000002500907308 */ /* 0x0001e20000000800 */
[----:B------:R-:W-:-:S02]  /*2c2f0*/  IADD3 R28, P2, PT, R30, UR66, RZ ;  /* 0x000000421e1c7c10 */ /* 0x000fc4000ff5e0ff */
[----:B------:R-:W4:Y:S02]  /*2c300*/  LDG.E.U8 R24, desc[UR20][R24.64] ;  /* 0x0000001418187981 */ /* 0x000f24000c1e1100 */
[----:B------:R-:W-:Y:S01]  /*2c310*/  IADD3.X R29, PT, PT, R31, UR5, RZ, P2, !PT ;  /* 0x000000051f1d7c10 */ /* 0x000fe200097fe4ff */
[----:B------:R-:W-:Y:S01]  /*2c320*/  FMUL R41, R41, 1.4426950216293334961 ;  /* 0x3fb8aa3b29297820 */ /* 0x000fe20000400000 */
[----:B------:R-:W-:Y:S01]  /*2c330*/  FMUL R38, R38, 1.4426950216293334961 ;  /* 0x3fb8aa3b26267820 */ /* 0x000fe20000400000 */
[----:B------:R-:W-:Y:S01]  /*2c340*/  FMUL R39, R39, 1.4426950216293334961 ;  /* 0x3fb8aa3b27277820 */ /* 0x000fe20000400000 */
[----:B0-----:R-:W4:Y:S04]  /*2c350*/  LDL.64 R36, [R1+0x3d0] ;  /* 0x0003d00001247983 */ /* 0x001f280000100a00 */
[----:B------:R0:W4:Y:S04]  /*2c360*/  LDG.E.U8 R25, desc[UR20][R28.64] ;  /* 0x000000141c197981 */ /* 0x000128000c1e1100 */
[----:B------:R0:W4:Y:S04]  /*2c370*/  LDG.E.U8 R22, desc[UR20][R26.64] ;  /* 0x000000141a167981 */ /* 0x000128000c1e1100 */
[----:B------:R-:W4:Y:S01]  /*2c380*/  LDL.64 R132, [R1+0x3b8] ;  /* 0x0003b80001847983 */ /* 0x000f220000100a00 */
[----:B--2---:R-:W-:-:S04]  /*2c390*/  IADD3 R30, P3, PT, R10, UR66, RZ ;  /* 0x000000420a1e7c10 */ /* 0x004fc8000ff7e0ff */
[----:B------:R-:W-:Y:S02]  /*2c3a0*/  IADD3.X R31, PT, PT, R11, UR5, RZ, P3, !PT ;  /* 0x000000050b1f7c10 */ /* 0x000fe40009ffe4ff */
[----:B------:R-:W2:Y:S01]  /*2c3b0*/  LDL.64 R10, [R1+0x3c0] ;  /* 0x0003c000010a7983 */ /* 0x000ea20000100a00 */
[----:B0-----:R-:W-:-:S04]  /*2c3c0*/  FMUL R29, R40, 1.4426950216293334961 ;  /* 0x3fb8aa3b281d7820 */ /* 0x001fc80000400000 */
[----:B------:R0:W0:Y:S01]  /*2c3d0*/  MUFU.EX2 R158, R29 ;  /* 0x0000001d009e7308 */ /* 0x0000220000000800 */
[----:B------:R-:W-:-:S07]  /*2c3e0*/  IADD3 R26, P2, PT, R32, UR66, RZ ;  /* 0x00000042201a7c10 */ /* 0x000fce000ff5e0ff */
[----:B------:R-:W0:Y:S01]  /*2c3f0*/  MUFU.EX2 R153, R41 ;  /* 0x0000002900997308 */ /* 0x000e220000000800 */
[----:B------:R-:W-:Y:S02]  /*2c400*/  IADD3.X R27, PT, PT, R33, UR5, RZ, P2, !PT ;  /* 0x00000005211b7c10 */ /* 0x000fe400097fe4ff */
[----:B------:R-:W-:-:S03]  /*2c410*/  IADD3 R28, P2, PT, R68, UR66, RZ ;  /* 0x00000042441c7c10 */ /* 0x000fc6000ff5e0ff */
[----:B------:R-:W2:Y:S02]  /*2c420*/  LDG.E.U8 R26, desc[UR20][R26.64] ;  /* 0x000000141a1a7981 */ /* 0x000ea4000c1e1100 */
[----:B------:R-:W1:Y:S08]  /*2c430*/  MUFU.EX2 R164, R38 ;  /* 0x0000002600a47308 */ /* 0x000e700000000800 */
[----:B------:R1:W2:Y:S01]  /*2c440*/  MUFU.EX2 R162, R39 ;  /* 0x0000002700a27308 */ /* 0x0002a20000000800 */
[----:B0-----:R-:W-:Y:S01]  /*2c450*/  IADD3.X R29, PT, PT, R69, UR5, RZ, P2, !PT ;  /* 0x00000005451d7c10 */ /* 0x001fe200097fe4ff */
[----:B------:R3:W2:Y:S01]  /*2c460*/  LDG.E.U8 R27, desc[UR20][R30.64] ;  /* 0x000000141e1b7981 */ /* 0x0006a2000c1e1100 */
[--C-:B------:R-:W-:Y:S01]  /*2c470*/  FFMA R44, R44, UR14, -R2.reuse ;  /* 0x0000000e2c2c7c23 */ /* 0x100fe20008000802 */
[----:B------:R-:W-:-:S02]  /*2c480*/  FFMA R45, R45, UR14, -R2 ;  /* 0x0000000e2d2d7c23 */ /* 0x000fc40008000802 */
[----:B------:R-:W2:Y:S04]  /*2c490*/  LDG.E.U8 R28, desc[UR20][R28.64] ;  /* 0x000000141c1c7981 */ /* 0x000ea8000c1e1100 */
[----:B-1----:R-:W2:Y:S04]  /*2c4a0*/  LDL.64 R38, [R1+0x3c8] ;  /* 0x0003c80001267983 */ /* 0x002ea80000100a00 */
[----:B------:R0:W-:Y:S04]  /*2c4b0*/  STL [R1+0x38], R158 ;  /* 0x0000389e01007387 */ /* 0x0001e80000100800 */
[----:B------:R-:W2:Y:S04]  /*2c4c0*/  LDL.64 R40, [R1+0x3b0] ;  /* 0x0003b00001287983 */ /* 0x000ea80000100a00 */
[----:B------:R1:W-:Y:S04]  /*2c4d0*/  STL [R1+0x34], R153 ;  /* 0x0000349901007387 */ /* 0x0003e80000100800 */
[----:B------:R-:W2:Y:S01]  /*2c4e0*/  LDL.64 R68, [R1+0x3a8] ;  /* 0x0003a80001447983 */ /* 0x000ea20000100a00 */
[----:B---3--:R-:W-:-:S02]  /*2c4f0*/  IADD3 R30, P2, PT, R34, UR66, RZ ;  /* 0x00000042221e7c10 */ /* 0x008fc4000ff5e0ff */
[----:B------:R-:W-:Y:S01]  /*2c500*/  IADD3 R32, P3, PT, R66, UR66, RZ ;  /* 0x0000004242207c10 */ /* 0x000fe2000ff7e0ff */
[----:B------:R-:W-:Y:S01]  /*2c510*/  FMUL R45, R45, 1.4426950216293334961 ;  /* 0x3fb8aa3b2d2d7820 */ /* 0x000fe20000400000 */
[----:B------:R-:W-:Y:S01]  /*2c520*/  IADD3.X R31, PT, PT, R35, UR5, RZ, P2, !PT ;  /* 0x00000005231f7c10 */ /* 0x000fe200097fe4ff */
[--C-:B------:R-:W-:Y:S01]  /*2c530*/  FFMA R42, R42, UR14, -R2.reuse ;  /* 0x0000000e2a2a7c23 */ /* 0x100fe20008000802 */
[----:B------:R-:W-:Y:S01]  /*2c540*/  IADD3.X R33, PT, PT, R67, UR5, RZ, P3, !PT ;  /* 0x0000000543217c10 */ /* 0x000fe20009ffe4ff */
[----:B------:R-:W-:Y:S01]  /*2c550*/  FFMA R43, R43, UR14, -R2 ;  /* 0x0000000e2b2b7c23 */ /* 0x000fe20008000802 */
[----:B------:R-:W3:Y:S01]  /*2c560*/  LDL.64 R66, [R1+0x3a0] ;  /* 0x0003a00001427983 */ /* 0x000ee20000100a00 */
[----:B----4-:R-:W-:-:S03]  /*2c570*/  IADD3 R34, P2, PT, R36, UR66, RZ ;  /* 0x0000004224227c10 */ /* 0x010fc6000ff5e0ff */
[----:B------:R-:W4:Y:S01]  /*2c580*/  LDG.E.U8 R29, desc[UR20][R32.64] ;  /* 0x00000014201d7981 */ /* 0x000f22000c1e1100 */
[----:B------:R-:W-:-:S03]  /*2c590*/  IADD3.X R35, PT, PT, R37, UR5, RZ, P2, !PT ;  /* 0x0000000525237c10 */ /* 0x000fc600097fe4ff */
[----:B------:R0:W3:Y:S01]  /*2c5a0*/  LDG.E.U8 R30, desc[UR20][R30.64] ;  /* 0x000000141e1e7981 */ /* 0x0000e2000c1e1100 */
[----:B------:R-:W-:-:S03]  /*2c5b0*/  FFMA R46, R46, UR14, -R2 ;  /* 0x0000000e2e2e7c23 */ /* 0x000fc60008000802 */
[----:B------:R-:W3:Y:S01]  /*2c5c0*/  LDL.64 R134, [R1+0x358] ;  /* 0x0003580001867983 */ /* 0x000ee20000100a00 */
[--C-:B------:R-:W-:Y:S01]  /*2c5d0*/  FFMA R49, R49, UR14, -R2.reuse ;  /* 0x0000000e31317c23 */ /* 0x100fe20008000802 */
        /* <DEDUP_REMOVED lines=8> */
[----:B------:R-:W4:Y:S01]  /*2c660*/  LDL.64 R136, [R1+0x320] ;  /* 0x0003200001887983 */ /* 0x000f220000100a00 */
[----:B------:R-:W-:-:S03]  /*2c670*/  FFMA R157, R56, UR14, -R2 ;  /* 0x0000000e389d7c23 */ /* 0x000fc60008000802 */
[----:B------:R-:W4:Y:S01]  /*2c680*/  LDL.64 R138, [R1+0x310] ;  /* 0x00031000018a7983 */ /* 0x000f220000100a00 */
[----:B--2---:R-:W-:-:S04]  /*2c690*/  IADD3 R36, P2, PT, R10, UR66, RZ ;  /* 0x000000420a247c10 */ /* 0x004fc8000ff5e0ff */
[----:B------:R-:W-:Y:S02]  /*2c6a0*/  IADD3.X R37, PT, PT, R11, UR5, RZ, P2, !PT ;  /* 0x000000050b257c10 */ /* 0x000fe400097fe4ff */
[----:B------:R-:W2:Y:S01]  /*2c6b0*/  LDL.64 R10, [R1+0x398] ;  /* 0x00039800010a7983 */ /* 0x000ea20000100a00 */
[----:B0-----:R-:W-:Y:S01]  /*2c6c0*/  FMUL R31, R44, 1.4426950216293334961 ;  /* 0x3fb8aa3b2c1f7820 */ /* 0x001fe20000400000 */
[----:B------:R0:W-:Y:S08]  /*2c6d0*/  MUFU.EX2 R148, R45 ;  /* 0x0000002d00947308 */ /* 0x0001f00000000800 */
[----:B------:R1:W-:Y:S01]  /*2c6e0*/  MUFU.EX2 R149, R31 ;  /* 0x0000001f00957308 */ /* 0x0003e20000000800 */
[----:B0-----:R-:W4:Y:S04]  /*2c6f0*/  LDL.64 R44, [R1+0x390] ;  /* 0x00039000012c7983 */ /* 0x001f280000100a00 */
[----:B-1----:R0:W4:Y:S01]  /*2c700*/  LDG.E.U8 R31, desc[UR20][R34.64] ;  /* 0x00000014221f7981 */ /* 0x002122000c1e1100 */
[----:B------:R-:W-:-:S04]  /*2c710*/  IADD3 R32, P3, PT, R38, UR66, RZ ;  /* 0x0000004226207c10 */ /* 0x000fc8000ff7e0ff */
[----:B------:R-:W-:Y:S02]  /*2c720*/  IADD3.X R33, PT, PT, R39, UR5, RZ, P3, !PT ;  /* 0x0000000527217c10 */ /* 0x000fe40009ffe4ff */
[----:B0-----:R-:W-:Y:S02]  /*2c730*/  IADD3 R34, P3, PT, R132, UR66, RZ ;  /* 0x0000004284227c10 */ /* 0x001fe4000ff7e0ff */
[----:B------:R-:W-:Y:S02]  /*2c740*/  IADD3 R38, P2, PT, R40, UR66, RZ ;  /* 0x0000004228267c10 */ /* 0x000fe4000ff5e0ff */
[----:B------:R-:W4:Y:S01]  /*2c750*/  LDG.E.U8 R33, desc[UR20][R32.64] ;  /* 0x0000001420217981 */ /* 0x000f22000c1e1100 */
[----:B------:R-:W-:Y:S02]  /*2c760*/  IADD3.X R35, PT, PT, R133, UR5, RZ, P3, !PT ;  /* 0x0000000585237c10 */ /* 0x000fe40009ffe4ff */
[----:B------:R-:W-:Y:S01]  /*2c770*/  IADD3.X R39, PT, PT, R41, UR5, RZ, P2, !PT ;  /* 0x0000000529277c10 */ /* 0x000fe200097fe4ff */
[----:B------:R-:W4:Y:S04]  /*2c780*/  LDL.64 R132, [R1+0x388] ;  /* 0x0003880001847983 */ /* 0x000f280000100a00 */
[----:B------:R0:W4:Y:S01]  /*2c790*/  LDG.E.U8 R32, desc[UR20][R36.64] ;  /* 0x0000001424207981 */ /* 0x000122000c1e1100 */
[----:B------:R-:W-:-:S03]  /*2c7a0*/  FFMA R41, R48, UR14, -R2 ;  /* 0x0000000e30297c23 */ /* 0x000fc60008000802 */
[----:B------:R-:W4:Y:S01]  /*2c7b0*/  LDG.E.U8 R34, desc[UR20][R34.64] ;  /* 0x0000001422227981 */ /* 0x000f22000c1e1100 */
[----:B0-----:R-:W-:-:S04]  /*2c7c0*/  IADD3 R36, P2, PT, R68, UR66, RZ ;  /* 0x0000004244247c10 */ /* 0x001fc8000ff5e0ff */
[----:B------:R-:W-:Y:S01]  /*2c7d0*/  IADD3.X R37, PT, PT, R69, UR5, RZ, P2, !PT ;  /* 0x0000000545257c10 */ /* 0x000fe200097fe4ff */
[----:B------:R-:W-:Y:S01]  /*2c7e0*/  FMUL R41, R41, 1.4426950216293334961 ;  /* 0x3fb8aa3b29297820 */ /* 0x000fe20000400000 */
[----:B------:R-:W4:Y:S04]  /*2c7f0*/  LDL.64 R68, [R1+0x380] ;  /* 0x0003800001447983 */ /* 0x000f280000100a00 */
[----:B------:R3:W4:Y:S01]  /*2c800*/  LDG.E.U8 R35, desc[UR20][R38.64] ;  /* 0x0000001426237981 */ /* 0x000722000c1e1100 */
[----:B------:R0:W-:Y:S01]  /*2c810*/  MUFU.EX2 R147, R41 ;  /* 0x0000002900937308 */ /* 0x0001e20000000800 */
[----:B---3--:R-:W-:-:S04]  /*2c820*/  IADD3 R38, P3, PT, R66, UR66, RZ ;  /* 0x0000004242267c10 */ /* 0x008fc8000ff7e0ff */
[----:B------:R-:W-:Y:S02]  /*2c830*/  IADD3.X R39, PT, PT, R67, UR5, RZ, P3, !PT ;  /* 0x0000000543277c10 */ /* 0x000fe40009ffe4ff */
[----:B------:R-:W3:Y:S01]  /*2c840*/  LDL.64 R66, [R1+0x378] ;  /* 0x0003780001427983 */ /* 0x000ee20000100a00 */
[----:B--2---:R-:W-:-:S04]  /*2c850*/  IADD3 R40, P2, PT, R10, UR66, RZ ;  /* 0x000000420a287c10 */ /* 0x004fc8000ff5e0ff */
[----:B0-----:R-:W-:Y:S02]  /*2c860*/  IADD3.X R41, PT, PT, R11, UR5, RZ, P2, !PT ;  /* 0x000000050b297c10 */ /* 0x001fe400097fe4ff */
[----:B------:R-:W2:Y:S01]  /*2c870*/  LDL.64 R10, [R1+0x370] ;  /* 0x00037000010a7983 */ /* 0x000ea20000100a00 */
[----:B------:R-:W-:Y:S01]  /*2c880*/  FMUL R42, R42, 1.4426950216293334961 ;  /* 0x3fb8aa3b2a2a7820 */ /* 0x000fe20000400000 */
[----:B------:R-:W-:-:S03]  /*2c890*/  FMUL R43, R43, 1.4426950216293334961 ;  /* 0x3fb8aa3b2b2b7820 */ /* 0x000fc60000400000 */
[----:B------:R0:W1:Y:S01]  /*2c8a0*/  MUFU.EX2 R161, R42 ;  /* 0x0000002a00a17308 */ /* 0x0000620000000800 */
[----:B------:R-:W-:Y:S01]  /*2c8b0*/  FMUL R46, R46, 1.4426950216293334961 ;  /* 0x3fb8aa3b2e2e7820 */ /* 0x000fe20000400000 */
[----:B0-----:R4:W2:Y:S06]  /*2c8c0*/  LDG.E.U8 R42, desc[UR20][R36.64] ;  /* 0x00000014242a7981 */ /* 0x0018ac000c1e1100 */
[----:B------:R0:W1:Y:S01]  /*2c8d0*/  MUFU.EX2 R159, R43 ;  /* 0x0000002b009f7308 */ /* 0x0000620000000800 */
[----:B----4-:R-:W-:Y:S01]  /*2c8e0*/  IADD3 R36, P3, PT, R44, UR66, RZ ;  /* 0x000000422c247c10 */ /* 0x010fe2000ff7e0ff */
[----:B0-----:R0:W4:Y:S03]  /*2c8f0*/  LDG.E.U8 R43, desc[UR20][R38.64] ;  /* 0x00000014262b7981 */ /* 0x001126000c1e1100 */
[----:B------:R-:W-:-:S03]  /*2c900*/  IADD3.X R37, PT, PT, R45, UR5, RZ, P3, !PT ;  /* 0x000000052d257c10 */ /* 0x000fc60009ffe4ff */
[----:B------:R0:W1:Y:S01]  /*2c910*/  MUFU.EX2 R156, R46 ;  /* 0x0000002e009c7308 */ /* 0x0000620000000800 */
[----:B------:R1:W4:Y:S04]  /*2c920*/  LDG.E.U8 R44, desc[UR20][R40.64] ;  /* 0x00000014282c7981 */ /* 0x000328000c1e1100 */
[----:B0-----:R0:W4:Y:S01]  /*2c930*/  LDG.E.U8 R46, desc[UR20][R36.64] ;  /* 0x00000014242e7981 */ /* 0x001122000c1e1100 */
[----:B------:R-:W-:-:S04]  /*2c940*/  IADD3 R38, P2, PT, R132, UR66, RZ ;  /* 0x0000004284267c10 */ /* 0x000fc8000ff5e0ff */
[----:B------:R-:W-:Y:S02]  /*2c950*/  IADD3.X R39, PT, PT, R133, UR5, RZ, P2, !PT ;  /* 0x0000000585277c10 */ /* 0x000fe400097fe4ff */
[----:B------:R-:W4:Y:S01]  /*2c960*/  LDL.64 R132, [R1+0x368] ;  /* 0x0003680001847983 */ /* 0x000f220000100a00 */
[----:B-1----:R-:W-:-:S03]  /*2c970*/  FFMA R41, R52, UR14, -R2 ;  /* 0x0000000e34297c23 */ /* 0x002fc60008000802 */
[----:B------:R3:W4:Y:S01]  /*2c980*/  LDG.E.U8 R48, desc[UR20][R38.64] ;  /* 0x0000001426307981 */ /* 0x000722000c1e1100 */
[----:B------:R-:W-:Y:S01]  /*2c990*/  FMUL R41, R41, 1.4426950216293334961 ;  /* 0x3fb8aa3b29297820 */ /* 0x000fe20000400000 */
[----:B0-----:R-:W-:-:S04]  /*2c9a0*/  IADD3 R36, P2, PT, R68, UR66, RZ ;  /* 0x0000004244247c10 */ /* 0x001fc8000ff5e0ff */
[----:B------:R-:W-:Y:S02]  /*2c9b0*/  IADD3.X R37, PT, PT, R69, UR5, RZ, P2, !PT ;  /* 0x0000000545257c10 */ /* 0x000fe400097fe4ff */
[----:B------:R-:W4:Y:S01]  /*2c9c0*/  LDL.64 R68, [R1+0x360] ;  /* 0x0003600001447983 */ /* 0x000f220000100a00 */
[----:B------:R0:W-:Y:S01]  /*2c9d0*/  MUFU.EX2 R145, R41 ;  /* 0x0000002900917308 */ /* 0x0001e20000000800 */
[----:B---3--:R-:W-:-:S04]  /*2c9e0*/  IADD3 R38, P3, PT, R66, UR66, RZ ;  /* 0x0000004242267c10 */ /* 0x008fc8000ff7e0ff */
[----:B------:R-:W-:Y:S02]  /*2c9f0*/  IADD3.X R39, PT, PT, R67, UR5, RZ, P3, !PT ;  /* 0x0000000543277c10 */ /* 0x000fe40009ffe4ff */
[----:B------:R-:W3:Y:S01]  /*2ca00*/  LDL.64 R66, [R1+0x350] ;  /* 0x0003500001427983 */ /* 0x000ee20000100a00 */
[----:B--2---:R-:W-:-:S04]  /*2ca10*/  IADD3 R40, P2, PT, R10, UR66, RZ ;  /* 0x000000420a287c10 */ /* 0x004fc8000ff5e0ff */
[----:B0-----:R-:W-:Y:S02]  /*2ca20*/  IADD3.X R41, PT, PT, R11, UR5, RZ, P2, !PT ;  /* 0x000000050b297c10 */ /* 0x001fe400097fe4ff */
[----:B------:R-:W2:Y:S01]  /*2ca30*/  LDL.64 R10, [R1+0x348] ;  /* 0x00034800010a7983 */ /* 0x000ea20000100a00 */
[----:B------:R-:W-:-:S04]  /*2ca40*/  FMUL R49, R49, 1.4426950216293334961 ;  /* 0x3fb8aa3b31317820 */ /* 0x000fc80000400000 */
[----:B------:R0:W-:Y:S01]  /*2ca50*/  MUFU.EX2 R146, R49 ;  /* 0x0000003100927308 */ /* 0x0001e20000000800 */
[----:B------:R-:W-:Y:S01]  /*2ca60*/  FMUL R45, R50, 1.4426950216293334961 ;  /* 0x3fb8aa3b322d7820 */ /* 0x000fe20000400000 */
[----:B------:R-:W-:Y:S01]  /*2ca70*/  FMUL R53, R53, 1.4426950216293334961 ;  /* 0x3fb8aa3b35357820 */ /* 0x000fe20000400000 */
[----:B------:R-:W2:Y:S04]  /*2ca80*/  LDG.E.U8 R50, desc[UR20][R38.64] ;  /* 0x0000001426327981 */ /* 0x000ea8000c1e1100 */
[----:B0-----:R4:W2:Y:S01]  /*2ca90*/  LDG.E.U8 R49, desc[UR20][R36.64] ;  /* 0x0000001424317981 */ /* 0x0018a2000c1e1100 */
[----:B------:R-:W-:Y:S01]  /*2caa0*/  FMUL R47, R47, 1.4426950216293334961 ;  /* 0x3fb8aa3b2f2f7820 */ /* 0x000fe20000400000 */
[----:B------:R0:W-:Y:S01]  /*2cab0*/  MUFU.EX2 R163, R53 ;  /* 0x0000003500a37308 */ /* 0x0001e20000000800 */
[----:B------:R-:W-:Y:S01]  /*2cac0*/  FMUL R52, R54, 1.4426950216293334961 ;  /* 0x3fb8aa3b36347820 */ /* 0x000fe20000400000 */
[----:B------:R-:W-:-:S06]  /*2cad0*/  FMUL R54, R55, 1.4426950216293334961 ;  /* 0x3fb8aa3b37367820 */ /* 0x000fcc0000400000 */
[----:B------:R1:W0:Y:S01]  /*2cae0*/  MUFU.EX2 R155, R47 ;  /* 0x0000002f009b7308 */ /* 0x0002220000000800 */
[----:B----4-:R-:W-:-:S04]  /*2caf0*/  IADD3 R36, P3, PT, R132, UR66, RZ ;  /* 0x0000004284247c10 */ /* 0x010fc8000ff7e0ff */
[----:B------:R-:W-:Y:S02]  /*2cb00*/  IADD3.X R37, PT, PT, R133, UR5, RZ, P3, !PT ;  /* 0x0000000585257c10 */ /* 0x000fe40009ffe4ff */
[----:B------:R-:W4:Y:S04]  /*2cb10*/  LDL.64 R132, [R1+0x340] ;  /* 0x0003400001847983 */ /* 0x000f280000100a00 */
[----:B0-----:R0:W4:Y:S01]  /*2cb20*/  LDG.E.U8 R53, desc[UR20][R36.64] ;  /* 0x0000001424357981 */ /* 0x001122000c1e1100 */
[----:B-1----:R-:W-:-:S03]  /*2cb30*/  FMUL R47, R51, 1.4426950216293334961 ;  /* 0x3fb8aa3b332f7820 */ /* 0x002fc60000400000 */
[----:B------:R-:W4:Y:S01]  /*2cb40*/  LDG.E.U8 R51, desc[UR20][R40.64] ;  /* 0x0000001428337981 */ /* 0x000f22000c1e1100 */
[----:B------:R-:W-:-:S04]  /*2cb50*/  IADD3 R38, P2, PT, R68, UR66, RZ ;  /* 0x0000004244267c10 */ /* 0x000fc8000ff5e0ff */
[----:B------:R-:W-:Y:S02]  /*2cb60*/  IADD3.X R39, PT, PT, R69, UR5, RZ, P2, !PT ;  /* 0x0000000545277c10 */ /* 0x000fe400097fe4ff */
[----:B------:R-:W4:Y:S01]  /*2cb70*/  LDL.64 R68, [R1+0x338] ;  /* 0x0003380001447983 */ /* 0x000f220000100a00 */
[----:B0-----:R-:W-:-:S03]  /*2cb80*/  IADD3 R36, P2, PT, R134, UR66, RZ ;  /* 0x0000004286247c10 */ /* 0x001fc6000ff5e0ff */
[----:B------:R3:W4:Y:S01]  /*2cb90*/  LDG.E.U8 R55, desc[UR20][R38.64] ;  /* 0x0000001426377981 */ /* 0x000722000c1e1100 */
[----:B------:R-:W-:Y:S01]  /*2cba0*/  IADD3.X R37, PT, PT, R135, UR5, RZ, P2, !PT ;  /* 0x0000000587257c10 */ /* 0x000fe200097fe4ff */
[----:B------:R-:W-:Y:S01]  /*2cbb0*/  FMUL R57, R57, 1.4426950216293334961 ;  /* 0x3fb8aa3b39397820 */ /* 0x000fe20000400000 */
[----:B---3--:R-:W-:-:S03]  /*2cbc0*/  IADD3 R38, P3, PT, R66, UR66, RZ ;  /* 0x0000004242267c10 */ /* 0x008fc6000ff7e0ff */
[----:B------:R-:W3:Y:S01]  /*2cbd0*/  LDG.E.U8 R56, desc[UR20][R36.64] ;  /* 0x0000001424387981 */ /* 0x000ee2000c1e1100 */
[----:B------:R-:W-:-:S03]  /*2cbe0*/  IADD3.X R39, PT, PT, R67, UR5, RZ, P3, !PT ;  /* 0x0000000543277c10 */ /* 0x000fc60009ffe4ff */
[----:B------:R-:W3:Y:S01]  /*2cbf0*/  LDL.64 R66, [R1+0x330] ;  /* 0x0003300001427983 */ /* 0x000ee20000100a00 */
[----:B--2---:R-:W-:-:S04]  /*2cc00*/  IADD3 R40, P2, PT, R10, UR66, RZ ;  /* 0x000000420a287c10 */ /* 0x004fc8000ff5e0ff */
[----:B------:R-:W-:Y:S02]  /*2cc10*/  IADD3.X R41, PT, PT, R11, UR5, RZ, P2, !PT ;  /* 0x000000050b297c10 */ /* 0x000fe400097fe4ff */
[----:B------:R-:W2:Y:S01]  /*2cc20*/  LDL.64 R10, [R1+0x328] ;  /* 0x00032800010a7983 */ /* 0x000ea20000100a00 */
[----:B------:R0:W-:Y:S03]  /*2cc30*/  MUFU.EX2 R154, R57 ;  /* 0x00000039009a7308 */ /* 0x0001e60000000800 */
[----:B0-----:R0:W2:Y:S02]  /*2cc40*/  LDG.E.U8 R57, desc[UR20][R38.64] ;  /* 0x0000001426397981 */ /* 0x0010a4000c1e1100 */
[----:B0-----:R-:W-:Y:S02]  /*2cc50*/  FMUL R39, R58, 1.4426950216293334961 ;  /* 0x3fb8aa3b3a277820 */ /* 0x001fe40000400000 */
[----:B------:R0:W2:Y:S02]  /*2cc60*/  LDG.E.U8 R58, desc[UR20][R40.64] ;  /* 0x00000014283a7981 */ /* 0x0000a4000c1e1100 */
[----:B0-----:R-:W-:-:S02]  /*2cc70*/  FFMA R40, R59, UR14, -R2 ;  /* 0x0000000e3b287c23 */ /* 0x001fc40008000802 */
[----:B------:R0:W-:Y:S01]  /*2cc80*/  MUFU.EX2 R59, R39 ;  /* 0x00000027003b7308 */ /* 0x0001e20000000800 */
[----:B----4-:R-:W-:-:S04]  /*2cc90*/  IADD3 R36, P3, PT, R132, UR66, RZ ;  /* 0x0000004284247c10 */ /* 0x010fc8000ff7e0ff */
[----:B------:R-:W-:-:S05]  /*2cca0*/  IADD3.X R37, PT, PT, R133, UR5, RZ, P3, !PT ;  /* 0x0000000585257c10 */ /* 0x000fca0009ffe4ff */
[----:B------:R3:W4:Y:S01]  /*2ccb0*/  LDG.E.U8 R132, desc[UR20][R36.64] ;  /* 0x0000001424847981 */ /* 0x000722000c1e1100 */
[----:B------:R-:W-:-:S04]  /*2ccc0*/  IADD3 R38, P2, PT, R68, UR66, RZ ;  /* 0x0000004244267c10 */ /* 0x000fc8000ff5e0ff */
[----:B0-----:R-:W-:Y:S02]  /*2ccd0*/  IADD3.X R39, PT, PT, R69, UR5, RZ, P2, !PT ;  /* 0x0000000545277c10 */ /* 0x001fe400097fe4ff */
[----:B------:R-:W4:Y:S04]  /*2cce0*/  LDL.64 R68, [R1+0x318] ;  /* 0x0003180001447983 */ /* 0x000f280000100a00 */
[----:B------:R2:W4:Y:S01]  /*2ccf0*/  LDG.E.U8 R133, desc[UR20][R38.64] ;  /* 0x0000001426857981 */ /* 0x000522000c1e1100 */
[----:B---3--:R-:W-:-:S04]  /*2cd00*/  IADD3 R36, P2, PT, R66, UR66, RZ ;  /* 0x0000004242247c10 */ /* 0x008fc8000ff5e0ff */
[----:B------:R-:W-:Y:S02]  /*2cd10*/  IADD3.X R37, PT, PT, R67, UR5, RZ, P2, !PT ;  /* 0x0000000543257c10 */ /* 0x000fe400097fe4ff */
[----:B------:R-:W3:Y:S01]  /*2cd20*/  LDL.64 R66, [R1+0x300] ;  /* 0x0003000001427983 */ /* 0x000ee20000100a00 */
[----:B--2---:R-:W-:-:S04]  /*2cd30*/  IADD3 R38, P3, PT, R10, UR66, RZ ;  /* 0x000000420a267c10 */ /* 0x004fc8000ff7e0ff */
[----:B------:R-:W-:Y:S02]  /*2cd40*/  IADD3.X R39, PT, PT, R11, UR5, RZ, P3, !PT ;  /* 0x000000050b277c10 */ /* 0x000fe40009ffe4ff */
[----:B------:R-:W2:Y:S01]  /*2cd50*/  LDL.64 R10, [R1+0x308] ;  /* 0x00030800010a7983 */ /* 0x000ea20000100a00 */
[--C-:B------:R-:W-:Y:S01]  /*2cd60*/  FFMA R134, R60, UR14, -R2.reuse ;  /* 0x0000000e3c867c23 */ /* 0x100fe20008000802 */
[----:B------:R-:W-:Y:S01]  /*2cd70*/  FMUL R40, R40, 1.4426950216293334961 ;  /* 0x3fb8aa3b28287820 */ /* 0x000fe20000400000 */
[--C-:B------:R-:W-:Y:S01]  /*2cd80*/  FFMA R41, R61, UR14, -R2.reuse ;  /* 0x0000000e3d297c23 */ /* 0x100fe20008000802 */
[----:B------:R0:W2:Y:S01]  /*2cd90*/  LDG.E.U8 R135, desc[UR20][R38.64] ;  /* 0x0000001426877981 */ /* 0x0000a2000c1e1100 */
[----:B------:R-:W-:Y:S01]  /*2cda0*/  FMUL R134, R134, 1.4426950216293334961 ;  /* 0x3fb8aa3b86867820 */ /* 0x000fe20000400000 */
[----:B------:R1:W-:Y:S08]  /*2cdb0*/  MUFU.EX2 R60, R40 ;  /* 0x00000028003c7308 */ /* 0x0003f00000000800 */
[----:B------:R0:W-:Y:S01]  /*2cdc0*/  MUFU.EX2 R61, R134 ;  /* 0x00000086003d7308 */ /* 0x0001e20000000800 */
[----:B-1----:R-:W-:Y:S01]  /*2cdd0*/  IADD3 R40, P2, PT, R136, UR66, RZ ;  /* 0x0000004288287c10 */ /* 0x002fe2000ff5e0ff */
[----:B0-----:R0:W2:Y:S01]  /*2cde0*/  LDG.E.U8 R134, desc[UR20][R36.64] ;  /* 0x0000001424867981 */ /* 0x0010a2000c1e1100 */
[--C-:B------:R-:W-:Y:S01]  /*2cdf0*/  FFMA R39, R63, UR14, -R2.reuse ;  /* 0x0000000e3f277c23 */ /* 0x100fe20008000802 */
[----:B0-----:R-:W-:Y:S01]  /*2ce00*/  FMUL R37, R41, 1.4426950216293334961 ;  /* 0x3fb8aa3b29257820 */ /* 0x001fe20000400000 */
[----:B------:R-:W-:Y:S01]  /*2ce10*/  IADD3.X R41, PT, PT, R137, UR5, RZ, P2, !PT ;  /* 0x0000000589297c10 */ /* 0x000fe200097fe4ff */
[----:B------:R-:W-:-:S02]  /*2ce20*/  FFMA R137, R62, UR14, -R2 ;  /* 0x0000000e3e897c23 */ /* 0x000fc40008000802 */
[----:B------:R0:W-:Y:S02]  /*2ce30*/  MUFU.EX2 R62, R37 ;  /* 0x00000025003e7308 */ /* 0x0001e40000000800 */
[----:B------:R-:W-:Y:S01]  /*2ce40*/  FMUL R137, R137, 1.4426950216293334961 ;  /* 0x3fb8aa3b89897820 */ /* 0x000fe20000400000 */
[----:B------:R-:W-:Y:S01]  /*2ce50*/  IADD3 R38, P2, PT, R138, UR66, RZ ;  /* 0x000000428a267c10 */ /* 0x000fe2000ff5e0ff */
[----:B------:R1:W2:Y:S04]  /*2ce60*/  LDG.E.U8 R136, desc[UR20][R40.64] ;  /* 0x0000001428887981 */ /* 0x0002a8000c1e1100 */
[----:B------:R0:W-:Y:S01]  /*2ce70*/  MUFU.EX2 R63, R137 ;  /* 0x00000089003f7308 */ /* 0x0001e20000000800 */
[----:B-1----:R-:W-:Y:S01]  /*2ce80*/  FFMA R41, R64, UR14, -R2 ;  /* 0x0000000e40297c23 */ /* 0x002fe20008000802 */
[----:B----4-:R-:W-:-:S04]  /*2ce90*/  IADD3 R36, P3, PT, R68, UR66, RZ ;  /* 0x0000004244247c10 */ /* 0x010fc8000ff7e0ff */
[----:B0-----:R-:W-:Y:S02]  /*2cea0*/  IADD3.X R37, PT, PT, R69, UR5, RZ, P3, !PT ;  /* 0x0000000545257c10 */ /* 0x001fe40009ffe4ff */
[----:B------:R-:W4:Y:S04]  /*2ceb0*/  LDL.64 R68, [R1+0x2f8] ;  /* 0x0002f80001447983 */ /* 0x000f280000100a00 */
[----:B------:R0:W4:Y:S01]  /*2cec0*/  LDG.E.U8 R137, desc[UR20][R36.64] ;  /* 0x0000001424897981 */ /* 0x000122000c1e1100 */
[----:B------:R-:W-:Y:S01]  /*2ced0*/  FMUL R138, R41, 1.4426950216293334961 ;  /* 0x3fb8aa3b298a7820 */ /* 0x000fe20000400000 */
[----:B0-----:R-:W-:Y:S01]  /*2cee0*/  FMUL R37, R39, 1.4426950216293334961 ;  /* 0x3fb8aa3b27257820 */ /* 0x001fe20000400000 */
[----:B------:R-:W-:Y:S02]  /*2cef0*/  IADD3.X R39, PT, PT, R139, UR5, RZ, P2, !PT ;  /* 0x000000058b277c10 */ /* 0x000fe400097fe4ff */
[----:B---3--:R-:W-:Y:S01]  /*2cf00*/  IADD3 R40, P2, PT, R66, UR66, RZ ;  /* 0x0000004242287c10 */ /* 0x008fe2000ff5e0ff */
[----:B------:R0:W-:Y:S02]  /*2cf10*/  MUFU.EX2 R64, R37 ;  /* 0x0000002500407308 */ /* 0x0001e40000000800 */
[----:B------:R-:W3:Y:S01]  /*2cf20*/  LDG.E.U8 R38, desc[UR20][R38.64] ;  /* 0x0000001426267981 */ /* 0x000ee2000c1e1100 */
[----:B------:R-:W-:-:S05]  /*2cf30*/  IADD3.X R41, PT, PT, R67, UR5, RZ, P2, !PT ;  /* 0x0000000543297c10 */ /* 0x000fca00097fe4ff */
[----:B------:R-:W3:Y:S01]  /*2cf40*/  LDG.E.U8 R40, desc[UR20][R40.64] ;  /* 0x0000001428287981 */ /* 0x000ee2000c1e1100 */
[----:B--2---:R-:W-:-:S04]  /*2cf50*/  IADD3 R36, P3, PT, R10, UR66, RZ ;  /* 0x000000420a247c10 */ /* 0x004fc8000ff7e0ff */
[----:B0-----:R-:W-:Y:S02]  /*2cf60*/  IADD3.X R37, PT, PT, R11, UR5, RZ, P3, !PT ;  /* 0x000000050b257c10 */ /* 0x001fe40009ffe4ff */
[----:B------:R-:W2:Y:S04]  /*2cf70*/  LDL.64 R10, [R1+0x2f0] ;  /* 0x0002f000010a7983 */ /* 0x000ea80000100a00 */
[----:B------:R-:W2:Y:S04]  /*2cf80*/  LDL.LU.64 R66, [R1+0x13a0] ;  /* 0x0013a00001427983 */ /* 0x000ea80000300a00 */
[----:B------:R0:W3:Y:S02]  /*2cf90*/  LDG.E.U8 R39, desc[UR20][R36.64] ;  /* 0x0000001424277981 */ /* 0x0000e4000c1e1100 */
[----:B0-----:R-:W-:-:S04]  /*2cfa0*/  FFMA R36, R65, UR14, -R2 ;  /* 0x0000000e41247c23 */ /* 0x001fc80008000802 */
[----:B------:R-:W-:Y:S01]  /*2cfb0*/  FMUL R41, R36, 1.4426950216293334961 ;  /* 0x3fb8aa3b24297820 */ /* 0x000fe20000400000 */
[----:B------:R2:W-:Y:S01]  /*2cfc0*/  MUFU.EX2 R65, R138 ;  /* 0x0000008a00417308 */ /* 0x0005e20000000800 */
[----:B------:R-:W-:-:S04]  /*2cfd0*/  FADD R5, R72, R5 ;  /* 0x0000000548057221 */ /* 0x000fc80000000000 */
[----:B------:R-:W-:Y:S01]  /*2cfe0*/  FADD R5, R71, R5 ;  /* 0x0000000547057221 */ /* 0x000fe20000000000 */
[----:B----4-:R-:W-:-:S04]  /*2cff0*/  IADD3 R36, P2, PT, R68, UR66, RZ ;  /* 0x0000004244247c10 */ /* 0x010fc8000ff5e0ff */
[----:B------:R-:W-:Y:S02]  /*2d000*/  IADD3.X R37, PT, PT, R69, UR5, RZ, P2, !PT ;  /* 0x0000000545257c10 */ /* 0x000fe400097fe4ff */
[----:B------:R-:W4:Y:S01]  /*2d010*/  LDL.LU.64 R68, [R1+0x1398] ;  /* 0x0013980001447983 */ /* 0x000f220000300a00 */
[----:B--2---:R-:W-:-:S03]  /*2d020*/  FFMA R138, R66, UR14, -R2 ;  /* 0x0000000e428a7c23 */ /* 0x004fc60008000802 */
[----:B------:R0:W2:Y:S02]  /*2d030*/  LDG.E.U8 R66, desc[UR20][R36.64] ;  /* 0x0000001424427981 */ /* 0x0000a4000c1e1100 */
[----:B0-----:R-:W-:Y:S01]  /*2d040*/  FFMA R37, R67, UR14, -R2 ;  /* 0x0000000e43257c23 */ /* 0x001fe20008000802 */
[----:B------:R-:W-:-:S03]  /*2d050*/  IADD3 R36, P2, PT, R10, UR66, RZ ;  /* 0x000000420a247c10 */ /* 0x000fc6000ff5e0ff */
[----:B------:R-:W-:Y:S01]  /*2d060*/  FMUL R139, R37, 1.4426950216293334961 ;  /* 0x3fb8aa3b258b7820 */ /* 0x000fe20000400000 */
[----:B------:R-:W-:Y:S02]  /*2d070*/  IADD3.X R37, PT, PT, R11, UR5, RZ, P2, !PT ;  /* 0x000000050b257c10 */ /* 0x000fe400097fe4ff */
[----:B------:R-:W2:Y:S04]  /*2d080*/  LDL.LU R11, [R1+0x44] ;  /* 0x00004400010b7983 */ /* 0x000ea80000300800 */
[----:B------:R-:W3:Y:S04]  /*2d090*/  LDL.LU R10, [R1+0x3c] ;  /* 0x00003c00010a7983 */ /* 0x000ee80000300800 */
[----:B------:R-:W3:Y:S04]  /*2d0a0*/  LDL.LU R72, [R1+0x1390] ;  /* 0x0013900001487983 */ /* 0x000ee80000300800 */
[----:B------:R-:W3:Y:S04]  /*2d0b0*/  LDL.LU R71, [R1+0x138c] ;  /* 0x00138c0001477983 */ /* 0x000ee80000300800 */
[----:B------:R-:W3:Y:S04]  /*2d0c0*/  LDL.LU R9, [R1+0x2c] ;  /* 0x00002c0001097983 */ /* 0x000ee80000300800 */
[----:B------:R-:W3:Y:S01]  /*2d0d0*/  LDL.LU R7, [R1+0x20] ;  /* 0x0000200001077983 */ /* 0x000ee20000300800 */
[----:B------:R-:W-:Y:S01]  /*2d0e0*/  FADD R5, R118, R5 ;  /* 0x0000000576057221 */ /* 0x000fe20000000000 */
[--C-:B------:R-:W-:Y:S01]  /*2d0f0*/  FFMA R100, R100, UR14, -R2.reuse ;  /* 0x0000000e64647c23 */ /* 0x100fe20008000802 */
[--C-:B------:R-:W-:Y:S01]  /*2d100*/  FFMA R92, R92, UR14, -R2.reuse ;  /* 0x0000000e5c5c7c23 */ /* 0x100fe20008000802 */
[--C-:B------:R-:W-:Y:S01]  /*2d110*/  FFMA R104, R104, UR14, -R2.reuse ;  /* 0x0000000e68687c23 */ /* 0x100fe20008000802 */
[----:B------:R-:W-:Y:S01]  /*2d120*/  FADD R5, R115, R5 ;  /* 0x0000000573057221 */ /* 0x000fe20000000000 */
[--C-:B------:R-:W-:Y:S01]  /*2d130*/  FFMA R95, R95, UR14, -R2.reuse ;  /* 0x0000000e5f5f7c23 */ /* 0x100fe20008000802 */
[--C-:B------:R-:W-:Y:S01]  /*2d140*/  FFMA R96, R96, UR14, -R2.reuse ;  /* 0x0000000e60607c23 */ /* 0x100fe20008000802 */
[--C-:B------:R-:W-:Y:S01]  /*2d150*/  FFMA R98, R98, UR14, -R2.reuse ;  /* 0x0000000e62627c23 */ /* 0x100fe20008000802 */
[----:B------:R-:W-:Y:S01]  /*2d160*/  FADD R5, R73, R5 ;  /* 0x0000000549057221 */ /* 0x000fe20000000000 */
[----:B------:R-:W-:Y:S01]  /*2d170*/  FFMA R102, R102, UR14, -R2 ;  /* 0x0000000e66667c23 */ /* 0x000fe20008000802 */
[----:B------:R-:W3:Y:S02]  /*2d180*/  LDL.LU R73, [R1+0x1388] ;  /* 0x0013880001497983 */ /* 0x000ee40000300800 */
[----:B------:R-:W-:-:S02]  /*2d190*/  FADD R5, R74, R5 ;  /* 0x000000054a057221 */ /* 0x000fc40000000000 */
[----:B------:R-:W3:Y:S02]  /*2d1a0*/  LDL.LU R74, [R1+0x1384] ;  /* 0x00138400014a7983 */ /* 0x000ee40000300800 */
[----:B------:R-:W-:Y:S01]  /*2d1b0*/  FADD R5, R116, R5 ;  /* 0x0000000574057221 */ /* 0x000fe20000000000 */
[----:B------:R-:W0:Y:S08]  /*2d1c0*/  MUFU.EX2 R45, R45 ;  /* 0x0000002d002d7308 */ /* 0x000e300000000800 */
[----:B------:R-:W1:Y:S01]  /*2d1d0*/  MUFU.EX2 R47, R47 ;  /* 0x0000002f002f7308 */ /* 0x000e620000000800 */
[----:B------:R-:W-:Y:S01]  /*2d1e0*/  FADD R5, R117, R5 ;  /* 0x0000000575057221 */ /* 0x000fe20000000000 */
[----:B------:R-:W-:-:S06]  /*2d1f0*/  FMUL R157, R157, 1.4426950216293334961 ;  /* 0x3fb8aa3b9d9d7820 */ /* 0x000fcc0000400000 */
[----:B------:R-:W0:Y:S01]  /*2d200*/  MUFU.EX2 R52, R52 ;  /* 0x0000003400347308 */ /* 0x000e220000000800 */
[----:B------:R-:W-:-:S07]  /*2d210*/  FADD R5, R75, R5 ;  /* 0x000000054b057221 */ /* 0x000fce0000000000 */
[----:B------:R-:W0:Y:S01]  /*2d220*/  MUFU.EX2 R54, R54 ;  /* 0x0000003600367308 */ /* 0x000e220000000800 */
[----:B------:R-:W-:Y:S01]  /*2d230*/  FADD R5, R76, R5 ;  /* 0x000000054c057221 */ /* 0x000fe20000000000 */
[----:B------:R-:W3:Y:S04]  /*2d240*/  LDL.LU R75, [R1+0x1380] ;  /* 0x00138000014b7983 */ /* 0x000ee80000300800 */
[----:B------:R-:W3:Y:S01]  /*2d250*/  LDL.LU R76, [R1+0x137c] ;  /* 0x00137c00014c7983 */ /* 0x000ee20000300800 */
[----:B------:R-:W-:Y:S01]  /*2d260*/  FMUL R138, R138, 1.4426950216293334961 ;  /* 0x3fb8aa3b8a8a7820 */ /* 0x000fe20000400000 */
[----:B------:R-:W-:Y:S01]  /*2d270*/  MUFU.EX2 R41, R41 ;  /* 0x0000002900297308 */ /* 0x000fe20000000800 */
[----:B----4-:R-:W-:Y:S01]  /*2d280*/  FFMA R69, R69, UR14, -R2 ;  /* 0x0000000e45457c23 */ /* 0x010fe20008000802 */
[----:B------:R4:W4:Y:S01]  /*2d290*/  LDG.E.U8 R36, desc[UR20][R36.64] ;  /* 0x0000001424247981 */ /* 0x000922000c1e1100 */
[----:B--2---:R-:W-:-:S04]  /*2d2a0*/  FADD R5, R11, R5 ;  /* 0x000000050b057221 */ /* 0x004fc80000000000 */
[----:B---3--:R-:W-:-:S04]  /*2d2b0*/  FADD R5, R10, R5 ;  /* 0x000000050a057221 */ /* 0x008fc80000000000 */
[----:B------:R-:W-:-:S04]  /*2d2c0*/  FADD R5, R141, R5 ;  /* 0x000000058d057221 */ /* 0x000fc80000000000 */
[----:B------:R-:W-:-:S04]  /*2d2d0*/  FADD R5, R142, R5 ;  /* 0x000000058e057221 */ /* 0x000fc80000000000 */
[----:B------:R-:W-:-:S04]  /*2d2e0*/  FADD R5, R9, R5 ;  /* 0x0000000509057221 */ /* 0x000fc80000000000 */
[----:B------:R-:W-:-:S04]  /*2d2f0*/  FADD R5, R7, R5 ;  /* 0x0000000507057221 */ /* 0x000fc80000000000 */
[----:B------:R-:W-:Y:S02]  /*2d300*/  FADD R5, R79, R5 ;  /* 0x000000054f057221 */ /* 0x000fe40000000000 */
[----:B------:R-:W2:Y:S02]  /*2d310*/  LDL.LU R79, [R1+0x1378] ;  /* 0x00137800014f7983 */ /* 0x000ea40000300800 */
[----:B------:R-:W-:Y:S02]  /*2d320*/  FADD R5, R80, R5 ;  /* 0x0000000550057221 */ /* 0x000fe40000000000 */
[----:B------:R-:W3:Y:S02]  /*2d330*/  LDL.LU R80, [R1+0x1374] ;  /* 0x0013740001507983 */ /* 0x000ee40000300800 */
[----:B------:R-:W-:-:S04]  /*2d340*/  FADD R5, R8, R5 ;  /* 0x0000000508057221 */ /* 0x000fc80000000000 */
[----:B------:R-:W-:-:S04]  /*2d350*/  FADD R5, R6, R5 ;  /* 0x0000000506057221 */ /* 0x000fc80000000000 */
[----:B------:R-:W-:-:S04]  /*2d360*/  FADD R5, R143, R5 ;  /* 0x000000058f057221 */ /* 0x000fc80000000000 */
[----:B------:R-:W-:Y:S01]  /*2d370*/  FADD R5, R150, R5 ;  /* 0x0000000596057221 */ /* 0x000fe20000000000 */
[----:B------:R-:W-:-:S03]  /*2d380*/  FFMA R74, R74, UR14, -R2 ;  /* 0x0000000e4a4a7c23 */ /* 0x000fc60008000802 */
[----:B------:R-:W-:Y:S01]  /*2d390*/  FADD R5, R4, R5 ;  /* 0x0000000504057221 */ /* 0x000fe20000000000 */
[----:B------:R-:W-:Y:S01]  /*2d3a0*/  FMUL R74, R74, 1.4426950216293334961 ;  /* 0x3fb8aa3b4a4a7820 */ /* 0x000fe20000400000 */
[----:B------:R-:W-:Y:S02]  /*2d3b0*/  FMUL R100, R100, 1.4426950216293334961 ;  /* 0x3fb8aa3b64647820 */ /* 0x000fe40000400000 */
[----:B------:R-:W-:Y:S01]  /*2d3c0*/  FADD R5, R0, R5 ;  /* 0x0000000500057221 */ /* 0x000fe20000000000 */
[----:B------:R-:W-:Y:S01]  /*2d3d0*/  FMUL R92, R92, 1.4426950216293334961 ;  /* 0x3fb8aa3b5c5c7820 */ /* 0x000fe20000400000 */
[----:B------:R-:W-:Y:S02]  /*2d3e0*/  MUFU.EX2 R141, R74 ;  /* 0x0000004a008d7308 */ /* 0x000fe40000000800 */
[----:B------:R-:W-:-:S06]  /*2d3f0*/  FADD R5, R160, R5 ;  /* 0x00000005a0057221 */ /* 0x000fcc0000000000 */
[----:B------:R0:W-:Y:S01]  /*2d400*/  MUFU.EX2 R160, R100 ;  /* 0x0000006400a07308 */ /* 0x0001e20000000800 */
[----:B------:R-:W-:Y:S01]  /*2d410*/  FADD R5, R152, R5 ;  /* 0x0000000598057221 */ /* 0x000fe20000000000 */
[----:B0-----:R-:W-:Y:S01]  /*2d420*/  FMUL R100, R104, 1.4426950216293334961 ;  /* 0x3fb8aa3b68647820 */ /* 0x001fe20000400000 */
[----:B------:R-:W-:Y:S02]  /*2d430*/  F2FP.SATFINITE.E4M3.F32.PACK_AB_MERGE_C R104, R115, R118, RZ ;  /* 0x000000767368723e */ /* 0x000fe400048070ff */
[----:B------:R-:W2:Y:S01]  /*2d440*/  LDL.LU R118, [R1+0x1370] ;  /* 0x0013700001767983 */ /* 0x000ea20000300800 */
[----:B------:R-:W-:-:S03]  /*2d450*/  FADD R5, R3, R5 ;  /* 0x0000000503057221 */ /* 0x000fc60000000000 */
[----:B------:R-:W2:Y:S01]  /*2d460*/  LDL.LU R115, [R1+0x136c] ;  /* 0x00136c0001737983 */ /* 0x000ea20000300800 */
        /* <DEDUP_REMOVED lines=17> */
[----:B-1----:R-:W-:-:S04]  /*2d580*/  FADD R5, R47, R5 ;  /* 0x000000052f057221 */ /* 0x002fc80000000000 */
[----:B------:R-:W-:-:S04]  /*2d590*/  FADD R5, R145, R5 ;  /* 0x0000000591057221 */ /* 0x000fc80000000000 */
[----:B------:R-:W-:-:S04]  /*2d5a0*/  FADD R5, R163, R5 ;  /* 0x00000005a3057221 */ /* 0x000fc80000000000 */
[----:B------:R-:W-:-:S04]  /*2d5b0*/  FADD R5, R52, R5 ;  /* 0x0000000534057221 */ /* 0x000fc80000000000 */
[----:B------:R-:W-:-:S04]  /*2d5c0*/  FADD R5, R54, R5 ;  /* 0x0000000536057221 */ /* 0x000fc80000000000 */
[----:B0-----:R-:W-:-:S04]  /*2d5d0*/  FADD R5, R157, R5 ;  /* 0x000000059d057221 */ /* 0x001fc80000000000 */
[----:B------:R-:W-:-:S04]  /*2d5e0*/  FADD R5, R154, R5 ;  /* 0x000000059a057221 */ /* 0x000fc80000000000 */
[----:B------:R-:W-:-:S04]  /*2d5f0*/  FADD R5, R59, R5 ;  /* 0x000000053b057221 */ /* 0x000fc80000000000 */
[----:B------:R-:W-:-:S04]  /*2d600*/  FADD R5, R60, R5 ;  /* 0x000000053c057221 */ /* 0x000fc80000000000 */
[----:B------:R-:W-:Y:S01]  /*2d610*/  FADD R5, R61, R5 ;  /* 0x000000053d057221 */ /* 0x000fe20000000000 */
[----:B------:R0:W1:Y:S03]  /*2d620*/  MUFU.EX2 R67, R138 ;  /* 0x0000008a00437308 */ /* 0x0000660000000800 */
[----:B------:R-:W-:Y:S01]  /*2d630*/  FADD R5, R62, R5 ;  /* 0x000000053e057221 */ /* 0x000fe20000000000 */
[----:B0-----:R-:W-:-:S03]  /*2d640*/  FFMA R138, R68, UR14, -R2 ;  /* 0x0000000e448a7c23 */ /* 0x001fc60008000802 */
[----:B------:R-:W-:Y:S01]  /*2d650*/  FADD R5, R63, R5 ;  /* 0x000000053f057221 */ /* 0x000fe20000000000 */
[----:B------:R-:W0:Y:S01]  /*2d660*/  MUFU.EX2 R68, R139 ;  /* 0x0000008b00447308 */ /* 0x000e220000000800 */
[----:B----4-:R-:W-:Y:S02]  /*2d670*/  FMUL R37, R138, 1.4426950216293334961 ;  /* 0x3fb8aa3b8a257820 */ /* 0x010fe40000400000 */
[----:B------:R-:W-:Y:S01]  /*2d680*/  FADD R5, R64, R5 ;  /* 0x0000000540057221 */ /* 0x000fe20000000000 */
[----:B------:R-:W-:Y:S01]  /*2d690*/  FMUL R69, R69, 1.4426950216293334961 ;  /* 0x3fb8aa3b45457820 */ /* 0x000fe20000400000 */
[--C-:B------:R-:W-:Y:S02]  /*2d6a0*/  FFMA R70, R70, UR14, -R2.reuse ;  /* 0x0000000e46467c23 */ /* 0x100fe40008000802 */
[----:B------:R-:W-:Y:S01]  /*2d6b0*/  FADD R5, R65, R5 ;  /* 0x0000000541057221 */ /* 0x000fe20000000000 */
[----:B------:R-:W4:Y:S01]  /*2d6c0*/  MUFU.EX2 R37, R37 ;  /* 0x0000002500257308 */ /* 0x000f220000000800 */
[----:B---3--:R-:W-:-:S04]  /*2d6d0*/  FFMA R80, R80, UR14, -R2 ;  /* 0x0000000e50507c23 */ /* 0x008fc80008000802 */
[----:B------:R-:W-:Y:S01]  /*2d6e0*/  FMUL R74, R80, 1.4426950216293334961 ;  /* 0x3fb8aa3b504a7820 */ /* 0x000fe20000400000 */
[--C-:B------:R-:W-:Y:S02]  /*2d6f0*/  FFMA R80, R93, UR14, -R2.reuse ;  /* 0x0000000e5d507c23 */ /* 0x100fe40008000802 */
[----:B------:R3:W-:Y:S02]  /*2d700*/  MUFU.EX2 R93, R92 ;  /* 0x0000005c005d7308 */ /* 0x0007e40000000800 */
[----:B---3--:R-:W-:Y:S01]  /*2d710*/  FMUL R92, R95, 1.4426950216293334961 ;  /* 0x3fb8aa3b5f5c7820 */ /* 0x008fe20000400000 */
[----:B------:R-:W-:Y:S01]  /*2d720*/  FMUL R95, R96, 1.4426950216293334961 ;  /* 0x3fb8aa3b605f7820 */ /* 0x000fe20000400000 */
[----:B------:R-:W-:Y:S01]  /*2d730*/  FMUL R96, R98, 1.4426950216293334961 ;  /* 0x3fb8aa3b62607820 */ /* 0x000fe20000400000 */
[----:B------:R-:W-:Y:S01]  /*2d740*/  FMUL R98, R102, 1.4426950216293334961 ;  /* 0x3fb8aa3b66627820 */ /* 0x000fe20000400000 */
[----:B------:R-:W-:Y:S02]  /*2d750*/  F2FP.SATFINITE.E4M3.F32.PACK_AB_MERGE_C R102, R117, R116, RZ ;  /* 0x000000747566723e */ /* 0x000fe400048070ff */
[----:B------:R-:W3:Y:S04]  /*2d760*/  LDL.LU R116, [R1+0x1368] ;  /* 0x0013680001747983 */ /* 0x000ee80000300800 */
[----:B------:R-:W3:Y:S01]  /*2d770*/  LDL.LU R117, [R1+0x1364] ;  /* 0x0013640001757983 */ /* 0x000ee20000300800 */
[----:B------:R-:W2:Y:S01]  /*2d780*/  MUFU.EX2 R69, R69 ;  /* 0x0000004500457308 */ /* 0x000ea20000000800 */
[----:B------:R-:W-:Y:S01]  /*2d790*/  FMUL R70, R70, 1.4426950216293334961 ;  /* 0x3fb8aa3b46467820 */ /* 0x000fe20000400000 */
[--C-:B------:R-:W-:Y:S01]  /*2d7a0*/  FFMA R71, R71, UR14, -R2.reuse ;  /* 0x0000000e47477c23 */ /* 0x100fe20008000802 */
[----:B------:R-:W-:Y:S01]  /*2d7b0*/  FADD R5, R41, R5 ;  /* 0x0000000529057221 */ /* 0x000fe20000000000 */
[----:B------:R-:W-:-:S02]  /*2d7c0*/  FFMA R72, R72, UR14, -R2 ;  /* 0x0000000e48487c23 */ /* 0x000fc40008000802 */
[----:B------:R-:W-:Y:S01]  /*2d7d0*/  FMUL R71, R71, 1.4426950216293334961 ;  /* 0x3fb8aa3b47477820 */ /* 0x000fe20000400000 */
[----:B-1----:R-:W-:Y:S01]  /*2d7e0*/  FADD R5, R67, R5 ;  /* 0x0000000543057221 */ /* 0x002fe20000000000 */
[----:B------:R1:W2:Y:S01]  /*2d7f0*/  MUFU.EX2 R139, R70 ;  /* 0x00000046008b7308 */ /* 0x0002a20000000800 */
[----:B------:R-:W-:Y:S02]  /*2d800*/  FFMA R73, R73, UR14, -R2 ;  /* 0x0000000e49497c23 */ /* 0x000fe40008000802 */
[----:B0-----:R-:W-:Y:S01]  /*2d810*/  FADD R5, R68, R5 ;  /* 0x0000000544057221 */ /* 0x001fe20000000000 */
[----:B-1----:R-:W-:-:S04]  /*2d820*/  FMUL R70, R72, 1.4426950216293334961 ;  /* 0x3fb8aa3b48467820 */ /* 0x002fc80000400000 */
[----:B------:R0:W1:Y:S01]  /*2d830*/  MUFU.EX2 R140, R71 ;  /* 0x00000047008c7308 */ /* 0x0000620000000800 */
[----:B----4-:R-:W-:Y:S01]  /*2d840*/  FADD R5, R37, R5 ;  /* 0x0000000525057221 */ /* 0x010fe20000000000 */
[----:B------:R-:W-:Y:S01]  /*2d850*/  FFMA R75, R75, UR14, -R2 ;  /* 0x0000000e4b4b7c23 */ /* 0x000fe20008000802 */
[----:B0-----:R-:W-:-:S05]  /*2d860*/  FMUL R71, R73, 1.4426950216293334961 ;  /* 0x3fb8aa3b49477820 */ /* 0x001fca0000400000 */
[----:B------:R-:W0:Y:S01]  /*2d870*/  MUFU.EX2 R70, R70 ;  /* 0x0000004600467308 */ /* 0x000e220000000800 */
[----:B--2---:R-:W-:Y:S01]  /*2d880*/  FADD R5, R69, R5 ;  /* 0x0000000545057221 */ /* 0x004fe20000000000 */
[----:B------:R-:W-:Y:S01]  /*2d890*/  FFMA R76, R76, UR14, -R2 ;  /* 0x0000000e4c4c7c23 */ /* 0x000fe20008000802 */
[----:B------:R-:W-:-:S05]  /*2d8a0*/  FMUL R75, R75, 1.4426950216293334961 ;  /* 0x3fb8aa3b4b4b7820 */ /* 0x000fca0000400000 */
[----:B------:R-:W2:Y:S01]  /*2d8b0*/  MUFU.EX2 R71, R71 ;  /* 0x0000004700477308 */ /* 0x000ea20000000800 */
[----:B------:R-:W-:Y:S01]  /*2d8c0*/  FADD R5, R139, R5 ;  /* 0x000000058b057221 */ /* 0x000fe20000000000 */
[----:B------:R-:W-:Y:S01]  /*2d8d0*/  FMUL R72, R76, 1.4426950216293334961 ;  /* 0x3fb8aa3b4c487820 */ /* 0x000fe20000400000 */
[----:B------:R-:W-:Y:S02]  /*2d8e0*/  FFMA R77, R77, UR14, -R2 ;  /* 0x0000000e4d4d7c23 */ /* 0x000fe40008000802 */
[----:B-1----:R-:W-:-:S03]  /*2d8f0*/  FADD R5, R140, R5 ;  /* 0x000000058c057221 */ /* 0x002fc60000000000 */
[----:B------:R-:W1:Y:S01]  /*2d900*/  MUFU.EX2 R142, R75 ;  /* 0x0000004b008e7308 */ /* 0x000e620000000800 */
[----:B------:R-:W-:Y:S01]  /*2d910*/  FMUL R73, R77, 1.4426950216293334961 ;  /* 0x3fb8aa3b4d497820 */ /* 0x000fe20000400000 */
[--C-:B------:R-:W-:Y:S01]  /*2d920*/  FFMA R78, R78, UR14, -R2.reuse ;  /* 0x0000000e4e4e7c23 */ /* 0x100fe20008000802 */
[----:B0-----:R-:W-:Y:S01]  /*2d930*/  FADD R5, R70, R5 ;  /* 0x0000000546057221 */ /* 0x001fe20000000000 */
[----:B------:R-:W-:-:S04]  /*2d940*/  FFMA R79, R79, UR14, -R2 ;  /* 0x0000000e4f4f7c23 */ /* 0x000fc80008000802 */
[----:B------:R-:W0:Y:S01]  /*2d950*/  MUFU.EX2 R72, R72 ;  /* 0x0000004800487308 */ /* 0x000e220000000800 */
[----:B------:R-:W-:Y:S01]  /*2d960*/  FMUL R78, R78, 1.4426950216293334961 ;  /* 0x3fb8aa3b4e4e7820 */ /* 0x000fe20000400000 */
[----:B--2---:R-:W-:Y:S01]  /*2d970*/  FADD R5, R71, R5 ;  /* 0x0000000547057221 */ /* 0x004fe20000000000 */
[----:B------:R-:W-:-:S05]  /*2d980*/  FMUL R79, R79, 1.4426950216293334961 ;  /* 0x3fb8aa3b4f4f7820 */ /* 0x000fca0000400000 */
[----:B------:R-:W2:Y:S01]  /*2d990*/  MUFU.EX2 R73, R73 ;  /* 0x0000004900497308 */ /* 0x000ea20000000800 */
[----:B------:R-:W-:Y:S01]  /*2d9a0*/  FADD R5, R141, R5 ;  /* 0x000000058d057221 */ /* 0x000fe20000000000 */
[----:B------:R-:W-:-:S06]  /*2d9b0*/  FFMA R81, R81, UR14, -R2 ;  /* 0x0000000e51517c23 */ /* 0x000fcc0008000802 */
[----:B------:R-:W4:Y:S01]  /*2d9c0*/  MUFU.EX2 R143, R78 ;  /* 0x0000004e008f7308 */ /* 0x000f220000000800 */
[----:B-1----:R-:W-:Y:S01]  /*2d9d0*/  FADD R5, R142, R5 ;  /* 0x000000058e057221 */ /* 0x002fe20000000000 */
[----:B------:R-:W-:Y:S01]  /*2d9e0*/  FMUL R75, R81, 1.4426950216293334961 ;  /* 0x3fb8aa3b514b7820 */ /* 0x000fe20000400000 */
[----:B------:R-:W-:-:S05]  /*2d9f0*/  FFMA R82, R82, UR14, -R2 ;  /* 0x0000000e52527c23 */ /* 0x000fca0008000802 */
[----:B------:R-:W1:Y:S01]  /*2da00*/  MUFU.EX2 R150, R79 ;  /* 0x0000004f00967308 */ /* 0x000e620000000800 */
[----:B0-----:R-:W-:Y:S01]  /*2da10*/  FADD R5, R72, R5 ;  /* 0x0000000548057221 */ /* 0x001fe20000000000 */
[----:B------:R-:W-:Y:S01]  /*2da20*/  FMUL R82, R82, 1.4426950216293334961 ;  /* 0x3fb8aa3b52527820 */ /* 0x000fe20000400000 */
[----:B------:R-:W-:-:S05]  /*2da30*/  FFMA R83, R83, UR14, -R2 ;  /* 0x0000000e53537c23 */ /* 0x000fca0008000802 */
[----:B------:R-:W0:Y:S01]  /*2da40*/  MUFU.EX2 R74, R74 ;  /* 0x0000004a004a7308 */ /* 0x000e220000000800 */
[----:B--2---:R-:W-:Y:S01]  /*2da50*/  FADD R5, R73, R5 ;  /* 0x0000000549057221 */ /* 0x004fe20000000000 */
[----:B------:R-:W-:Y:S01]  /*2da60*/  FFMA R84, R84, UR14, -R2 ;  /* 0x0000000e54547c23 */ /* 0x000fe20008000802 */
[----:B------:R-:W-:-:S05]  /*2da70*/  FMUL R83, R83, 1.4426950216293334961 ;  /* 0x3fb8aa3b53537820 */ /* 0x000fca0000400000 */
[----:B------:R-:W2:Y:S01]  /*2da80*/  MUFU.EX2 R75, R75 ;  /* 0x0000004b004b7308 */ /* 0x000ea20000000800 */
[----:B----4-:R-:W-:Y:S01]  /*2da90*/  FADD R5, R143, R5 ;  /* 0x000000058f057221 */ /* 0x010fe20000000000 */
[----:B------:R-:W-:Y:S01]  /*2daa0*/  FMUL R76, R84, 1.4426950216293334961 ;  /* 0x3fb8aa3b544c7820 */ /* 0x000fe20000400000 */
[----:B------:R-:W-:-:S05]  /*2dab0*/  FFMA R85, R85, UR14, -R2 ;  /* 0x0000000e55557c23 */ /* 0x000fca0008000802 */
[----:B------:R-:W4:Y:S01]  /*2dac0*/  MUFU.EX2 R151, R82 ;  /* 0x0000005200977308 */ /* 0x000f220000000800 */
[----:B-1----:R-:W-:Y:S01]  /*2dad0*/  FADD R5, R150, R5 ;  /* 0x0000000596057221 */ /* 0x002fe20000000000 */
[----:B------:R-:W-:Y:S01]  /*2dae0*/  FMUL R77, R85, 1.4426950216293334961 ;  /* 0x3fb8aa3b554d7820 */ /* 0x000fe20000400000 */
[----:B------:R-:W-:-:S05]  /*2daf0*/  FFMA R86, R86, UR14, -R2 ;  /* 0x0000000e56567c23 */ /* 0x000fca0008000802 */
[----:B------:R-:W1:Y:S01]  /*2db00*/  MUFU.EX2 R152, R83 ;  /* 0x0000005300987308 */ /* 0x000e620000000800 */
[----:B------:R-:W-:Y:S01]  /*2db10*/  FFMA R78, R87, UR14, -R2 ;  /* 0x0000000e574e7c23 */ /* 0x000fe20008000802 */
[----:B0-----:R-:W-:Y:S01]  /*2db20*/  FADD R5, R74, R5 ;  /* 0x000000054a057221 */ /* 0x001fe20000000000 */
[----:B------:R-:W-:-:S05]  /*2db30*/  FMUL R86, R86, 1.4426950216293334961 ;  /* 0x3fb8aa3b56567820 */ /* 0x000fca0000400000 */
[----:B------:R-:W0:Y:S01]  /*2db40*/  MUFU.EX2 R76, R76 ;  /* 0x0000004c004c7308 */ /* 0x000e220000000800 */
[----:B------:R-:W-:Y:S01]  /*2db50*/  FMUL R78, R78, 1.4426950216293334961 ;  /* 0x3fb8aa3b4e4e7820 */ /* 0x000fe20000400000 */
[----:B--2---:R-:W-:Y:S01]  /*2db60*/  FADD R5, R75, R5 ;  /* 0x000000054b057221 */ /* 0x004fe20000000000 */
[----:B------:R-:W-:-:S05]  /*2db70*/  FFMA R79, R88, UR14, -R2 ;  /* 0x0000000e584f7c23 */ /* 0x000fca0008000802 */
[----:B------:R-:W2:Y:S01]  /*2db80*/  MUFU.EX2 R77, R77 ;  /* 0x0000004d004d7308 */ /* 0x000ea20000000800 */
[----:B----4-:R-:W-:Y:S01]  /*2db90*/  FADD R5, R151, R5 ;  /* 0x0000000597057221 */ /* 0x010fe20000000000 */
[----:B------:R-:W-:-:S06]  /*2dba0*/  FFMA R89, R89, UR14, -R2 ;  /* 0x0000000e59597c23 */ /* 0x000fcc0008000802 */
[----:B------:R-:W4:Y:S01]  /*2dbb0*/  MUFU.EX2 R87, R86 ;  /* 0x0000005600577308 */ /* 0x000f220000000800 */
[----:B-1----:R-:W-:Y:S01]  /*2dbc0*/  FADD R5, R152, R5 ;  /* 0x0000000598057221 */ /* 0x002fe20000000000 */
[----:B------:R-:W-:-:S06]  /*2dbd0*/  FFMA R90, R90, UR14, -R2 ;  /* 0x0000000e5a5a7c23 */ /* 0x000fcc0008000802 */
[----:B------:R1:W4:Y:S01]  /*2dbe0*/  MUFU.EX2 R88, R78 ;  /* 0x0000004e00587308 */ /* 0x0003220000000800 */
[----:B0-----:R-:W-:Y:S01]  /*2dbf0*/  FADD R5, R76, R5 ;  /* 0x000000054c057221 */ /* 0x001fe20000000000 */
[----:B-1----:R-:W-:Y:S01]  /*2dc00*/  FMUL R78, R79, 1.4426950216293334961 ;  /* 0x3fb8aa3b4f4e7820 */ /* 0x002fe20000400000 */
[----:B------:R-:W-:Y:S01]  /*2dc10*/  FMUL R79, R89, 1.4426950216293334961 ;  /* 0x3fb8aa3b594f7820 */ /* 0x000fe20000400000 */
[----:B------:R-:W-:Y:S01]  /*2dc20*/  FMUL R89, R90, 1.4426950216293334961 ;  /* 0x3fb8aa3b5a597820 */ /* 0x000fe20000400000 */
[----:B------:R-:W-:-:S03]  /*2dc30*/  FFMA R91, R91, UR14, -R2 ;  /* 0x0000000e5b5b7c23 */ /* 0x000fc60008000802 */
[----:B------:R-:W0:Y:S01]  /*2dc40*/  MUFU.EX2 R78, R78 ;  /* 0x0000004e004e7308 */ /* 0x000e220000000800 */
[----:B--2---:R-:W-:Y:S01]  /*2dc50*/  FADD R5, R77, R5 ;  /* 0x000000054d057221 */ /* 0x004fe20000000000 */
[----:B------:R-:W-:-:S06]  /*2dc60*/  FMUL R90, R91, 1.4426950216293334961 ;  /* 0x3fb8aa3b5b5a7820 */ /* 0x000fcc0000400000 */
[----:B------:R-:W1:Y:S01]  /*2dc70*/  MUFU.EX2 R79, R79 ;  /* 0x0000004f004f7308 */ /* 0x000e620000000800 */
[----:B----4-:R-:W-:-:S07]  /*2dc80*/  FADD R5, R87, R5 ;  /* 0x0000000557057221 */ /* 0x010fce0000000000 */
[----:B------:R-:W2:Y:S01]  /*2dc90*/  MUFU.EX2 R89, R89 ;  /* 0x0000005900597308 */ /* 0x000ea20000000800 */
[----:B------:R-:W-:Y:S01]  /*2dca0*/  FADD R5, R88, R5 ;  /* 0x0000000558057221 */ /* 0x000fe20000000000 */
[----:B------:R-:W-:Y:S01]  /*2dcb0*/  FMUL R80, R80, 1.4426950216293334961 ;  /* 0x3fb8aa3b50507820 */ /* 0x000fe20000400000 */
[----:B------:R-:W-:-:S05]  /*2dcc0*/  FFMA R81, R94, UR14, -R2 ;  /* 0x0000000e5e517c23 */ /* 0x000fca0008000802 */
[----:B------:R-:W4:Y:S01]  /*2dcd0*/  MUFU.EX2 R90, R90 ;  /* 0x0000005a005a7308 */ /* 0x000f220000000800 */
[----:B0-----:R-:W-:Y:S01]  /*2dce0*/  FADD R5, R78, R5 ;  /* 0x000000054e057221 */ /* 0x001fe20000000000 */
[----:B------:R-:W-:-:S06]  /*2dcf0*/  FMUL R81, R81, 1.4426950216293334961 ;  /* 0x3fb8aa3b51517820 */ /* 0x000fcc0000400000 */
[----:B------:R1:W0:Y:S01]  /*2dd00*/  MUFU.EX2 R94, R80 ;  /* 0x00000050005e7308 */ /* 0x0002220000000800 */
[----:B------:R-:W-:Y:S01]  /*2dd10*/  FFMA R97, R97, UR14, -R2 ;  /* 0x0000000e61617c23 */ /* 0x000fe20008000802 */
[----:B-1----:R-:W-:-:S06]  /*2dd20*/  FADD R80, R79, R5 ;  /* 0x000000054f507221 */ /* 0x002fcc0000000000 */
[----:B------:R-:W1:Y:S01]  /*2dd30*/  MUFU.EX2 R91, R81 ;  /* 0x00000051005b7308 */ /* 0x000e620000000800 */
[----:B--2---:R-:W-:Y:S01]  /*2dd40*/  FADD R80, R89, R80 ;  /* 0x0000005059507221 */ /* 0x004fe20000000000 */
[----:B------:R-:W-:-:S03]  /*2dd50*/  FMUL R97, R97, 1.4426950216293334961 ;  /* 0x3fb8aa3b61617820 */ /* 0x000fc60000400000 */
[----:B----4-:R-:W-:-:S03]  /*2dd60*/  FADD R80, R90, R80 ;  /* 0x000000505a507221 */ /* 0x010fc60000000000 */
[----:B------:R-:W2:Y:S01]  /*2dd70*/  MUFU.EX2 R92, R92 ;  /* 0x0000005c005c7308 */ /* 0x000ea20000000800 */
[----:B------:R-:W-:Y:S01]  /*2dd80*/  FFMA R99, R99, UR14, -R2 ;  /* 0x0000000e63637c23 */ /* 0x000fe20008000802 */
[----:B------:R-:W-:-:S06]  /*2dd90*/  FADD R80, R93, R80 ;  /* 0x000000505d507221 */ /* 0x000fcc0000000000 */
[----:B------:R-:W4:Y:S01]  /*2dda0*/  MUFU.EX2 R95, R95 ;  /* 0x0000005f005f7308 */ /* 0x000f220000000800 */
[----:B0-----:R-:W-:-:S07]  /*2ddb0*/  FADD R80, R94, R80 ;  /* 0x000000505e507221 */ /* 0x001fce0000000000 */
[----:B------:R0:W4:Y:S01]  /*2ddc0*/  MUFU.EX2 R138, R97 ;  /* 0x00000061008a7308 */ /* 0x0001220000000800 */
[----:B-1----:R-:W-:Y:S01]  /*2ddd0*/  FADD R80, R91, R80 ;  /* 0x000000505b507221 */ /* 0x002fe20000000000 */
[----:B------:R-:W-:Y:S01]  /*2dde0*/  FFMA R101, R101, UR14, -R2 ;  /* 0x0000000e65657c23 */ /* 0x000fe20008000802 */
[----:B0-----:R-:W-:-:S05]  /*2ddf0*/  FMUL R97, R99, 1.4426950216293334961 ;  /* 0x3fb8aa3b63617820 */ /* 0x001fca0000400000 */
[----:B------:R-:W0:Y:S01]  /*2de00*/  MUFU.EX2 R96, R96 ;  /* 0x0000006000607308 */ /* 0x000e220000000800 */
[----:B--2---:R-:W-:Y:S01]  /*2de10*/  FADD R82, R92, R80 ;  /* 0x000000505c527221 */ /* 0x004fe20000000000 */
[----:B------:R-:W-:-:S06]  /*2de20*/  FMUL R101, R101, 1.4426950216293334961 ;  /* 0x3fb8aa3b65657820 */ /* 0x000fcc0000400000 */
[----:B------:R-:W1:Y:S01]  /*2de30*/  MUFU.EX2 R97, R97 ;  /* 0x0000006100617308 */ /* 0x000e620000000800 */
[----:B----4-:R-:W-:Y:S01]  /*2de40*/  FADD R82, R95, R82 ;  /* 0x000000525f527221 */ /* 0x010fe20000000000 */
[----:B------:R-:W-:-:S03]  /*2de50*/  FFMA R103, R103, UR14, -R2 ;  /* 0x0000000e67677c23 */ /* 0x000fc60008000802 */
[----:B------:R-:W-:Y:S01]  /*2de60*/  FADD R82, R138, R82 ;  /* 0x000000528a527221 */ /* 0x000fe20000000000 */
[----:B------:R-:W-:Y:S02]  /*2de70*/  FMUL R99, R103, 1.4426950216293334961 ;  /* 0x3fb8aa3b67637820 */ /* 0x000fe40000400000 */
[----:B------:R2:W4:Y:S01]  /*2de80*/  MUFU.EX2 R158, R101 ;  /* 0x00000065009e7308 */ /* 0x0005220000000800 */
[----:B0-----:R-:W-:Y:S01]  /*2de90*/  FADD R82, R96, R82 ;  /* 0x0000005260527221 */ /* 0x001fe20000000000 */
[----:B------:R-:W-:-:S06]  /*2dea0*/  FFMA R105, R105, UR14, -R2 ;  /* 0x0000000e69697c23 */ /* 0x000fcc0008000802 */
[----:B------:R-:W0:Y:S01]  /*2deb0*/  MUFU.EX2 R98, R98 ;  /* 0x0000006200627308 */ /* 0x000e220000000800 */
[----:B-1----:R-:W-:Y:S01]  /*2dec0*/  FADD R82, R97, R82 ;  /* 0x0000005261527221 */ /* 0x002fe20000000000 */
[----:B--2---:R-:W-:Y:S01]  /*2ded0*/  FMUL R101, R105, 1.4426950216293334961 ;  /* 0x3fb8aa3b69657820 */ /* 0x004fe20000400000 */
[----:B------:R-:W-:Y:S01]  /*2dee0*/  FFMA R106, R106, UR14, -R2 ;  /* 0x0000000e6a6a7c23 */ /* 0x000fe20008000802 */
[----:B------:R-:W1:Y:S04]  /*2def0*/  S2R R86, SR_TID.X ;  /* 0x0000000000567919 */ /* 0x000e680000002100 */
[----:B------:R-:W2:Y:S01]  /*2df00*/  MUFU.EX2 R99, R99 ;  /* 0x0000006300637308 */ /* 0x000ea20000000800 */
[----:B------:R-:W-:Y:S01]  /*2df10*/  FADD R82, R160, R82 ;  /* 0x00000052a0527221 */ /* 0x000fe20000000000 */
[----:B------:R-:W-:Y:S01]  /*2df20*/  FMUL R103, R106, 1.4426950216293334961 ;  /* 0x3fb8aa3b6a677820 */ /* 0x000fe20000400000 */
[----:B------:R-:W-:-:S05]  /*2df30*/  FFMA R107, R107, UR14, -R2 ;  /* 0x0000000e6b6b7c23 */ /* 0x000fca0008000802 */
[----:B------:R-:W1:Y:S01]  /*2df40*/  MUFU.EX2 R100, R100 ;  /* 0x0000006400647308 */ /* 0x000e620000000800 */
[----:B----4-:R-:W-:Y:S01]  /*2df50*/  FADD R82, R158, R82 ;  /* 0x000000529e527221 */ /* 0x010fe20000000000 */
[----:B------:R-:W-:Y:S01]  /*2df60*/  FMUL R105, R107, 1.4426950216293334961 ;  /* 0x3fb8aa3b6b697820 */ /* 0x000fe20000400000 */
[----:B------:R-:W-:-:S05]  /*2df70*/  FFMA R108, R108, UR14, -R2 ;  /* 0x0000000e6c6c7c23 */ /* 0x000fca0008000802 */
[----:B------:R-:W4:Y:S01]  /*2df80*/  MUFU.EX2 R101, R101 ;  /* 0x0000006500657308 */ /* 0x000f220000000800 */
[----:B0-----:R-:W-:Y:S01]  /*2df90*/  FADD R85, R98, R82 ;  /* 0x0000005262557221 */ /* 0x001fe20000000000 */
[----:B------:R-:W-:Y:S01]  /*2dfa0*/  FFMA R109, R109, UR14, -R2 ;  /* 0x0000000e6d6d7c23 */ /* 0x000fe20008000802 */
[----:B------:R-:W-:-:S05]  /*2dfb0*/  FMUL R108, R108, 1.4426950216293334961 ;  /* 0x3fb8aa3b6c6c7820 */ /* 0x000fca0000400000 */
[----:B------:R-:W0:Y:S01]  /*2dfc0*/  MUFU.EX2 R103, R103 ;  /* 0x0000006700677308 */ /* 0x000e220000000800 */
[----:B--2---:R-:W-:Y:S01]  /*2dfd0*/  FADD R85, R99, R85 ;  /* 0x0000005563557221 */ /* 0x004fe20000000000 */
[----:B------:R-:W-:Y:S01]  /*2dfe0*/  FMUL R5, R109, 1.4426950216293334961 ;  /* 0x3fb8aa3b6d057820 */ /* 0x000fe20000400000 */
[----:B------:R-:W-:-:S05]  /*2dff0*/  FFMA R110, R110, UR14, -R2 ;  /* 0x0000000e6e6e7c23 */ /* 0x000fca0008000802 */
[----:B------:R-:W2:Y:S01]  /*2e000*/  MUFU.EX2 R105, R105 ;  /* 0x0000006900697308 */ /* 0x000ea20000000800 */
[----:B-1----:R-:W-:Y:S01]  /*2e010*/  FADD R85, R100, R85 ;  /* 0x0000005564557221 */ /* 0x002fe20000000000 */
[----:B------:R-:W-:Y:S01]  /*2e020*/  FMUL R106, R110, 1.4426950216293334961 ;  /* 0x3fb8aa3b6e6a7820 */ /* 0x000fe20000400000 */
[----:B------:R-:W-:-:S05]  /*2e030*/  FFMA R111, R111, UR14, -R2 ;  /* 0x0000000e6f6f7c23 */ /* 0x000fca0008000802 */
[----:B------:R1:W1:Y:S01]  /*2e040*/  MUFU.EX2 R153, R108 ;  /* 0x0000006c00997308 */ /* 0x0002620000000800 */
[----:B----4-:R-:W-:Y:S01]  /*2e050*/  FADD R85, R101, R85 ;  /* 0x0000005565557221 */ /* 0x010fe20000000000 */
[----:B------:R-:W-:Y:S01]  /*2e060*/  FMUL R107, R111, 1.4426950216293334961 ;  /* 0x3fb8aa3b6f6b7820 */ /* 0x000fe20000400000 */
[----:B------:R-:W-:-:S05]  /*2e070*/  FFMA R112, R112, UR14, -R2 ;  /* 0x0000000e70707c23 */ /* 0x000fca0008000802 */
[----:B------:R-:W4:Y:S01]  /*2e080*/  MUFU.EX2 R5, R5 ;  /* 0x0000000500057308 */ /* 0x000f220000000800 */
[----:B0-----:R-:W-:Y:S01]  /*2e090*/  FADD R85, R103, R85 ;  /* 0x0000005567557221 */ /* 0x001fe20000000000 */
[----:B------:R-:W-:Y:S01]  /*2e0a0*/  FMUL R80, R112, 1.4426950216293334961 ;  /* 0x3fb8aa3b70507820 */ /* 0x000fe20000400000 */
[----:B------:R-:W-:-:S05]  /*2e0b0*/  FFMA R81, R113, UR14, -R2 ;  /* 0x0000000e71517c23 */ /* 0x000fca0008000802 */
[----:B------:R-:W0:Y:S01]  /*2e0c0*/  MUFU.EX2 R106, R106 ;  /* 0x0000006a006a7308 */ /* 0x000e220000000800 */
[----:B--2---:R-:W-:Y:S01]  /*2e0d0*/  FADD R85, R105, R85 ;  /* 0x0000005569557221 */ /* 0x004fe20000000000 */
[----:B------:R-:W-:Y:S01]  /*2e0e0*/  FMUL R81, R81, 1.4426950216293334961 ;  /* 0x3fb8aa3b51517820 */ /* 0x000fe20000400000 */
[----:B-1----:R-:W-:Y:S01]  /*2e0f0*/  FFMA R108, R114, UR14, -R2 ;  /* 0x0000000e726c7c23 */ /* 0x002fe20008000802 */
[----:B------:R-:W-:-:S04]  /*2e100*/  IMAD.SHL.U32 R84, R86, 0x10, RZ ;  /* 0x0000001056547824 */ /* 0x000fc800078e00ff */
[----:B------:R-:W1:Y:S01]  /*2e110*/  MUFU.EX2 R107, R107 ;  /* 0x0000006b006b7308 */ /* 0x000e620000000800 */
[----:B------:R-:W-:Y:S01]  /*2e120*/  FADD R85, R153, R85 ;  /* 0x0000005599557221 */ /* 0x000fe20000000000 */
[----:B------:R-:W-:Y:S01]  /*2e130*/  FMUL R108, R108, 1.4426950216293334961 ;  /* 0x3fb8aa3b6c6c7820 */ /* 0x000fe20000400000 */
[----:B------:R-:W-:Y:S01]  /*2e140*/  FFMA R115, R115, UR14, -R2 ;  /* 0x0000000e73737c23 */ /* 0x000fe20008000802 */
[----:B------:R-:W-:-:S04]  /*2e150*/  LOP3.LUT R84, R84, 0x70, RZ, 0xc0, !PT ;  /* 0x0000007054547812 */ /* 0x000fc800078ec0ff */
[----:B------:R-:W2:Y:S01]  /*2e160*/  MUFU.EX2 R80, R80 ;  /* 0x0000005000507308 */ /* 0x000ea20000000800 */
[----:B------:R-:W-:Y:S01]  /*2e170*/  LOP3.LUT R82, R86, 0x7f, RZ, 0xc0, !PT ;  /* 0x0000007f56527812 */ /* 0x000fe200078ec0ff */
[----:B----4-:R-:W-:Y:S01]  /*2e180*/  FADD R85, R5, R85 ;  /* 0x0000005505557221 */ /* 0x010fe20000000000 */
[----:B------:R-:W-:Y:S01]  /*2e190*/  FMUL R109, R115, 1.4426950216293334961 ;  /* 0x3fb8aa3b736d7820 */ /* 0x000fe20000400000 */
[----:B---3--:R-:W-:-:S04]  /*2e1a0*/  FFMA R83, R116, UR14, -R2 ;  /* 0x0000000e74537c23 */ /* 0x008fc80008000802 */
[----:B------:R-:W3:Y:S01]  /*2e1b0*/  MUFU.EX2 R81, R81 ;  /* 0x0000005100517308 */ /* 0x000ee20000000800 */
[----:B------:R-:W-:Y:S02]  /*2e1c0*/  IMAD R82, R82, 0x80, R84 ;  /* 0x0000008052527824 */ /* 0x000fe400078e0254 */
[----:B0-----:R-:W-:Y:S01]  /*2e1d0*/  FADD R85, R106, R85 ;  /* 0x000000556a557221 */ /* 0x001fe20000000000 */
[----:B------:R-:W-:Y:S01]  /*2e1e0*/  FMUL R83, R83, 1.4426950216293334961 ;  /* 0x3fb8aa3b53537820 */ /* 0x000fe20000400000 */
[----:B------:R-:W-:-:S03]  /*2e1f0*/  FFMA R84, R117, UR14, -R2 ;  /* 0x0000000e75547c23 */ /* 0x000fc60008000802 */
[----:B------:R-:W0:Y:S01]  /*2e200*/  MUFU.EX2 R108, R108 ;  /* 0x0000006c006c7308 */ /* 0x000e220000000800 */
[----:B-1----:R-:W-:Y:S01]  /*2e210*/  FADD R85, R107, R85 ;  /* 0x000000556b557221 */ /* 0x002fe20000000000 */
[----:B------:R-:W-:Y:S01]  /*2e220*/  FFMA R118, R118, UR14, -R2 ;  /* 0x0000000e76767c23 */ /* 0x000fe20008000802 */
[----:B------:R-:W-:-:S05]  /*2e230*/  FMUL R84, R84, 1.4426950216293334961 ;  /* 0x3fb8aa3b54547820 */ /* 0x000fca0000400000 */
[----:B------:R-:W1:Y:S01]  /*2e240*/  MUFU.EX2 R109, R109 ;  /* 0x0000006d006d7308 */ /* 0x000e620000000800 */
[----:B--2---:R-:W-:Y:S01]  /*2e250*/  FADD R85, R80, R85 ;  /* 0x0000005550557221 */ /* 0x004fe20000000000 */
[----:B------:R-:W-:Y:S01]  /*2e260*/  FFMA R119, R119, UR14, -R2 ;  /* 0x0000000e77777c23 */ /* 0x000fe20008000802 */
[----:B------:R-:W-:-:S05]  /*2e270*/  FMUL R118, R118, 1.4426950216293334961 ;  /* 0x3fb8aa3b76767820 */ /* 0x000fca0000400000 */
[----:B------:R-:W2:Y:S01]  /*2e280*/  MUFU.EX2 R83, R83 ;  /* 0x0000005300537308 */ /* 0x000ea20000000800 */
[----:B---3--:R-:W-:Y:S01]  /*2e290*/  FADD R85, R81, R85 ;  /* 0x0000005551557221 */ /* 0x008fe20000000000 */
[----:B------:R-:W-:Y:S01]  /*2e2a0*/  FFMA R120, R120, UR14, -R2 ;  /* 0x0000000e78787c23 */ /* 0x000fe20008000802 */
[----:B------:R-:W-:-:S05]  /*2e2b0*/  FMUL R119, R119, 1.4426950216293334961 ;  /* 0x3fb8aa3b77777820 */ /* 0x000fca0000400000 */
[----:B------:R-:W3:Y:S01]  /*2e2c0*/  MUFU.EX2 R84, R84 ;  /* 0x0000005400547308 */ /* 0x000ee20000000800 */
[----:B0-----:R-:W-:Y:S01]  /*2e2d0*/  FADD R110, R108, R85 ;  /* 0x000000556c6e7221 */ /* 0x001fe20000000000 */
[----:B------:R-:W-:Y:S01]  /*2e2e0*/  FMUL R86, R120, 1.4426950216293334961 ;  /* 0x3fb8aa3b78567820 */ /* 0x000fe20000400000 */
[----:B------:R-:W-:-:S05]  /*2e2f0*/  F2FP.SATFINITE.E4M3.F32.PACK_AB_MERGE_C R113, R165, R3, RZ ;  /* 0x00000003a571723e */ /* 0x000fca00048070ff */
[----:B------:R-:W0:Y:S01]  /*2e300*/  MUFU.EX2 R118, R118 ;  /* 0x0000007600767308 */ /* 0x000e220000000800 */
[----:B------:R-:W4:Y:S01]  /*2e310*/  S2R R3, SR_TID.X ;  /* 0x0000000000037919 */ /* 0x000f220000002100 */
[----:B-1----:R-:W-:Y:S01]  /*2e320*/  FADD R120, R109, R110 ;  /* 0x0000006e6d787221 */ /* 0x002fe20000000000 */
[----:B------:R-:W-:-:S05]  /*2e330*/  F2FP.SATFINITE.E4M3.F32.PACK_AB_MERGE_C R45, R47, R45, RZ ;  /* 0x0000002d2f2d723e */ /* 0x000fca00048070ff */
[----:B------:R-:W1:Y:S01]  /*2e340*/  MUFU.EX2 R119, R119 ;  /* 0x0000007700777308 */ /* 0x000e620000000800 */
[----:B--2---:R-:W-:Y:S01]  /*2e350*/  FADD R47, R83, R120 ;  /* 0x00000078532f7221 */ /* 0x004fe20000000000 */
[----:B------:R-:W2:Y:S06]  /*2e360*/  S2R R165, SR_TID.X ;  /* 0x0000000000a57919 */ /* 0x000eac0000002100 */
[----:B------:R-:W4:Y:S01]  /*2e370*/  MUFU.EX2 R86, R86 ;  /* 0x0000005600567308 */ /* 0x000f220000000800 */
[----:B---3--:R-:W-:Y:S01]  /*2e380*/  FADD R47, R84, R47 ;  /* 0x0000002f542f7221 */ /* 0x008fe20000000000 */
[----:B------:R-:W-:-:S02]  /*2e390*/  F2FP.SATFINITE.E4M3.F32.PACK_AB_MERGE_C R117, R10, R11, RZ ;  /* 0x0000000b0a75723e */ /* 0x000fc400048070ff */
[----:B------:R-:W3:Y:S01]  /*2e3a0*/  LDL.LU R11, [R1+0x1360] ;  /* 0x00136000010b7983 */ /* 0x000ee20000300800 */
[----:B0-----:R-:W-:Y:S01]  /*2e3b0*/  FADD R47, R118, R47 ;  /* 0x0000002f762f7221 */ /* 0x001fe20000000000 */
[----:B------:R-:W-:Y:S02]  /*2e3c0*/  F2FP.SATFINITE.E4M3.F32.PACK_AB_MERGE_C R52, R54, R52, RZ ;  /* 0x000000343634723e */ /* 0x000fe400048070ff */
[----:B------:R-:W3:Y:S01]  /*2e3d0*/  LDL.LU R10, [R1+0x135c] ;  /* 0x00135c00010a7983 */ /* 0x000ee20000300800 */
[----:B------:R-:W-:Y:S01]  /*2e3e0*/  F2FP.SATFINITE.E4M3.F32.PACK_AB_MERGE_C R115, R7, R9, RZ ;  /* 0x000000090773723e */ /* 0x000fe200048070ff */
[----:B-1----:R-:W-:Y:S01]  /*2e3f0*/  FADD R54, R119, R47 ;  /* 0x0000002f77367221 */ /* 0x002fe20000000000 */
[----:B------:R-:W-:Y:S01]  /*2e400*/  F2FP.SATFINITE.E4M3.F32.PACK_AB_MERGE_C R116, R6, R8, RZ ;  /* 0x000000080674723e */ /* 0x000fe200048070ff */
[----:B------:R-:W3:Y:S01]  /*2e410*/  LDL.LU R9, [R1+0x1358] ;  /* 0x0013580001097983 */ /* 0x000ee20000300800 */
[----:B------:R-:W-:-:S03]  /*2e420*/  F2FP.SATFINITE.E4M3.F32.PACK_AB_MERGE_C R47, R88, R87, RZ ;  /* 0x00000057582f723e */ /* 0x000fc600048070ff */
[----:B------:R-:W3:Y:S01]  /*2e430*/  LDL.LU R7, [R1+0x1354] ;  /* 0x0013540001077983 */ /* 0x000ee20000300800 */
[----:B------:R-:W-:Y:S01]  /*2e440*/  F2FP.SATFINITE.E4M3.F32.PACK_AB_MERGE_C R114, R0, R4, RZ ;  /* 0x000000040072723e */ /* 0x000fe200048070ff */
[----:B----4-:R-:W-:Y:S02]  /*2e450*/  FADD R87, R86, R54 ;  /* 0x0000003656577221 */ /* 0x010fe40000000000 */
[----:B------:R-:W4:Y:S01]  /*2e460*/  LDL.LU R8, [R1+0x1350] ;  /* 0x0013500001087983 */ /* 0x000f220000300800 */
        /* <DEDUP_REMOVED lines=14> */
[----:B------:R-:W-:Y:S01]  /*2e550*/  FMUL R123, R123, 1.4426950216293334961 ;  /* 0x3fb8aa3b7b7b7820 */ /* 0x000fe20000400000 */
[----:B------:R-:W-:Y:S02]  /*2e560*/  F2FP.SATFINITE.E4M3.F32.PACK_AB_MERGE_C R64, R97, R96, RZ ;  /* 0x000000606140723e */ /* 0x000fe400048070ff */
[----:B------:R-:W3:Y:S01]  /*2e570*/  LDL.LU R99, [R1+0x174] ;  /* 0x0001740001637983 */ /* 0x000ee20000300800 */
[----:B------:R-:W-:-:S03]  /*2e580*/  FFMA R121, R121, UR14, -R2 ;  /* 0x0000000e79797c23 */ /* 0x000fc60008000802 */
[----:B------:R-:W3:Y:S01]  /*2e590*/  LDL.LU R159, [R1+0x170] ;  /* 0x00017000019f7983 */ /* 0x000ee20000300800 */
[----:B------:R-:W-:Y:S01]  /*2e5a0*/  FMUL R122, R122, 1.4426950216293334961 ;  /* 0x3fb8aa3b7a7a7820 */ /* 0x000fe20000400000 */
[----:B------:R-:W-:Y:S02]  /*2e5b0*/  F2FP.SATFINITE.E4M3.F32.PACK_AB_MERGE_C R151, R152, R151, RZ ;  /* 0x000000979897723e */ /* 0x000fe400048070ff */
[----:B------:R-:W3:Y:S01]  /*2e5c0*/  LDL.LU R98, [R1+0x84] ;  /* 0x0000840001627983 */ /* 0x000ee20000300800 */
[----:B------:R-:W-:-:S03]  /*2e5d0*/  LOP3.LUT R3, R3, 0x7f, RZ, 0xc0, !PT ;  /* 0x0000007f03037812 */ /* 0x000fc600078ec0ff */
[----:B------:R-:W3:Y:S01]  /*2e5e0*/  LDL.LU R97, [R1+0x80] ;  /* 0x0000800001617983 */ /* 0x000ee20000300800 */
[----:B------:R-:W-:-:S03]  /*2e5f0*/  F2FP.SATFINITE.E4M3.F32.PACK_AB_MERGE_C R143, R150, R143, RZ ;  /* 0x0000008f968f723e */ /* 0x000fc600048070ff */
[----:B------:R-:W3:Y:S01]  /*2e600*/  LDL.LU R96, [R1+0x7c] ;  /* 0x00007c0001607983 */ /* 0x000ee20000300800 */
[----:B------:R-:W-:Y:S01]  /*2e610*/  F2FP.SATFINITE.E4M3.F32.PACK_AB_MERGE_C R67, R68, R67, RZ ;  /* 0x000000434443723e */ /* 0x000fe200048070ff */
[----:B------:R-:W-:Y:S01]  /*2e620*/  FMUL R121, R121, 1.4426950216293334961 ;  /* 0x3fb8aa3b79797820 */ /* 0x000fe20000400000 */
[----:B------:R-:W-:Y:S01]  /*2e630*/  F2FP.SATFINITE.E4M3.F32.PACK_AB_MERGE_C R141, R142, R141, RZ ;  /* 0x0000008d8e8d723e */ /* 0x000fe200048070ff */
[----:B------:R-:W3:Y:S01]  /*2e640*/  LDL.LU R152, [R1+0x78] ;  /* 0x0000780001987983 */ /* 0x000ee20000300800 */
[----:B------:R0:W-:Y:S01]  /*2e650*/  MUFU.EX2 R68, R123 ;  /* 0x0000007b00447308 */ /* 0x0001e20000000800 */
[----:B------:R-:W-:Y:S02]  /*2e660*/  F2FP.SATFINITE.E4M3.F32.PACK_AB_MERGE_C R139, R140, R139, RZ ;  /* 0x0000008b8c8b723e */ /* 0x000fe400048070ff */
[----:B------:R-:W3:Y:S01]  /*2e670*/  LDL.LU R150, [R1+0x6c] ;  /* 0x00006c0001967983 */ /* 0x000ee20000300800 */
[----:B------:R-:W-:-:S03]  /*2e680*/  LOP3.LUT R3, R3, 0x60, RZ, 0x3c, !PT ;  /* 0x0000006003037812 */ /* 0x000fc600078e3cff */
[----:B------:R-:W3:Y:S01]  /*2e690*/  LDL.LU R142, [R1+0x64] ;  /* 0x00006400018e7983 */ /* 0x000ee20000300800 */
[----:B------:R1:W-:Y:S01]  /*2e6a0*/  MUFU.EX2 R120, R122 ;  /* 0x0000007a00787308 */ /* 0x0003e20000000800 */
[----:B------:R-:W-:Y:S02]  /*2e6b0*/  F2FP.SATFINITE.E4M3.F32.PACK_AB_MERGE_C R110, R155, R156, RZ ;  /* 0x0000009c9b6e723e */ /* 0x000fe400048070ff */
[----:B0-----:R-:W3:Y:S01]  /*2e6c0*/  LDL.LU R123, [R1+0x74] ;  /* 0x00007400017b7983 */ /* 0x001ee20000300800 */
[----:B--2---:R-:W-:-:S03]  /*2e6d0*/  LOP3.LUT R165, R165, 0x7f, RZ, 0xc0, !PT ;  /* 0x0000007fa5a57812 */ /* 0x004fc600078ec0ff */
[----:B------:R-:W2:Y:S01]  /*2e6e0*/  LDL.LU R140, [R1+0x70] ;  /* 0x00007000018c7983 */ /* 0x000ea20000300800 */
[----:B------:R0:W2:Y:S03]  /*2e6f0*/  MUFU.EX2 R85, R121 ;  /* 0x0000007900557308 */ /* 0x0000a60000000800 */
[----:B-1----:R-:W2:Y:S01]  /*2e700*/  LDL.LU R122, [R1+0x60] ;  /* 0x00006000017a7983 */ /* 0x002ea20000300800 */
[----:B------:R-:W-:-:S03]  /*2e710*/  F2FP.SATFINITE.E4M3.F32.PACK_AB_MERGE_C R111, R162, R164, RZ ;  /* 0x000000a4a26f723e */ /* 0x000fc600048070ff */
[----:B------:R-:W2:Y:S04]  /*2e720*/  LDL.LU R155, [R1+0x5c] ;  /* 0x00005c00019b7983 */ /* 0x000ea80000300800 */
[----:B------:R-:W2:Y:S04]  /*2e730*/  LDL.LU R156, [R1+0x58] ;  /* 0x00005800019c7983 */ /* 0x000ea80000300800 */
[----:B0-----:R-:W2:Y:S04]  /*2e740*/  LDL.LU R121, [R1+0x54] ;  /* 0x0000540001797983 */ /* 0x001ea80000300800 */
[----:B------:R0:W-:Y:S04]  /*2e750*/  STS.U8 [R3+UR7+0x1b300], R20 ;  /* 0x01b3001403007988 */ /* 0x0001e80008000007 */
[----:B------:R-:W2:Y:S04]  /*2e760*/  LDL.LU R162, [R1+0x38] ;  /* 0x0000380001a27983 */ /* 0x000ea80000300800 */
[----:B------:R-:W2:Y:S01]  /*2e770*/  LDL.LU R164, [R1+0x34] ;  /* 0x0000340001a47983 */ /* 0x000ea20000300800 */
[----:B0-----:R-:W-:-:S03]  /*2e780*/  LOP3.LUT R20, R165, 0x70, RZ, 0x3c, !PT ;  /* 0x00000070a5147812 */ /* 0x001fc600078e3cff */
[----:B------:R-:W2:Y:S04]  /*2e790*/  LDL.LU R165, [R1+0x4c] ;  /* 0x00004c0001a57983 */ /* 0x000ea80000300800 */
[----:B------:R2:W-:Y:S01]  /*2e7a0*/  STS.U8 [R3+UR7+0x1ab00], R16 ;  /* 0x01ab001003007988 */ /* 0x0005e20008000007 */
[--C-:B------:R-:W-:Y:S01]  /*2e7b0*/  FFMA R124, R124, UR14, -R2.reuse ;  /* 0x0000000e7c7c7c23 */ /* 0x100fe20008000802 */
[--C-:B------:R-:W-:Y:S01]  /*2e7c0*/  FFMA R126, R126, UR14, -R2.reuse ;  /* 0x0000000e7e7e7c23 */ /* 0x100fe20008000802 */
[--C-:B------:R-:W-:Y:S01]  /*2e7d0*/  FFMA R127, R127, UR14, -R2.reuse ;  /* 0x0000000e7f7f7c23 */ /* 0x100fe20008000802 */
[----:B------:R-:W-:Y:S01]  /*2e7e0*/  STS.U8 [R3+UR7+0x1a300], R12 ;  /* 0x01a3000c03007988 */ /* 0x000fe20008000007 */
[----:B------:R-:W-:Y:S01]  /*2e7f0*/  FFMA R125, R125, UR14, -R2 ;  /* 0x0000000e7d7d7c23 */ /* 0x000fe20008000802 */
[----:B------:R-:W-:-:S02]  /*2e800*/  FMUL R126, R126, 1.4426950216293334961 ;  /* 0x3fb8aa3b7e7e7820 */ /* 0x000fc40000400000 */
[----:B------:R-:W-:Y:S01]  /*2e810*/  STS.U8 [R3+UR7+0x1a700], R14 ;  /* 0x01a7000e03007988 */ /* 0x000fe20008000007 */
[----:B------:R-:W-:-:S03]  /*2e820*/  FMUL R127, R127, 1.4426950216293334961 ;  /* 0x3fb8aa3b7f7f7820 */ /* 0x000fc60000400000 */
[----:B------:R-:W-:Y:S04]  /*2e830*/  STS.U8 [R3+UR7+0x1af00], R18 ;  /* 0x01af001203007988 */ /* 0x000fe80008000007 */
[----:B------:R-:W-:Y:S04]  /*2e840*/  STS.U8 [R3+UR7+0x1b700], R23 ;  /* 0x01b7001703007988 */ /* 0x000fe80008000007 */
[----:B------:R-:W-:Y:S04]  /*2e850*/  STS.U8 [R3+UR7+0x1bb00], R24 ;  /* 0x01bb001803007988 */ /* 0x000fe80008000007 */
[----:B------:R-:W-:Y:S04]  /*2e860*/  STS.U8 [R3+UR7+0x1bf00], R26 ;  /* 0x01bf001a03007988 */ /* 0x000fe80008000007 */
[----:B------:R-:W-:Y:S01]  /*2e870*/  STS.U8 [R3+UR7+0x1c300], R28 ;  /* 0x01c3001c03007988 */ /* 0x000fe20008000007 */
[----:B--2---:R-:W-:-:S03]  /*2e880*/  F2FP.SATFINITE.E4M3.F32.PACK_AB_MERGE_C R16, R144, R165, R111 ;  /* 0x000000a59010723e */ /* 0x004fc6000480706f */
[----:B------:R-:W2:Y:S04]  /*2e890*/  LDL.LU R144, [R1+0x1340] ;  /* 0x0013400001907983 */ /* 0x000ea80000300800 */
        /* <DEDUP_REMOVED lines=15> */
[--C-:B------:R-:W-:Y:S01]  /*2e990*/  FFMA R130, R130, UR14, -R2.reuse ;  /* 0x0000000e82827c23 */ /* 0x100fe20008000802 */
[----:B------:R-:W-:-:S02]  /*2e9a0*/  FFMA R131, R131, UR14, -R2 ;  /* 0x0000000e83837c23 */ /* 0x000fc40008000802 */
[----:B----4-:R1:W-:Y:S01]  /*2e9b0*/  STS.U8 [R20+UR7+0x18f80], R8 ;  /* 0x018f800814007988 */ /* 0x0103e20008000007 */
[----:B------:R-:W-:Y:S01]  /*2e9c0*/  FMUL R125, R125, 1.4426950216293334961 ;  /* 0x3fb8aa3b7d7d7820 */ /* 0x000fe20000400000 */
[----:B0-----:R-:W-:Y:S02]  /*2e9d0*/  FMUL R3, R124, 1.4426950216293334961 ;  /* 0x3fb8aa3b7c037820 */ /* 0x001fe40000400000 */
[----:B---3--:R0:W-:Y:S01]  /*2e9e0*/  STS.U8 [R20+UR7+0x19780], R9 ;  /* 0x0197800914007988 */ /* 0x0081e20008000007 */
[----:B------:R-:W-:Y:S02]  /*2e9f0*/  F2FP.SATFINITE.E4M3.F32.PACK_AB_MERGE_C R59, R60, R59, RZ ;  /* 0x0000003b3c3b723e */ /* 0x000fe400048070ff */
[----:B-1----:R-:W-:Y:S01]  /*2ea00*/  F2FP.SATFINITE.E4M3.F32.PACK_AB_MERGE_C R8, R159, R99, R105 ;  /* 0x000000639f08723e */ /* 0x002fe20004807069 */
[----:B------:R1:W-:Y:S01]  /*2ea10*/  STS.U8 [R20+UR7+0x19b80], R10 ;  /* 0x019b800a14007988 */ /* 0x0003e20008000007 */
[----:B------:R-:W-:Y:S03]  /*2ea20*/  MUFU.EX2 R159, R126 ;  /* 0x0000007e009f7308 */ /* 0x000fe60000000800 */
[----:B------:R3:W-:Y:S01]  /*2ea30*/  STS.U8 [R20+UR7+0x19f80], R11 ;  /* 0x019f800b14007988 */ /* 0x0007e20008000007 */
[----:B0-----:R-:W-:-:S03]  /*2ea40*/  F2FP.SATFINITE.E4M3.F32.PACK_AB_MERGE_C R9, R106, R107, R104 ;  /* 0x0000006b6a09723e */ /* 0x001fc60004807068 */
[----:B------:R0:W-:Y:S01]  /*2ea50*/  STS.U8 [R20+UR7+0x1a780], R15 ;  /* 0x01a7800f14007988 */ /* 0x0001e20008000007 */
[----:B-1----:R-:W-:Y:S01]  /*2ea60*/  F2FP.SATFINITE.E4M3.F32.PACK_AB_MERGE_C R10, R97, R98, R102 ;  /* 0x00000062610a723e */ /* 0x002fe20004807066 */
[----:B------:R-:W1:Y:S01]  /*2ea70*/  MUFU.EX2 R3, R3 ;  /* 0x0000000300037308 */ /* 0x000e620000000800 */
[----:B---3--:R-:W-:Y:S01]  /*2ea80*/  F2FP.SATFINITE.E4M3.F32.PACK_AB_MERGE_C R11, R152, R96, R117 ;  /* 0x00000060980b723e */ /* 0x008fe20004807075 */
[----:B------:R-:W-:Y:S01]  /*2ea90*/  FFMA R128, R128, UR14, -R2 ;  /* 0x0000000e80807c23 */ /* 0x000fe20008000802 */
[----:B0-----:R-:W-:-:S05]  /*2eaa0*/  F2FP.SATFINITE.E4M3.F32.PACK_AB_MERGE_C R15, R121, R156, R113 ;  /* 0x0000009c790f723e */ /* 0x001fca0004807071 */
[----:B------:R-:W0:Y:S01]  /*2eab0*/  MUFU.EX2 R156, R127 ;  /* 0x0000007f009c7308 */ /* 0x000e220000000800 */
[----:B------:R-:W-:Y:S01]  /*2eac0*/  FFMA R129, R129, UR14, -R2 ;  /* 0x0000000e81817c23 */ /* 0x000fe20008000802 */
[----:B------:R3:W-:Y:S01]  /*2ead0*/  STS.U8 [R20+UR7+0x18380], R0 ;  /* 0x0183800014007988 */ /* 0x0007e20008000007 */
[----:B------:R-:W-:Y:S01]  /*2eae0*/  FMUL R130, R130, 1.4426950216293334961 ;  /* 0x3fb8aa3b82827820 */ /* 0x000fe20000400000 */
[----:B------:R-:W-:Y:S01]  /*2eaf0*/  FMUL R131, R131, 1.4426950216293334961 ;  /* 0x3fb8aa3b83837820 */ /* 0x000fe20000400000 */
[----:B------:R-:W-:Y:S01]  /*2eb00*/  F2FP.SATFINITE.E4M3.F32.PACK_AB_MERGE_C R12, R140, R123, R115 ;  /* 0x0000007b8c0c723e */ /* 0x000fe20004807073 */
[----:B------:R4:W-:Y:S01]  /*2eb10*/  STS.U8 [R20+UR7+0x1a380], R13 ;  /* 0x01a3800d14007988 */ /* 0x0009e20008000007 */
[----:B------:R-:W-:Y:S01]  /*2eb20*/  F2FP.SATFINITE.E4M3.F32.PACK_AB_MERGE_C R14, R155, R122, R114 ;  /* 0x0000007a9b0e723e */ /* 0x000fe20004807072 */
[----:B------:R-:W0:Y:S02]  /*2eb30*/  MUFU.EX2 R161, R125 ;  /* 0x0000007d00a17308 */ /* 0x000e240000000800 */
[----:B------:R-:W-:Y:S01]  /*2eb40*/  STS.U8 [R20+UR7+0x18780], R4 ;  /* 0x0187800414007988 */ /* 0x000fe20008000007 */
[----:B---3--:R-:W-:-:S03]  /*2eb50*/  LOP3.LUT R0, R82, 0x10, RZ, 0x3c, !PT ;  /* 0x0000001052007812 */ /* 0x008fc600078e3cff */
[----:B------:R-:W-:Y:S01]  /*2eb60*/  STS.U8 [R20+UR7+0x18b80], R6 ;  /* 0x018b800614007988 */ /* 0x000fe20008000007 */
[----:B----4-:R-:W-:-:S03]  /*2eb70*/  F2FP.SATFINITE.E4M3.F32.PACK_AB_MERGE_C R13, R142, R150, R116 ;  /* 0x000000968e0d723e */ /* 0x010fc60004807074 */
[----:B------:R-:W-:Y:S01]  /*2eb80*/  STS.U8 [R20+UR7+0x19380], R7 ;  /* 0x0193800714007988 */ /* 0x000fe20008000007 */
[----:B------:R-:W-:-:S03]  /*2eb90*/  FADD R87, R85, R87 ;  /* 0x0000005755577221 */ /* 0x000fc60000000000 */
[----:B------:R-:W-:Y:S01]  /*2eba0*/  STS.U8 [R20+UR7+0x1ab80], R17 ;  /* 0x01ab801114007988 */ /* 0x000fe20008000007 */
[----:B------:R-:W-:-:S03]  /*2ebb0*/  FMUL R128, R128, 1.4426950216293334961 ;  /* 0x3fb8aa3b80807820 */ /* 0x000fc60000400000 */
[----:B------:R-:W-:Y:S01]  /*2ebc0*/  STS.U8 [R20+UR7+0x1af80], R19 ;  /* 0x01af801314007988 */ /* 0x000fe20008000007 */
[----:B------:R-:W-:Y:S03]  /*2ebd0*/  MUFU.EX2 R152, R131 ;  /* 0x0000008300987308 */ /* 0x000fe60000000800 */
[----:B------:R-:W-:Y:S01]  /*2ebe0*/  STS.U8 [R20+UR7+0x1b380], R21 ;  /* 0x01b3801514007988 */ /* 0x000fe20008000007 */
[----:B------:R-:W-:-:S03]  /*2ebf0*/  FMUL R129, R129, 1.4426950216293334961 ;  /* 0x3fb8aa3b81817820 */ /* 0x000fc60000400000 */
        /* <DEDUP_REMOVED lines=19> */
[----:B------:R3:W-:Y:S01]  /*2ed30*/  STS.128 [R82+UR7+0x20000], R8 ;  /* 0x0200000852007988 */ /* 0x0007e20008000c07 */
[----:B------:R-:W-:Y:S01]  /*2ed40*/  FADD R88, R120, R87 ;  /* 0x0000005778587221 */ /* 0x000fe20000000000 */
[----:B------:R-:W-:Y:S02]  /*2ed50*/  MUFU.EX2 R155, R128 ;  /* 0x00000080009b7308 */ /* 0x000fe40000000800 */
[----:B------:R4:W-:Y:S01]  /*2ed60*/  STS.128 [R0+UR7+0x20000], R12 ;  /* 0x0200000c00007988 */ /* 0x0009e20008000c07 */
[----:B------:R-:W-:-:S02]  /*2ed70*/  F2FP.SATFINITE.E4M3.F32.PACK_AB_MERGE_C R60, R92, R91, RZ ;  /* 0x0000005b5c3c723e */ /* 0x000fc400048070ff */
[----:B------:R-:W-:Y:S02]  /*2ed80*/  F2FP.SATFINITE.E4M3.F32.PACK_AB_MERGE_C R92, R68, R120, RZ ;  /* 0x00000078445c723e */ /* 0x000fe400048070ff */
[----:B---3--:R-:W-:Y:S02]  /*2ed90*/  F2FP.SATFINITE.E4M3.F32.PACK_AB_MERGE_C R9, R154, R157, R59 ;  /* 0x0000009d9a09723e */ /* 0x008fe4000480703b */
[----:B------:R-:W3:Y:S01]  /*2eda0*/  MUFU.EX2 R154, R130 ;  /* 0x00000082009a7308 */ /* 0x000ee20000000800 */
[----:B----4-:R-:W-:Y:S01]  /*2edb0*/  F2FP.SATFINITE.E4M3.F32.PACK_AB_MERGE_C R15, R75, R74, R151 ;  /* 0x0000004a4b0f723e */ /* 0x010fe20004807097 */
[----:B------:R-:W-:Y:S01]  /*2edc0*/  FADD R88, R68, R88 ;  /* 0x0000005844587221 */ /* 0x000fe20000000000 */
[----:B------:R-:W-:-:S05]  /*2edd0*/  F2FP.SATFINITE.E4M3.F32.PACK_AB_MERGE_C R17, R164, R162, R112 ;  /* 0x000000a2a411723e */ /* 0x000fca0004807070 */
[----:B------:R-:W4:Y:S01]  /*2ede0*/  MUFU.EX2 R151, R129 ;  /* 0x0000008100977308 */ /* 0x000f220000000800 */
[----:B------:R-:W-:Y:S02]  /*2edf0*/  F2FP.SATFINITE.E4M3.F32.PACK_AB_MERGE_C R18, R148, R149, R110 ;  /* 0x000000959412723e */ /* 0x000fe4000480706e */
[----:B------:R-:W-:Y:S02]  /*2ee00*/  F2FP.SATFINITE.E4M3.F32.PACK_AB_MERGE_C R19, R146, R147, R45 ;  /* 0x000000939213723e */ /* 0x000fe4000480702d */
[----:B------:R-:W-:Y:S02]  /*2ee10*/  LOP3.LUT R4, R82, 0x20, RZ, 0x3c, !PT ;  /* 0x0000002052047812 */ /* 0x000fe400078e3cff */
[----:B------:R-:W-:Y:S01]  /*2ee20*/  F2FP.SATFINITE.E4M3.F32.PACK_AB_MERGE_C R85, R85, R86, R92 ;  /* 0x000000565555723e */ /* 0x000fe2000480705c */
[----:B-1----:R-:W-:Y:S01]  /*2ee30*/  FADD R150, R3, R88 ;  /* 0x0000005803967221 */ /* 0x002fe20000000000 */
[----:B0-----:R-:W-:Y:S01]  /*2ee40*/  F2FP.SATFINITE.E4M3.F32.PACK_AB_MERGE_C R86, R156, R159, RZ ;  /* 0x0000009f9c56723e */ /* 0x001fe200048070ff */
[----:B------:R0:W-:Y:S01]  /*2ee50*/  STS.128 [R4+UR7+0x20000], R16 ;  /* 0x0200001004007988 */ /* 0x0001e20008000c07 */
[----:B------:R-:W-:-:S02]  /*2ee60*/  F2FP.SATFINITE.E4M3.F32.PACK_AB_MERGE_C R91, R109, R108, RZ ;  /* 0x0000006c6d5b723e */ /* 0x000fc400048070ff */
[----:B------:R-:W-:Y:S01]  /*2ee70*/  F2FP.SATFINITE.E4M3.F32.PACK_AB_MERGE_C R87, R119, R118, RZ ;  /* 0x000000767757723e */ /* 0x000fe200048070ff */
[----:B------:R-:W-:Y:S01]  /*2ee80*/  STL [R1+0x121c], R2 ;  /* 0x00121c0201007387 */ /* 0x000fe20000100800 */
[----:B------:R-:W-:Y:S02]  /*2ee90*/  F2FP.SATFINITE.E4M3.F32.PACK_AB_MERGE_C R8, R163, R145, R52 ;  /* 0x00000091a308723e */ /* 0x000fe40004807034 */
[----:B------:R-:W-:Y:S02]  /*2eea0*/  F2FP.SATFINITE.E4M3.F32.PACK_AB_MERGE_C R10, R62, R61, R63 ;  /* 0x0000003d3e0a723e */ /* 0x000fe4000480703f */
[----:B------:R-:W-:Y:S02]  /*2eeb0*/  F2FP.SATFINITE.E4M3.F32.PACK_AB_MERGE_C R11, R41, R65, R67 ;  /* 0x00000041290b723e */ /* 0x000fe40004807043 */
[----:B------:R-:W-:Y:S01]  /*2eec0*/  F2FP.SATFINITE.E4M3.F32.PACK_AB_MERGE_C R102, R5, R153, R90 ;  /* 0x000000990566723e */ /* 0x000fe2000480705a */
[----:B------:R-:W-:Y:S01]  /*2eed0*/  STL [R1+0x1224], R156 ;  /* 0x0012249c01007387 */ /* 0x000fe20000100800 */
[----:B------:R-:W-:-:S02]  /*2eee0*/  F2FP.SATFINITE.E4M3.F32.PACK_AB_MERGE_C R13, R71, R70, R141 ;  /* 0x00000046470d723e */ /* 0x000fc4000480708d */
[----:B------:R-:W-:Y:S02]  /*2eef0*/  F2FP.SATFINITE.E4M3.F32.PACK_AB_MERGE_C R12, R69, R37, R139 ;  /* 0x00000025450c723e */ /* 0x000fe4000480708b */
[C---:B0-----:R-:W-:Y:S02]  /*2ef00*/  LOP3.LUT R4, R82.reuse, 0x30, RZ, 0x3c, !PT ;  /* 0x0000003052047812 */ /* 0x041fe400078e3cff */
[----:B------:R-:W-:Y:S02]  /*2ef10*/  F2FP.SATFINITE.E4M3.F32.PACK_AB_MERGE_C R14, R73, R72, R143 ;  /* 0x00000048490e723e */ /* 0x000fe4000480708f */
[----:B------:R-:W-:Y:S01]  /*2ef20*/  LOP3.LUT R5, R82, 0x40, RZ, 0x3c, !PT ;  /* 0x0000004052057812 */ /* 0x000fe200078e3cff */
[----:B------:R-:W-:Y:S01]  /*2ef30*/  STL [R1+0x1220], R159 ;  /* 0x0012209f01007387 */ /* 0x000fe20000100800 */
[----:B------:R-:W-:Y:S02]  /*2ef40*/  F2FP.SATFINITE.E4M3.F32.PACK_AB_MERGE_C R97, R79, R78, R54 ;  /* 0x0000004e4f61723e */ /* 0x000fe40004807036 */
[----:B------:R-:W-:-:S02]  /*2ef50*/  F2FP.SATFINITE.E4M3.F32.PACK_AB_MERGE_C R96, R77, R76, R47 ;  /* 0x0000004c4d60723e */ /* 0x000fc4000480702f */
[----:B------:R-:W-:Y:S02]  /*2ef60*/  F2FP.SATFINITE.E4M3.F32.PACK_AB_MERGE_C R98, R94, R93, R60 ;  /* 0x0000005d5e62723e */ /* 0x000fe4000480703c */
[----:B------:R-:W-:Y:S02]  /*2ef70*/  F2FP.SATFINITE.E4M3.F32.PACK_AB_MERGE_C R99, R138, R95, R64 ;  /* 0x0000005f8a63723e */ /* 0x000fe40004807040 */
[----:B------:R-:W-:Y:S02]  /*2ef80*/  F2FP.SATFINITE.E4M3.F32.PACK_AB_MERGE_C R101, R101, R100, R103 ;  /* 0x000000646565723e */ /* 0x000fe40004807067 */
[----:B------:R-:W-:Y:S02]  /*2ef90*/  F2FP.SATFINITE.E4M3.F32.PACK_AB_MERGE_C R86, R161, R3, R86 ;  /* 0x00000003a156723e */ /* 0x000fe40004807056 */
[----:B------:R-:W-:Y:S01]  /*2efa0*/  LOP3.LUT R6, R82, 0x50, RZ, 0x3c, !PT ;  /* 0x0000005052067812 */ /* 0x000fe200078e3cff */
[----:B------:R-:W-:Y:S01]  /*2efb0*/  STL [R1+0x1228], R150 ;  /* 0x0012289601007387 */ /* 0x000fe20000100800 */
[----:B------:R-:W-:-:S02]  /*2efc0*/  F2FP.SATFINITE.E4M3.F32.PACK_AB_MERGE_C R100, R158, R160, R89 ;  /* 0x000000a09e64723e */ /* 0x000fc40004807059 */
[----:B------:R-:W-:Y:S02]  /*2efd0*/  F2FP.SATFINITE.E4M3.F32.PACK_AB_MERGE_C R103, R81, R80, R91 ;  /* 0x000000505167723e */ /* 0x000fe4000480705b */
[----:B------:R-:W-:Y:S01]  /*2efe0*/  F2FP.SATFINITE.E4M3.F32.PACK_AB_MERGE_C R84, R84, R83, R87 ;  /* 0x000000535454723e */ /* 0x000fe20004807057 */
[----:B------:R-:W-:Y:S01]  /*2eff0*/  STS.128 [R4+UR7+0x20000], R8 ;  /* 0x0200000804007988 */ /* 0x000fe20008000c07 */
[----:B------:R-:W-:Y:S02]  /*2f000*/  LOP3.LUT R3, R82, 0x60, RZ, 0x3c, !PT ;  /* 0x0000006052037812 */ /* 0x000fe400078e3cff */
[----:B---3--:R-:W-:Y:S01]  /*2f010*/  F2FP.SATFINITE.E4M3.F32.PACK_AB_MERGE_C R87, R152, R154, RZ ;  /* 0x0000009a9857723e */ /* 0x008fe200048070ff */
[----:B------:R-:W-:Y:S04]  /*2f020*/  STL [R1+0x122c], R161 ;  /* 0x00122ca101007387 */ /* 0x000fe80000100800 */
[----:B------:R-:W-:Y:S01]  /*2f030*/  STL [R1+0x1234], R152 ;  /* 0x0012349801007387 */ /* 0x000fe20000100800 */
[----:B----4-:R-:W-:-:S03]  /*2f040*/  F2FP.SATFINITE.E4M3.F32.PACK_AB_MERGE_C R87, R151, R155, R87 ;  /* 0x0000009b9757723e */ /* 0x010fc60004807057 */
[----:B------:R-:W-:Y:S04]  /*2f050*/  STS.128 [R5+UR7+0x20000], R12 ;  /* 0x0200000c05007988 */ /* 0x000fe80008000c07 */
[----:B------:R-:W-:Y:S01]  /*2f060*/  STL [R1+0x1230], R154 ;  /* 0x0012309a01007387 */ /* 0x000fe20000100800 */
[----:B--2---:R-:W-:-:S03]  /*2f070*/  FADD R0, -R2, R144 ;  /* 0x0000009002007221 */ /* 0x004fc60000000100 */
[----:B------:R-:W-:Y:S01]  /*2f080*/  STS.128 [R6+UR7+0x20000], R96 ;  /* 0x0200006006007988 */ /* 0x000fe20008000c07 */
[----:B------:R-:W-:Y:S03]  /*2f090*/  LDTM.x64 R16, tmem[UR9] ;  /* 0x00000009001079ee */ /* 0x000fe60008340000 */
[----:B------:R-:W-:Y:S04]  /*2f0a0*/  STL [R1+0x123c], R151 ;  /* 0x00123c9701007387 */ /* 0x000fe80000100800 */
[----:B------:R0:W-:Y:S02]  /*2f0b0*/  STS.128 [R3+UR7+0x20000], R100 ;  /* 0x0200006403007988 */ /* 0x0001e40008000c07 */
[----:B0-----:R-:W0:Y:S01]  /*2f0c0*/  LDTM.x64 R88, tmem[UR9+0x40] ;  /* 0x00004009005879ee */ /* 0x001e220008340000 */
[----:B------:R-:W-:Y:S01]  /*2f0d0*/  FMUL R0, R0, 1.4426950216293334961 ;  /* 0x3fb8aa3b00007820 */ /* 0x000fe20000400000 */
[----:B------:R-:W-:Y:S05]  /*2f0e0*/  STL [R1+0x1238], R155 ;  /* 0x0012389b01007387 */ /* 0x000fea0000100800 */
[----:B------:R-:W1:Y:S01]  /*2f0f0*/  MUFU.EX2 R0, R0 ;  /* 0x0000000000007308 */ /* 0x000e620000000800 */
        /* <DEDUP_REMOVED lines=18> */
[----:B-1----:R-:W-:-:S03]  /*2f220*/  FMUL R66, R0, R66 ;  /* 0x0000004200427220 */ /* 0x002fc60000400000 */
[----:B------:R-:W-:Y:S01]  /*2f230*/  STL.64 [R1+0x1c0], R136 ;  /* 0x0001c08801007387 */ /* 0x000fe20000100a00 */
[----:B------:R-:W-:-:S03]  /*2f240*/  FMUL R67, R0, R67 ;  /* 0x0000004300437220 */ /* 0x000fc60000400000 */
        /* <DEDUP_REMOVED lines=74> */
[----:B------:R-:W-:Y:S02]  /*2f6f0*/  FMUL R17, R0, R17 ;  /* 0x0000001100117220 */ /* 0x000fe40000400000 */
[----:B------:R-:W-:Y:S01]  /*2f700*/  STL.64 [R1+0x12a8], R30 ;  /* 0x0012a81e01007387 */ /* 0x000fe20000100a00 */
[----:B------:R-:W-:-:S03]  /*2f710*/  IMAD.MOV.U32 R14, RZ, RZ, R98 ;  /* 0x000000ffff0e7224 */ /* 0x000fc600078e0062 */
[----:B------:R-:W-:Y:S01]  /*2f720*/  STL.64 [R1+0x12a0], R28 ;  /* 0x0012a01c01007387 */ /* 0x000fe20000100a00 */
[----:B------:R-:W-:-:S03]  /*2f730*/  IMAD.MOV.U32 R15, RZ, RZ, R99 ;  /* 0x000000ffff0f7224 */ /* 0x000fc600078e0063 */
[----:B------:R-:W-:Y:S01]  /*2f740*/  STL.64 [R1+0x1298], R26 ;  /* 0x0012981a01007387 */ /* 0x000fe20000100a00 */
[----:B------:R-:W-:Y:S02]  /*2f750*/  IMAD.MOV.U32 R12, RZ, RZ, R96 ;  /* 0x000000ffff0c7224 */ /* 0x000fe400078e0060 */
[----:B------:R-:W-:Y:S01]  /*2f760*/  IMAD.MOV.U32 R13, RZ, RZ, R97 ;  /* 0x000000ffff0d7224 */ /* 0x000fe200078e0061 */
[----:B------:R-:W-:Y:S01]  /*2f770*/  STL.64 [R1+0x1290], R24 ;  /* 0x0012901801007387 */ /* 0x000fe20000100a00 */
[----:B------:R-:W-:Y:S02]  /*2f780*/  IMAD.MOV.U32 R10, RZ, RZ, R94 ;  /* 0x000000ffff0a7224 */ /* 0x000fe400078e005e */
[----:B------:R-:W-:Y:S01]  /*2f790*/  IMAD.MOV.U32 R11, RZ, RZ, R95 ;  /* 0x000000ffff0b7224 */ /* 0x000fe200078e005f */
[----:B------:R-:W-:Y:S01]  /*2f7a0*/  STL.64 [R1+0x1288], R22 ;  /* 0x0012881601007387 */ /* 0x000fe20000100a00 */
[----:B------:R-:W-:Y:S01]  /*2f7b0*/  IMAD.MOV.U32 R8, RZ, RZ, R92 ;  /* 0x000000ffff087224 */ /* 0x000fe200078e005c */
[----:B------:R-:W-:Y:S01]  /*2f7c0*/  LOP3.LUT R82, R82, 0x70, RZ, 0x3c, !PT ;  /* 0x0000007052527812 */ /* 0x000fe200078e3cff */
[----:B------:R-:W-:Y:S01]  /*2f7d0*/  IMAD.MOV.U32 R9, RZ, RZ, R93 ;  /* 0x000000ffff097224 */ /* 0x000fe200078e005d */
[----:B------:R-:W-:Y:S01]  /*2f7e0*/  STL.64 [R1+0x1280], R20 ;  /* 0x0012801401007387 */ /* 0x000fe20000100a00 */
[----:B------:R-:W-:-:S02]  /*2f7f0*/  IMAD.MOV.U32 R6, RZ, RZ, R90 ;  /* 0x000000ffff067224 */ /* 0x000fc400078e005a */
[----:B------:R-:W-:Y:S01]  /*2f800*/  IMAD.MOV.U32 R7, RZ, RZ, R91 ;  /* 0x000000ffff077224 */ /* 0x000fe200078e005b */
[----:B------:R-:W-:Y:S01]  /*2f810*/  STL.64 [R1+0x1278], R18 ;  /* 0x0012781201007387 */ /* 0x000fe20000100a00 */
[----:B------:R-:W-:Y:S02]  /*2f820*/  IMAD.MOV.U32 R4, RZ, RZ, R88 ;  /* 0x000000ffff047224 */ /* 0x000fe400078e0058 */
[----:B------:R-:W-:Y:S01]  /*2f830*/  IMAD.MOV.U32 R5, RZ, RZ, R89 ;  /* 0x000000ffff057224 */ /* 0x000fe200078e0059 */
[----:B------:R-:W-:Y:S04]  /*2f840*/  STL.64 [R1+0x1270], R16 ;  /* 0x0012701001007387 */ /* 0x000fe80000100a00 */
[----:B------:R-:W-:Y:S04]  /*2f850*/  STL.64 [R1+0x1268], R14 ;  /* 0x0012680e01007387 */ /* 0x000fe80000100a00 */
[----:B------:R-:W-:Y:S04]  /*2f860*/  STL.64 [R1+0x1260], R12 ;  /* 0x0012600c01007387 */ /* 0x000fe80000100a00 */
[----:B------:R-:W-:Y:S04]  /*2f870*/  STL.64 [R1+0x1258], R10 ;  /* 0x0012580a01007387 */ /* 0x000fe80000100a00 */
[----:B------:R-:W-:Y:S04]  /*2f880*/  STL.64 [R1+0x1250], R8 ;  /* 0x0012500801007387 */ /* 0x000fe80000100a00 */
[----:B------:R0:W-:Y:S04]  /*2f890*/  STS.128 [R82+UR7+0x20000], R84 ;  /* 0x0200005452007988 */ /* 0x0001e80008000c07 */
[----:B------:R-:W-:Y:S04]  /*2f8a0*/  STL.64 [R1+0x1248], R6 ;  /* 0x0012480601007387 */ /* 0x000fe80000100a00 */
[----:B------:R1:W-:Y:S01]  /*2f8b0*/  STL.64 [R1+0x1240], R4 ;  /* 0x0012400401007387 */ /* 0x0003e20000100a00 */
[----:B0-----:R-:W-:Y:S01]  /*2f8c0*/  LDTM.x64 R80, tmem[UR9+0x80] ;  /* 0x00008009005079ee */ /* 0x001fe20008340000 */
[----:B-1----:R-:W0:Y:S01]  /*2f8d0*/  LDTM.x64 R4, tmem[UR9+0xc0] ;  /* 0x0000c009000479ee */ /* 0x002e220008340000 */
        /* <DEDUP_REMOVED lines=29> */
[----:B------:R-:W-:-:S03]  /*2fab0*/  IMAD.MOV.U32 R153, RZ, RZ, R66 ;  /* 0x000000ffff997224 */ /* 0x000fc600078e0042 */
[----:B------:R-:W-:Y:S01]  /*2fac0*/  STL.64 [R1+0x80], R36 ;  /* 0x0000802401007387 */ /* 0x000fe20000100a00 */
[----:B------:R-:W-:-:S03]  /*2fad0*/  IMAD.MOV.U32 R3, RZ, RZ, R67 ;  /* 0x000000ffff037224 */ /* 0x000fc600078e0043 */
[----:B------:R-:W-:Y:S01]  /*2fae0*/  STL.64 [R1+0x88], R38 ;  /* 0x0000882601007387 */ /* 0x000fe20000100a00 */
[----:B------:R-:W-:-:S03]  /*2faf0*/  IMAD.MOV.U32 R158, RZ, RZ, R64 ;  /* 0x000000ffff9e7224 */ /* 0x000fc600078e0040 */
[----:B------:R-:W-:Y:S01]  /*2fb00*/  STL.64 [R1+0x90], R40 ;  /* 0x0000902801007387 */ /* 0x000fe20000100a00 */
[----:B------:R-:W-:-:S03]  /*2fb10*/  IMAD.MOV.U32 R157, RZ, RZ, R65 ;  /* 0x000000ffff9d7224 */ /* 0x000fc600078e0041 */
[----:B------:R0:W-:Y:S01]  /*2fb20*/  STL.64 [R1+0x98], R42 ;  /* 0x0000982a01007387 */ /* 0x0001e20000100a00 */
[----:B------:R-:W-:Y:S02]  /*2fb30*/  IMAD.MOV.U32 R162, RZ, RZ, R62 ;  /* 0x000000ffffa27224 */ /* 0x000fe400078e003e */
[----:B------:R-:W-:Y:S01]  /*2fb40*/  IMAD.MOV.U32 R160, RZ, RZ, R63 ;  /* 0x000000ffffa07224 */ /* 0x000fe200078e003f */
[----:B------:R-:W2:Y:S01]  /*2fb50*/  LDL.LU.64 R66, [R1+0x1338] ;  /* 0x0013380001427983 */ /* 0x000ea20000300a00 */
[----:B------:R-:W-:Y:S02]  /*2fb60*/  IMAD.MOV.U32 R164, RZ, RZ, R60 ;  /* 0x000000ffffa47224 */ /* 0x000fe400078e003c */
[----:B------:R-:W-:Y:S01]  /*2fb70*/  IMAD.MOV.U32 R163, RZ, RZ, R61 ;  /* 0x000000ffffa37224 */ /* 0x000fe200078e003d */
[----:B------:R-:W2:Y:S01]  /*2fb80*/  LDL.LU.64 R64, [R1+0x1330] ;  /* 0x0013300001407983 */ /* 0x000ea20000300a00 */
[----:B------:R-:W-:Y:S02]  /*2fb90*/  IMAD.MOV.U32 R144, RZ, RZ, R58 ;  /* 0x000000ffff907224 */ /* 0x000fe400078e003a */
[----:B------:R-:W-:Y:S01]  /*2fba0*/  IMAD.MOV.U32 R165, RZ, RZ, R59 ;  /* 0x000000ffffa57224 */ /* 0x000fe200078e003b */
[----:B------:R-:W2:Y:S01]  /*2fbb0*/  LDL.LU.64 R62, [R1+0x1328] ;  /* 0x00132800013e7983 */ /* 0x000ea20000300a00 */
[----:B------:R-:W-:-:S02]  /*2fbc0*/  IMAD.MOV.U32 R146, RZ, RZ, R56 ;  /* 0x000000ffff927224 */ /* 0x000fc400078e0038 */
        /* <DEDUP_REMOVED lines=19> */
[----:B------:R-:W2:Y:S04]  /*2fd00*/  LDL.LU.64 R48, [R1+0x12f0] ;  /* 0x0012f00001307983 */ /* 0x000ea80000300a00 */
[----:B------:R-:W2:Y:S04]  /*2fd10*/  LDL.LU.64 R46, [R1+0x12e8] ;  /* 0x0012e800012e7983 */ /* 0x000ea80000300a00 */
[----:B------:R-:W2:Y:S04]  /*2fd20*/  LDL.LU.64 R44, [R1+0x12e0] ;  /* 0x0012e000012c7983 */ /* 0x000ea80000300a00 */
[----:B0-----:R-:W2:Y:S04]  /*2fd30*/  LDL.LU.64 R42, [R1+0x12d8] ;  /* 0x0012d800012a7983 */ /* 0x001ea80000300a00 */
[----:B------:R-:W2:Y:S04]  /*2fd40*/  LDL.LU.64 R40, [R1+0x12d0] ;  /* 0x0012d00001287983 */ /* 0x000ea80000300a00 */
        /* <DEDUP_REMOVED lines=12> */
[----:B------:R-:W3:Y:S04]  /*2fe10*/  LDL.LU.64 R14, [R1+0x1268] ;  /* 0x00126800010e7983 */ /* 0x000ee80000300a00 */
[----:B------:R-:W4:Y:S04]  /*2fe20*/  LDL.LU.64 R12, [R1+0x1260] ;  /* 0x00126000010c7983 */ /* 0x000f280000300a00 */
[----:B------:R-:W3:Y:S04]  /*2fe30*/  LDL.LU.64 R10, [R1+0x1258] ;  /* 0x00125800010a7983 */ /* 0x000ee80000300a00 */
[----:B------:R-:W3:Y:S04]  /*2fe40*/  LDL.LU.64 R8, [R1+0x1250] ;  /* 0x0012500001087983 */ /* 0x000ee80000300a00 */
[----:B------:R-:W3:Y:S04]  /*2fe50*/  LDL.LU.64 R6, [R1+0x1248] ;  /* 0x0012480001067983 */ /* 0x000ee80000300a00 */
[----:B------:R-:W3:Y:S01]  /*2fe60*/  LDL.LU.64 R4, [R1+0x1240] ;  /* 0x0012400001047983 */ /* 0x000ee20000300a00 */
[----:B--2---:R0:W-:Y:S03]  /*2fe70*/  STTM.x64 tmem[UR9], R16 ;  /* 0x00000010000079ed */ /* 0x0041e60008340009 */
[----:B0-----:R-:W2:Y:S04]  /*2fe80*/  LDL.LU R28, [R1+0x130] ;  /* 0x00013000011c7983 */ /* 0x001ea80000300800 */
[----:B------:R-:W2:Y:S04]  /*2fe90*/  LDL.LU R29, [R1+0x134] ;  /* 0x00013400011d7983 */ /* 0x000ea80000300800 */
        /* <DEDUP_REMOVED lines=49> */
[----:B------:R-:W2:Y:S01]  /*301b0*/  LDL.LU R79, [R1+0x1fc] ;  /* 0x0001fc00014f7983 */ /* 0x000ea20000300800 */
[C---:B---3--:R-:W-:Y:S01]  /*301c0*/  FMUL R4, R0.reuse, R4 ;  /* 0x0000000400047220 */ /* 0x048fe20000400000 */
[C---:B------:R-:W-:Y:S01]  /*301d0*/  FMUL R5, R0.reuse, R5 ;  /* 0x0000000500057220 */ /* 0x040fe20000400000 */
[C---:B------:R-:W-:Y:S01]  /*301e0*/  FMUL R6, R0.reuse, R6 ;  /* 0x0000000600067220 */ /* 0x040fe20000400000 */
[C---:B------:R-:W-:Y:S01]  /*301f0*/  FMUL R7, R0.reuse, R7 ;  /* 0x0000000700077220 */ /* 0x040fe20000400000 */
[C---:B------:R-:W-:Y:S01]  /*30200*/  FMUL R8, R0.reuse, R8 ;  /* 0x0000000800087220 */ /* 0x040fe20000400000 */
[C---:B------:R-:W-:Y:S01]  /*30210*/  FMUL R9, R0.reuse, R9 ;  /* 0x0000000900097220 */ /* 0x040fe20000400000 */
[C---:B------:R-:W-:Y:S01]  /*30220*/  FMUL R10, R0.reuse, R10 ;  /* 0x0000000a000a7220 */ /* 0x040fe20000400000 */
[C---:B------:R-:W-:Y:S01]  /*30230*/  FMUL R11, R0.reuse, R11 ;  /* 0x0000000b000b7220 */ /* 0x040fe20000400000 */
[C---:B----4-:R-:W-:Y:S01]  /*30240*/  FMUL R12, R0.reuse, R12 ;  /* 0x0000000c000c7220 */ /* 0x050fe20000400000 */
[C---:B------:R-:W-:Y:S01]  /*30250*/  FMUL R13, R0.reuse, R13 ;  /* 0x0000000d000d7220 */ /* 0x040fe20000400000 */
[C---:B------:R-:W-:Y:S01]  /*30260*/  FMUL R14, R0.reuse, R14 ;  /* 0x0000000e000e7220 */ /* 0x040fe20000400000 */
[C---:B------:R-:W-:Y:S01]  /*30270*/  FMUL R15, R0.reuse, R15 ;  /* 0x0000000f000f7220 */ /* 0x040fe20000400000 */
[C---:B--2---:R-:W-:Y:S01]  /*30280*/  FMUL R16, R0.reuse, R28 ;  /* 0x0000001c00107220 */ /* 0x044fe20000400000 */
        /* <DEDUP_REMOVED lines=50> */
[----:B------:R-:W-:-:S04]  /*305b0*/  FMUL R67, R0, R79 ;  /* 0x0000004f00437220 */ /* 0x000fc80000400000 */
[----:B------:R0:W-:Y:S02]  /*305c0*/  STTM.x64 tmem[UR9+0x40], R4 ;  /* 0x00004004000079ed */ /* 0x0001e40008340009 */
[----:B0-----:R-:W2:Y:S04]  /*305d0*/  LDL.LU R28, [R1] ;  /* 0x00000000011c7983 */ /* 0x001ea80000300800 */
        /* <DEDUP_REMOVED lines=47> */
[----:B------:R-:W-:-:S02]  /*308d0*/  FMUL R44, R0, R151 ;  /* 0x00000097002c7220 */ /* 0x000fc40000400000 */
[----:B------:R-:W2:Y:S01]  /*308e0*/  LDL.LU R151, [R1+0x123c] ;  /* 0x00123c0001977983 */ /* 0x000ea20000300800 */
[C---:B------:R-:W-:Y:S01]  /*308f0*/  FMUL R21, R0.reuse, R45 ;  /* 0x0000002d00157220 */ /* 0x040fe20000400000 */
[C---:B------:R-:W-:Y:S02]  /*30900*/  FMUL R45, R0.reuse, R155 ;  /* 0x0000009b002d7220 */ /* 0x040fe40000400000 */
[----:B------:R-:W3:Y:S01]  /*30910*/  LDL.LU R155, [R1+0x1238] ;  /* 0x00123800019b7983 */ /* 0x000ee20000300800 */
[C---:B------:R-:W-:Y:S01]  /*30920*/  FMUL R22, R0.reuse, R46 ;  /* 0x0000002e00167220 */ /* 0x040fe20000400000 */
[C---:B------:R-:W-:Y:S02]  /*30930*/  FMUL R46, R0.reuse, R152 ;  /* 0x00000098002e7220 */ /* 0x040fe40000400000 */
[----:B------:R-:W4:Y:S01]  /*30940*/  LDL.LU R152, [R1+0x1234] ;  /* 0x0012340001987983 */ /* 0x000f220000300800 */
[C---:B------:R-:W-:Y:S01]  /*30950*/  FMUL R23, R0.reuse, R47 ;  /* 0x0000002f00177220 */ /* 0x040fe20000400000 */
[----:B------:R-:W-:-:S02]  /*30960*/  FMUL R47, R0, R154 ;  /* 0x0000009a002f7220 */ /* 0x000fc40000400000 */
[----:B------:R-:W2:Y:S01]  /*30970*/  LDL.LU R154, [R1+0x1230] ;  /* 0x00123000019a7983 */ /* 0x000ea20000300800 */
[C---:B------:R-:W-:Y:S01]  /*30980*/  FMUL R24, R0.reuse, R48 ;  /* 0x0000003000187220 */ /* 0x040fe20000400000 */
[C---:B------:R-:W-:Y:S02]  /*30990*/  FMUL R48, R0.reuse, R161 ;  /* 0x000000a100307220 */ /* 0x040fe40000400000 */
[----:B------:R-:W2:Y:S01]  /*309a0*/  LDL.LU R161, [R1+0x122c] ;  /* 0x00122c0001a17983 */ /* 0x000ea20000300800 */
[C---:B------:R-:W-:Y:S01]  /*309b0*/  FMUL R25, R0.reuse, R49 ;  /* 0x0000003100197220 */ /* 0x040fe20000400000 */
[C---:B------:R-:W-:Y:S02]  /*309c0*/  FMUL R49, R0.reuse, R150 ;  /* 0x0000009600317220 */ /* 0x040fe40000400000 */
[----:B------:R-:W2:Y:S01]  /*309d0*/  LDL.LU R150, [R1+0x1228] ;  /* 0x0012280001967983 */ /* 0x000ea20000300800 */
[C---:B------:R-:W-:Y:S01]  /*309e0*/  FMUL R26, R0.reuse, R50 ;  /* 0x00000032001a7220 */ /* 0x040fe20000400000 */
[----:B------:R-:W-:-:S02]  /*309f0*/  FMUL R50, R0, R156 ;  /* 0x0000009c00327220 */ /* 0x000fc40000400000 */
[----:B------:R-:W3:Y:S01]  /*30a00*/  LDL.LU R156, [R1+0x1224] ;  /* 0x00122400019c7983 */ /* 0x000ee20000300800 */
[C---:B------:R-:W-:Y:S01]  /*30a10*/  FMUL R27, R0.reuse, R51 ;  /* 0x00000033001b7220 */ /* 0x040fe20000400000 */
[C---:B------:R-:W-:Y:S02]  /*30a20*/  FMUL R51, R0.reuse, R159 ;  /* 0x0000009f00337220 */ /* 0x040fe40000400000 */
[----:B------:R-:W3:Y:S01]  /*30a30*/  LDL.LU R159, [R1+0x1220] ;  /* 0x00122000019f7983 */ /* 0x000ee20000300800 */
[C---:B------:R-:W-:Y:S01]  /*30a40*/  FMUL R28, R0.reuse, R52 ;  /* 0x00000034001c7220 */ /* 0x040fe20000400000 */
[C---:B------:R-:W-:Y:S02]  /*30a50*/  FMUL R52, R0.reuse, R2 ;  /* 0x0000000200347220 */ /* 0x040fe40000400000 */
[----:B------:R0:W5:Y:S01]  /*30a60*/  LDL.LU R2, [R1+0x121c] ;  /* 0x00121c0001027983 */ /* 0x0001620000300800 */
[C---:B------:R-:W-:Y:S01]  /*30a70*/  FMUL R29, R0.reuse, R53 ;  /* 0x00000035001d7220 */ /* 0x040fe20000400000 */
[----:B------:R-:W-:-:S02]  /*30a80*/  FMUL R53, R0, R148 ;  /* 0x0000009400357220 */ /* 0x000fc40000400000 */
[----:B------:R0:W5:Y:S01]  /*30a90*/  LDL.LU R148, [R1+0x1218] ;  /* 0x0012180001947983 */ /* 0x0001620000300800 */
[C---:B------:R-:W-:Y:S01]  /*30aa0*/  FMUL R30, R0.reuse, R54 ;  /* 0x00000036001e7220 */ /* 0x040fe20000400000 */
[C---:B------:R-:W-:Y:S02]  /*30ab0*/  FMUL R54, R0.reuse, R149 ;  /* 0x0000009500367220 */ /* 0x040fe40000400000 */
[----:B------:R0:W5:Y:S01]  /*30ac0*/  LDL.LU R149, [R1+0x1214] ;  /* 0x0012140001957983 */ /* 0x0001620000300800 */
        /* <DEDUP_REMOVED lines=103> */
[----:B------:R0:W-:Y:S03]  /*31140*/  STTM.x64 tmem[UR9+0x80], R68 ;  /* 0x00008044000079ed */ /* 0x0001e60008340009 */
[----:B------:R0:W-:Y:S01]  /*31150*/  STTM.x64 tmem[UR9+0xc0], R4 ;  /* 0x0000c004000079ed */ /* 0x0001e20008340009 */
[----:B------:R-:W1:Y:S02]  /*31160*/  FENCE.VIEW.ASYNC.T ;  /* 0x00000000000073c6 */ /* 0x000e640000000200 */
[----:B-1----:R-:W-:Y:S06]  /*31170*/  BAR.SYNC.DEFER_BLOCKING 0x0 ;  /* 0x0000000000007b1d */ /* 0x002fec0000010000 */
[----:B------:R1:W-:Y:S06]  /*31180*/  MEMBAR.ALL.CTA ;  /* 0x0000000000007992 */ /* 0x0003ec0000008000 */
[----:B-1----:R-:W1:Y:S01]  /*31190*/  FENCE.VIEW.ASYNC.S ;  /* 0x00000000000073c6 */ /* 0x002e620000000000 */
[----:B------:R-:W-:Y:S01]  /*311a0*/  ULEA UR10, UR12, UR7, 0x3 ;  /* 0x000000070c0a7291 */ /* 0x000fe2000f8e18ff */
[----:B------:R-:W-:-:S03]  /*311b0*/  UMOV UR19, UR65 ;  /* 0x0000004100137c82 */ /* 0x000fc60008000000 */
[----:B------:R-:W-:Y:S01]  /*311c0*/  UIADD3 UR10, UPT, UPT, UR10, 0x24000, URZ ;  /* 0x000240000a0a7890 */ /* 0x000fe2000fffe0ff */
[----:B--2---:R-:W-:-:S04]  /*311d0*/  FADD R150, R161, R150 ;  /* 0x00000096a1967221 */ /* 0x004fc80000000000 */
[----:B---3--:R-:W-:-:S04]  /*311e0*/  FADD R150, R159, R150 ;  /* 0x000000969f967221 */ /* 0x008fc80000000000 */
[----:B------:R-:W-:-:S04]  /*311f0*/  FADD R150, R156, R150 ;  /* 0x000000969c967221 */ /* 0x000fc80000000000 */
[----:B------:R-:W-:-:S04]  /*31200*/  FADD R150, R155, R150 ;  /* 0x000000969b967221 */ /* 0x000fc80000000000 */
[----:B------:R-:W-:-:S04]  /*31210*/  FADD R150, R151, R150 ;  /* 0x0000009697967221 */ /* 0x000fc80000000000 */
[----:B------:R-:W-:-:S04]  /*31220*/  FADD R150, R154, R150 ;  /* 0x000000969a967221 */ /* 0x000fc80000000000 */
[----:B----4-:R-:W-:Y:S01]  /*31230*/  FADD R150, R152, R150 ;  /* 0x0000009698967221 */ /* 0x010fe20000000000 */
[----:B-1----:R-:W-:Y:S06]  /*31240*/  BAR.SYNC.DEFER_BLOCKING 0x0 ;  /* 0x0000000000007b1d */ /* 0x002fec0000010000 */
[----:B0-----:R-:W-:Y:S05]  /*31250*/  BRA.U UP1, `(.L_x_16) ;  /* 0x0000000101507547 */ /* 0x001fea000b800000 */
[----:B------:R-:W-:Y:S01]  /*31260*/  UMOV UR4, UR68 ;  /* 0x0000004400047c82 */ /* 0x000fe20008000000 */
        /* <DEDUP_REMOVED lines=9> */
[----:B------:R-:W-:Y:S01]  /*31300*/  UMOV UR70, 0x0 ;  /* 0x0000000000467882 */ /* 0x000fe20000000000 */
[----:B------:R-:W-:Y:S01]  /*31310*/  UMOV UR71, 0x8400010 ;  /* 0x0840001000477882 */ /* 0x000fe20000000000 */
[----:B------:R1:W-:Y:S01]  /*31320*/  UTCQMMA gdesc[UR38], gdesc[UR40], tmem[UR8], tmem[UR76], idesc[UR77], UPT ;  /* 0x00ff4c28260075ea */ /* 0x0003e2000b800308 */
[----:B------:R1:W-:Y:S01]  /*31330*/  UTCQMMA gdesc[UR42], gdesc[UR58], tmem[UR8], tmem[UR74], idesc[UR75], UPT ;  /* 0x00ff4a3a2a0075ea */ /* 0x0003e2000b800308 */
[----:B------:R1:W-:Y:S01]  /*31340*/  UTCQMMA gdesc[UR44], gdesc[UR60], tmem[UR8], tmem[UR70], idesc[UR71], UPT ;  /* 0x00ff463c2c0075ea */ /* 0x0003e2000b800308 */
[----:B0-----:R-:W-:Y:S01]  /*31350*/  UMOV UR4, UR10 ;  /* 0x0000000a00047c82 */ /* 0x001fe20008000000 */
[----:B------:R-:W-:-:S02]  /*31360*/  UMOV UR5, URZ ;  /* 0x000000ff00057c82 */ /* 0x000fc40008000000 */
[----:B------:R-:W-:Y:S02]  /*31370*/  UMOV UR63, UR4 ;  /* 0x00000004003f7c82 */ /* 0x000fe40008000000 */
[----:B------:R1:W-:Y:S01]  /*31380*/  UTCBAR [UR63], URZ ;  /* 0x000000ff3f0073e9 */ /* 0x0003e200080000ff */
[----:B------:R-:W-:Y:S02]  /*31390*/  NOP ;  /* 0x0000000000007918 */ /* 0x000fe40000000000 */
.L_x_16:
[----:B------:R-:W2:Y:S01]  /*313a0*/  LDL.LU R3, [R1+0x2ec] ;  /* 0x0002ec0001037983 */ /* 0x000ea20000300800 */
[----:B------:R-:W-:Y:S02]  /*313b0*/  UIADD3 UR12, UPT, UPT, UR12, 0x1, URZ ;  /* 0x000000010c0c7890 */ /* 0x000fe4000fffe0ff */
[----:B-1----:R-:W-:Y:S02]  /*313c0*/  UIADD3 UR63, UPT, UPT, UR15, -0x80, URZ ;  /* 0xffffff800f3f7890 */ /* 0x002fe4000fffe0ff */
[----:B------:R-:W-:Y:S02]  /*313d0*/  UISETP.GT.AND UP2, UPT, UR12, 0x1, UPT ;  /* 0x000000010c00788c */ /* 0x000fe4000bf44270 */
[----:B------:R-:W-:Y:S02]  /*313e0*/  UIADD3 UR6, UPT, UPT, UR6, 0x80, URZ ;  /* 0x0000008006067890 */ /* 0x000fe4000fffe0ff */
[----:B------:R-:W-:Y:S02]  /*313f0*/  USEL UR65, URZ, 0x1, !UP2 ;  /* 0x00000001ff417887 */ /* 0x000fe4000d000000 */
[----:B------:R-:W-:-:S02]  /*31400*/  USEL UR12, UR12, URZ, !UP2 ;  /* 0x000000ff0c0c7287 */ /* 0x000fc4000d000000 */
[----:B------:R-:W-:Y:S02]  /*31410*/  UISETP.GE.AND UP2, UPT, UR6, UR63, UPT ;  /* 0x0000003f0600728c */ /* 0x000fe4000bf46270 */
[----:B------:R-:W-:Y:S02]  /*31420*/  USHF.L.U32 UR4, UR13, 0x7, URZ ;  /* 0x000000070d047899 */ /* 0x000fe400080006ff */
[----:B------:R-:W-:Y:S02]  /*31430*/  USHF.L.U32 UR5, UR16, 0x7, URZ ;  /* 0x0000000710057899 */ /* 0x000fe400080006ff */
[----:B------:R-:W-:Y:S02]  /*31440*/  UIADD3 UR67, UPT, UPT, UR4, UR67, URZ ;  /* 0x0000004304437290 */ /* 0x000fe4000fffe0ff */
[----:B------:R-:W-:Y:S02]  /*31450*/  UIADD3 UR66, UPT, UPT, UR5, UR66, URZ ;  /* 0x0000004205427290 */ /* 0x000fe4000fffe0ff */
[----:B------:R-:W-:Y:S01]  /*31460*/  ULOP3.LUT UR65, UR19, UR65, URZ, 0x3c, !UPT ;  /* 0x0000004113417292 */ /* 0x000fe2000f8e3cff */
[----:B--2---:R-:W-:Y:S01]  /*31470*/  FFMA R3, R0, R3, R150 ;  /* 0x0000000300037223 */ /* 0x004fe20000000096 */
[----:B------:R-:W-:-:S04]  /*31480*/  IMAD.U32 R0, RZ, RZ, UR19 ;  /* 0x00000013ff007e24 */ /* 0x000fc8000f8e00ff */
[----:B------:R3:W-:Y:S04]  /*31490*/  STL [R1+0x2ec], R3 ;  /* 0x0002ec0301007387 */ /* 0x0007e80000100800 */
[----:B-----5:R3:W-:Y:S04]  /*314a0*/  STL [R1+0x2e8], R2 ;  /* 0x0002e80201007387 */ /* 0x0207e80000100800 */
[----:B------:R3:W-:Y:S01]  /*314b0*/  STL [R1+0xa8], R0 ;  /* 0x0000a80001007387 */ /* 0x0007e20000100800 */
[----:B------:R-:W-:Y:S05]  /*314c0*/  BRA.U !UP2, `(.L_x_17) ;  /* 0xfffffee10aec7547 */ /* 0x000fea000b83ffff */
.L_x_12:
[----:B--23--:R-:W2:Y:S01]  /*314d0*/  LDL.LU R0, [R1+0x2ec] ;  /* 0x0002ec0001007983 */ /* 0x00cea20000300800 */
[----:B------:R-:W3:Y:S02]  /*314e0*/  LDCU UR4, c[0x0][0x3f0] ;  /* 0x00007e00ff0477ac */ /* 0x000ee40008000800 */
[----:B---3--:R-:W-:Y:S01]  /*314f0*/  UISETP.GE.AND UP0, UPT, UR4, 0x1, UPT ;  /* 0x000000010400788c */ /* 0x008fe2000bf06270 */
[----:B--2---:R-:W-:-:S08]  /*31500*/  FSETP.GT.AND P3, PT, |R0|, 8.50705917302346158658e+37, PT ;  /* 0x7e8000000000780b */ /* 0x004fd00003f64200 */
[----:B------:R-:W-:Y:S05]  /*31510*/  BRA.U !UP0, `(.L_x_18) ;  /* 0x0000000108107547 */ /* 0x000fea000b800000 */
[----:B------:R-:W-:-:S06]  /*31520*/  USHF.L.U32 UR19, UR19, 0x1f, URZ ;  /* 0x0000001f13137899 */ /* 0x000fcc00080006ff */
[----:B------:R-:W-:-:S04]  /*31530*/  IMAD.U32 R3, RZ, RZ, UR19 ;  /* 0x00000013ff037e24 */ /* 0x000fc8000f8e00ff */
[----:B------:R-:W2:Y:S02]  /*31540*/  SYNCS.PHASECHK.TRANS64.TRYWAIT P2, [UR10], R3 ;  /* 0x00000003ff0075a7 */ /* 0x000ea4000804110a */
[----:B--2---:R-:W-:Y:S05]  /*31550*/  @!P2 BRA `(.L_x_19) ;  /* 0x000000a00020a947 */ /* 0x004fea0003800000 */
.L_x_18:
[----:B------:R-:W-:Y:S01]  /*31560*/  BAR.SYNC.DEFER_BLOCKING 0x0 ;  /* 0x0000000000007b1d */ /* 0x000fe20000010000 */
[C---:B------:R-:W-:Y:S01]  /*31570*/  FSETP.GEU.AND P4, PT, |R0|.reuse, 1.175494350822287508e-38, PT ;  /* 0x008000000000780b */ /* 0x040fe20003f8e200 */
[C---:B------:R-:W-:Y:S01]  /*31580*/  FMUL R3, R0.reuse, 8388608 ;  /* 0x4b00000000037820 */ /* 0x040fe20000400000 */
[----:B------:R-:W-:-:S05]  /*31590*/  FSETP.GEU.AND P2, PT, R0, 1.175494350822287508e-38, PT ;  /* 0x008000000000780b */ /* 0x000fca0003f4e000 */
[----:B------:R-:W2:Y:S01]  /*315a0*/  S2UR UR6, SR_CTAID.Y ;  /* 0x00000000000679c3 */ /* 0x000ea20000002600 */
[----:B------:R-:W-:Y:S01]  /*315b0*/  FSEL R3, R3, R0, !P2 ;  /* 0x0000000003037208 */ /* 0x000fe20005000000 */
[----:B------:R-:W-:Y:S01]  /*315c0*/  @P3 FMUL R0, R0, 0.25 ;  /* 0x3e80000000003820 */ /* 0x000fe20000400000 */
[----:B0-----:R-:W-:Y:S01]  /*315d0*/  FSEL R129, RZ, -23, P2 ;  /* 0xc1b80000ff817808 */ /* 0x001fe20001000000 */
[----:B------:R-:W2:Y:S01]  /*315e0*/  LDCU.64 UR4, c[0x0][0x3e0] ;  /* 0x00007c00ff0477ac */ /* 0x000ea20008000a00 */
[C---:B------:R-:W-:Y:S01]  /*315f0*/  ISETP.GE.U32.AND P2, PT, R3.reuse, 0x7f800000, PT ;  /* 0x7f8000000300780c */ /* 0x040fe20003f46070 */
[----:B------:R-:W-:Y:S02]  /*31600*/  VIADD R68, R3, 0xc0cafb0d ;  /* 0xc0cafb0d03447836 */ /* 0x000fe40000000000 */
[----:B------:R-:W-:-:S03]  /*31610*/  @!P4 FMUL R0, R0, 16777216 ;  /* 0x4b8000000000c820 */ /* 0x000fc60000400000 */
[----:B------:R-:W-:-:S03]  /*31620*/  LOP3.LUT R68, R68, 0xff800000, RZ, 0xc0, !PT ;  /* 0xff80000044447812 */ /* 0x000fc600078ec0ff */
[----:B------:R-:W0:Y:S01]  /*31630*/  MUFU.RCP R0, R0 ;  /* 0x0000000000007308 */ /* 0x000e220000001000 */
[----:B------:R-:W-:Y:S01]  /*31640*/  I2FP.F32.S32 R70, R68 ;  /* 0x0000004400467245 */ /* 0x000fe20000201400 */
[----:B------:R-:W-:Y:S01]  /*31650*/  IMAD.IADD R68, R3, 0x1, -R68 ;  /* 0x0000000103447824 */ /* 0x000fe200078e0a44 */
[----:B------:R-:W3:Y:S02]  /*31660*/  @!P1 SYNCS.CCTL.IV [UR7+0x24000] ;  /* 0x02400000ff0099b1 */ /* 0x000ee40008000007 */
[----:B---3--:R-:W-:Y:S01]  /*31670*/  BAR.SYNC.DEFER_BLOCKING 0x0 ;  /* 0x0000000000007b1d */ /* 0x008fe20000010000 */
[----:B------:R-:W-:Y:S01]  /*31680*/  FFMA.FTZ R129, R70, 1.1920928955078125e-07, R129 ;  /* 0x3400000046817823 */ /* 0x000fe20000010081 */
[----:B------:R-:W-:Y:S01]  /*31690*/  FADD R68, R68, -1 ;  /* 0xbf80000044447421 */ /* 0x000fe20000000000 */
[----:B--2---:R-:W-:-:S03]  /*316a0*/  UIMAD UR4, UR6, UR4, URZ ;  /* 0x00000004060472a4 */ /* 0x004fc6000f8e02ff */
[----:B-1----:R-:W1:Y:S01]  /*316b0*/  LDTM.x64 R4, tmem[UR9] ;  /* 0x00000009000479ee */ /* 0x002e620008340000 */
[----:B------:R-:W2:Y:S01]  /*316c0*/  @!P1 SYNCS.CCTL.IV [UR7+0x24008] ;  /* 0x02400800ff0099b1 */ /* 0x000ea20008000007 */
[----:B-1----:R-:W-:Y:S01]  /*316d0*/  @P3 FMUL R24, R24, 0.25 ;  /* 0x3e80000018183820 */ /* 0x002fe20000400000 */
[----:B------:R-:W-:Y:S01]  /*316e0*/  @P3 FMUL R25, R25, 0.25 ;  /* 0x3e80000019193820 */ /* 0x000fe20000400000 */
        /* <DEDUP_REMOVED lines=22> */
[----:B------:R-:W-:Y:S01]  /*31850*/  @!P4 FMUL R24, R24, 16777216 ;  /* 0x4b8000001818c820 */ /* 0x000fe20000400000 */
[----:B------:R-:W-:Y:S01]  /*31860*/  @!P4 FMUL R25, R25, 16777216 ;  /* 0x4b8000001919c820 */ /* 0x000fe20000400000 */
        /* <DEDUP_REMOVED lines=12> */
[----:B------:R-:W-:Y:S01]  /*31930*/  @!P4 FMUL R8, R8, 16777216 ;  /* 0x4b8000000808c820 */ /* 0x000fe20000400000 */
[----:B------:R-:W-:Y:S01]  /*31940*/  @!P4 FMUL R10, R10, 16777216 ;  /* 0x4b8000000a0ac820 */ /* 0x000fe20000400000 */
        /* <DEDUP_REMOVED lines=48> */
[C---:B0-----:R-:W-:Y:S01]  /*31c50*/  FMUL R100, R0.reuse, R24 ;  /* 0x0000001800647220 */ /* 0x041fe20000400000 */
[----:B------:R-:W-:Y:S01]  /*31c60*/  FMUL R69, R0, R25 ;  /* 0x0000001900457220 */ /* 0x000fe20000400000 */
[----:B------:R-:W-:Y:S01]  /*31c70*/  @!P4 FMUL R22, R22, 16777216 ;  /* 0x4b8000001616c820 */ /* 0x000fe20000400000 */
[----:B------:R-:W-:Y:S01]  /*31c80*/  @!P4 FMUL R23, R23, 16777216 ;  /* 0x4b8000001717c820 */ /* 0x000fe20000400000 */
[----:B------:R-:W-:Y:S01]  /*31c90*/  @!P4 FMUL R38, R38, 16777216 ;  /* 0x4b8000002626c820 */ /* 0x000fe20000400000 */
[----:B------:R-:W-:Y:S01]  /*31ca0*/  @!P4 FMUL R39, R39, 16777216 ;  /* 0x4b8000002727c820 */ /* 0x000fe20000400000 */
[C---:B------:R-:W-:Y:S01]  /*31cb0*/  FMUL R75, R0.reuse, R34 ;  /* 0x00000022004b7220 */ /* 0x040fe20000400000 */
[----:B------:R-:W-:Y:S01]  /*31cc0*/  FMUL R76, R0, R35 ;  /* 0x00000023004c7220 */ /* 0x000fe20000400000 */
[----:B------:R-:W-:Y:S01]  /*31cd0*/  @!P4 FMUL R40, R40, 16777216 ;  /* 0x4b8000002828c820 */ /* 0x000fe20000400000 */
[----:B------:R-:W-:Y:S01]  /*31ce0*/  @!P4 FMUL R41, R41, 16777216 ;  /* 0x4b8000002929c820 */ /* 0x000fe20000400000 */
[----:B------:R-:W-:Y:S01]  /*31cf0*/  @!P4 FMUL R42, R42, 16777216 ;  /* 0x4b8000002a2ac820 */ /* 0x000fe20000400000 */
[----:B------:R-:W-:Y:S01]  /*31d00*/  @!P4 FMUL R43, R43, 16777216 ;  /* 0x4b8000002b2bc820 */ /* 0x000fe20000400000 */
[C---:B------:R-:W-:Y:S01]  /*31d10*/  FMUL R110, R0.reuse, R4 ;  /* 0x00000004006e7220 */ /* 0x040fe20000400000 */
[C---:B------:R-:W-:Y:S01]  /*31d20*/  FMUL R109, R0.reuse, R6 ;  /* 0x00000006006d7220 */ /* 0x040fe20000400000 */
[C---:B------:R-:W-:Y:S01]  /*31d30*/  FMUL R108, R0.reuse, R8 ;  /* 0x00000008006c7220 */ /* 0x040fe20000400000 */
[----:B------:R-:W-:Y:S01]  /*31d40*/  FMUL R107, R0, R10 ;  /* 0x0000000a006b7220 */ /* 0x000fe20000400000 */
        /* <DEDUP_REMOVED lines=52> */
[----:B------:R-:W-:Y:S01]  /*32090*/  F2FP.SATFINITE.E4M3.F32.PACK_AB_MERGE_C R100, R69, R100, RZ ;  /* 0x000000644564723e */ /* 0x000fe200048070ff */
[C---:B------:R-:W-:Y:S01]  /*320a0*/  FMUL R79, R0.reuse, R40 ;  /* 0x00000028004f7220 */ /* 0x040fe20000400000 */
[----:B------:R-:W-:Y:S01]  /*320b0*/  FMUL R82, R0, R41 ;  /* 0x0000002900527220 */ /* 0x000fe20000400000 */
[----:B------:R-:W-:Y:S01]  /*320c0*/  F2FP.SATFINITE.E4M3.F32.PACK_AB_MERGE_C R69, R76, R75, RZ ;  /* 0x0000004b4c45723e */ /* 0x000fe200048070ff */
        /* <DEDUP_REMOVED lines=34> */
[----:B------:R-:W-:Y:S01]  /*322f0*/  F2FP.SATFINITE.E4M3.F32.PACK_AB_MERGE_C R110, R5, R110, RZ ;  /* 0x0000006e056e723e */ /* 0x000fe200048070ff */
[----:B------:R0:W-:Y:S01]  /*32300*/  STL [R1], R69 ;  /* 0x0000004501007387 */ /* 0x0001e20000100800 */
[----:B------:R-:W-:-:S02]  /*32310*/  F2FP.SATFINITE.E4M3.F32.PACK_AB_MERGE_C R109, R4, R109, RZ ;  /* 0x0000006d046d723e */ /* 0x000fc400048070ff */
[----:B------:R-:W-:Y:S02]  /*32320*/  F2FP.SATFINITE.E4M3.F32.PACK_AB_MERGE_C R108, R9, R108, RZ ;  /* 0x0000006c096c723e */ /* 0x000fe400048070ff */
[----:B------:R-:W-:Y:S02]  /*32330*/  F2FP.SATFINITE.E4M3.F32.PACK_AB_MERGE_C R107, R6, R107, RZ ;  /* 0x0000006b066b723e */ /* 0x000fe400048070ff */
[----:B------:R-:W-:Y:S02]  /*32340*/  F2FP.SATFINITE.E4M3.F32.PACK_AB_MERGE_C R106, R13, R106, RZ ;  /* 0x0000006a0d6a723e */ /* 0x000fe400048070ff */
[----:B------:R-:W-:Y:S02]  /*32350*/  F2FP.SATFINITE.E4M3.F32.PACK_AB_MERGE_C R105, R8, R105, RZ ;  /* 0x000000690869723e */ /* 0x000fe400048070ff */
[----:B------:R-:W-:Y:S02]  /*32360*/  F2FP.SATFINITE.E4M3.F32.PACK_AB_MERGE_C R104, R17, R104, RZ ;  /* 0x000000681168723e */ /* 0x000fe400048070ff */
[----:B------:R-:W-:-:S02]  /*32370*/  F2FP.SATFINITE.E4M3.F32.PACK_AB_MERGE_C R103, R10, R103, RZ ;  /* 0x000000670a67723e */ /* 0x000fc400048070ff */
[----:B------:R-:W-:Y:S02]  /*32380*/  F2FP.SATFINITE.E4M3.F32.PACK_AB_MERGE_C R102, R21, R102, RZ ;  /* 0x000000661566723e */ /* 0x000fe400048070ff */
[----:B------:R-:W-:Y:S01]  /*32390*/  F2FP.SATFINITE.E4M3.F32.PACK_AB_MERGE_C R162, R71, R162, RZ ;  /* 0x000000a247a2723e */ /* 0x000fe200048070ff */
[----:B------:R-:W1:Y:S01]  /*323a0*/  LDTM.x64 R4, tmem[UR9+0x40] ;  /* 0x00004009000479ee */ /* 0x000e620008340000 */
[----:B------:R-:W-:Y:S02]  /*323b0*/  F2FP.SATFINITE.E4M3.F32.PACK_AB_MERGE_C R101, R70, R101, RZ ;  /* 0x000000654665723e */ /* 0x000fe400048070ff */
[----:B------:R-:W-:Y:S02]  /*323c0*/  F2FP.SATFINITE.E4M3.F32.PACK_AB_MERGE_C R71, R80, R77, RZ ;  /* 0x0000004d5047723e */ /* 0x000fe400048070ff */
[----:B------:R-:W-:Y:S02]  /*323d0*/  F2FP.SATFINITE.E4M3.F32.PACK_AB_MERGE_C R70, R82, R79, RZ ;  /* 0x0000004f5246723e */ /* 0x000fe400048070ff */
[----:B0-----:R-:W-:Y:S01]  /*323e0*/  F2FP.SATFINITE.E4M3.F32.PACK_AB_MERGE_C R69, R84, R81, RZ ;  /* 0x000000515445723e */ /* 0x001fe200048070ff */
[----:B------:R0:W-:Y:S01]  /*323f0*/  STL [R1+0x8], R71 ;  /* 0x0000084701007387 */ /* 0x0001e20000100800 */
[----:B------:R-:W-:-:S02]  /*32400*/  F2FP.SATFINITE.E4M3.F32.PACK_AB_MERGE_C R163, R72, R163, RZ ;  /* 0x000000a348a3723e */ /* 0x000fc400048070ff */
[----:B------:R-:W-:Y:S01]  /*32410*/  F2FP.SATFINITE.E4M3.F32.PACK_AB_MERGE_C R165, R74, R165, RZ ;  /* 0x000000a54aa5723e */ /* 0x000fe200048070ff */
[----:B------:R3:W-:Y:S01]  /*32420*/  STL [R1+0x4], R70 ;  /* 0x0000044601007387 */ /* 0x0007e20000100800 */
[----:B------:R-:W-:Y:S02]  /*32430*/  F2FP.SATFINITE.E4M3.F32.PACK_AB_MERGE_C R164, R73, R164, RZ ;  /* 0x000000a449a4723e */ /* 0x000fe400048070ff */
[----:B------:R-:W-:Y:S01]  /*32440*/  F2FP.SATFINITE.E4M3.F32.PACK_AB_MERGE_C R99, R78, R99, RZ ;  /* 0x000000634e63723e */ /* 0x000fe200048070ff */
[----:B------:R4:W-:Y:S01]  /*32450*/  STL [R1+0x10], R69 ;  /* 0x0000104501007387 */ /* 0x0009e20000100800 */
[----:B0-----:R-:W-:Y:S02]  /*32460*/  F2FP.SATFINITE.E4M3.F32.PACK_AB_MERGE_C R71, R86, R83, RZ ;  /* 0x000000535647723e */ /* 0x001fe400048070ff */
[----:B---3--:R-:W-:-:S03]  /*32470*/  F2FP.SATFINITE.E4M3.F32.PACK_AB_MERGE_C R70, R88, R85, RZ ;  /* 0x000000555846723e */ /* 0x008fc600048070ff */
[----:B------:R0:W-:Y:S01]  /*32480*/  STL [R1+0xc], R71 ;  /* 0x00000c4701007387 */ /* 0x0001e20000100800 */
[----:B-1----:R-:W-:Y:S01]  /*32490*/  @P3 FMUL R4, R4, 0.25 ;  /* 0x3e80000004043820 */ /* 0x002fe20000400000 */
[----:B------:R-:W-:Y:S01]  /*324a0*/  @P3 FMUL R5, R5, 0.25 ;  /* 0x3e80000005053820 */ /* 0x000fe20000400000 */
[----:B----4-:R-:W-:Y:S01]  /*324b0*/  F2FP.SATFINITE.E4M3.F32.PACK_AB_MERGE_C R69, R90, R87, RZ ;  /* 0x000000575a45723e */ /* 0x010fe200048070ff */
[----:B------:R1:W-:Y:S01]  /*324c0*/  STL [R1+0x20], R70 ;  /* 0x0000204601007387 */ /* 0x0003e20000100800 */
[----:B------:R-:W-:Y:S01]  /*324d0*/  @P3 FMUL R14, R14, 0.25 ;  /* 0x3e8000000e0e3820 */ /* 0x000fe20000400000 */
[----:B------:R-:W-:Y:S01]  /*324e0*/  @P3 FMUL R15, R15, 0.25 ;  /* 0x3e8000000f0f3820 */ /* 0x000fe20000400000 */
[----:B------:R-:W-:Y:S01]  /*324f0*/  @P3 FMUL R16, R16, 0.25 ;  /* 0x3e80000010103820 */ /* 0x000fe20000400000 */
[----:B------:R3:W-:Y:S01]  /*32500*/  STL [R1+0x1c], R69 ;  /* 0x00001c4501007387 */ /* 0x0007e20000100800 */
[----:B------:R-:W-:Y:S01]  /*32510*/  @P3 FMUL R17, R17, 0.25 ;  /* 0x3e80000011113820 */ /* 0x000fe20000400000 */
[----:B0-----:R-:W-:Y:S01]  /*32520*/  F2FP.SATFINITE.E4M3.F32.PACK_AB_MERGE_C R71, R92, R89, RZ ;  /* 0x000000595c47723e */ /* 0x001fe200048070ff */
[----:B------:R-:W-:Y:S01]  /*32530*/  @!P4 FMUL R4, R4, 16777216 ;  /* 0x4b8000000404c820 */ /* 0x000fe20000400000 */
[----:B------:R-:W-:Y:S01]  /*32540*/  @!P4 FMUL R5, R5, 16777216 ;  /* 0x4b8000000505c820 */ /* 0x000fe20000400000 */
[----:B------:R-:W-:Y:S01]  /*32550*/  @!P4 FMUL R14, R14, 16777216 ;  /* 0x4b8000000e0ec820 */ /* 0x000fe20000400000 */
[----:B-1----:R-:W-:Y:S01]  /*32560*/  F2FP.SATFINITE.E4M3.F32.PACK_AB_MERGE_C R70, R94, R91, RZ ;  /* 0x0000005b5e46723e */ /* 0x002fe200048070ff */
[----:B------:R0:W-:Y:S01]  /*32570*/  STL [R1+0x28], R71 ;  /* 0x0000284701007387 */ /* 0x0001e20000100800 */
[----:B------:R-:W-:Y:S01]  /*32580*/  @!P4 FMUL R15, R15, 16777216 ;  /* 0x4b8000000f0fc820 */ /* 0x000fe20000400000 */
[----:B------:R-:W-:Y:S01]  /*32590*/  @P3 FMUL R6, R6, 0.25 ;  /* 0x3e80000006063820 */ /* 0x000fe20000400000 */
[----:B---3--:R-:W-:Y:S01]  /*325a0*/  F2FP.SATFINITE.E4M3.F32.PACK_AB_MERGE_C R69, R96, R93, RZ ;  /* 0x0000005d6045723e */ /* 0x008fe200048070ff */
[----:B------:R1:W-:Y:S01]  /*325b0*/  STL [R1+0x24], R70 ;  /* 0x0000244601007387 */ /* 0x0003e20000100800 */
[----:B------:R-:W-:Y:S01]  /*325c0*/  @P3 FMUL R8, R8, 0.25 ;  /* 0x3e80000008083820 */ /* 0x000fe20000400000 */
[----:B------:R-:W-:Y:S01]  /*325d0*/  @P3 FMUL R10, R10, 0.25 ;  /* 0x3e8000000a0a3820 */ /* 0x000fe20000400000 */
[----:B------:R-:W-:Y:S01]  /*325e0*/  @!P4 FMUL R16, R16, 16777216 ;  /* 0x4b8000001010c820 */ /* 0x000fe20000400000 */
[----:B------:R3:W-:Y:S01]  /*325f0*/  STL [R1+0x30], R69 ;  /* 0x0000304501007387 */ /* 0x0007e20000100800 */
[----:B------:R-:W-:Y:S01]  /*32600*/  @!P4 FMUL R17, R17, 16777216 ;  /* 0x4b8000001111c820 */ /* 0x000fe20000400000 */
[----:B0-----:R-:W-:Y:S01]  /*32610*/  F2FP.SATFINITE.E4M3.F32.PACK_AB_MERGE_C R71, R98, R95, RZ ;  /* 0x0000005f6247723e */ /* 0x001fe200048070ff */
[----:B------:R-:W-:Y:S01]  /*32620*/  @P3 FMUL R7, R7, 0.25 ;  /* 0x3e80000007073820 */ /* 0x000fe20000400000 */
[----:B------:R-:W-:Y:S01]  /*32630*/  @P3 FMUL R9, R9, 0.25 ;  /* 0x3e80000009093820 */ /* 0x000fe20000400000 */
[----:B------:R-:W-:Y:S01]  /*32640*/  @P3 FMUL R11, R11, 0.25 ;  /* 0x3e8000000b0b3820 */ /* 0x000fe20000400000 */
[----:B-1----:R-:W-:Y:S01]  /*32650*/  F2FP.SATFINITE.E4M3.F32.PACK_AB_MERGE_C R70, R112, R97, RZ ;  /* 0x000000617046723e */ /* 0x002fe200048070ff */
[----:B------:R0:W-:Y:S01]  /*32660*/  STL [R1+0x2c], R71 ;  /* 0x00002c4701007387 */ /* 0x0001e20000100800 */
[----:B------:R-:W-:Y:S01]  /*32670*/  @P3 FMUL R12, R12, 0.25 ;  /* 0x3e8000000c0c3820 */ /* 0x000fe20000400000 */
[----:B------:R-:W-:Y:S01]  /*32680*/  @P3 FMUL R13, R13, 0.25 ;  /* 0x3e8000000d0d3820 */ /* 0x000fe20000400000 */
[----:B---3--:R-:W-:Y:S01]  /*32690*/  F2FP.SATFINITE.E4M3.F32.PACK_AB_MERGE_C R69, R114, R111, RZ ;  /* 0x0000006f7245723e */ /* 0x008fe200048070ff */
[----:B------:R1:W-:Y:S01]  /*326a0*/  STL [R1+0x38], R70 ;  /* 0x0000384601007387 */ /* 0x0003e20000100800 */
[----:B------:R-:W-:Y:S01]  /*326b0*/  @P3 FMUL R18, R18, 0.25 ;  /* 0x3e80000012123820 */ /* 0x000fe20000400000 */
[----:B------:R-:W-:Y:S01]  /*326c0*/  @P3 FMUL R19, R19, 0.25 ;  /* 0x3e80000013133820 */ /* 0x000fe20000400000 */
[----:B------:R-:W-:Y:S01]  /*326d0*/  @P3 FMUL R20, R20, 0.25 ;  /* 0x3e80000014143820 */ /* 0x000fe20000400000 */
[----:B------:R3:W-:Y:S01]  /*326e0*/  STL [R1+0x34], R69 ;  /* 0x0000344501007387 */ /* 0x0007e20000100800 */
[----:B------:R-:W-:Y:S01]  /*326f0*/  @P3 FMUL R21, R21, 0.25 ;  /* 0x3e80000015153820 */ /* 0x000fe20000400000 */
[----:B0-----:R-:W-:Y:S01]  /*32700*/  F2FP.SATFINITE.E4M3.F32.PACK_AB_MERGE_C R71, R116, R113, RZ ;  /* 0x000000717447723e */ /* 0x001fe200048070ff */
[C---:B------:R-:W-:Y:S01]  /*32710*/  FMUL R14, R0.reuse, R14 ;  /* 0x0000000e000e7220 */ /* 0x040fe20000400000 */
[----:B------:R-:W-:Y:S01]  /*32720*/  FMUL R15, R0, R15 ;  /* 0x0000000f000f7220 */ /* 0x000fe20000400000 */
[----:B------:R-:W-:Y:S01]  /*32730*/  @!P4 FMUL R6, R6, 16777216 ;  /* 0x4b8000000606c820 */ /* 0x000fe20000400000 */
[----:B-1----:R-:W-:Y:S01]  /*32740*/  F2FP.SATFINITE.E4M3.F32.PACK_AB_MERGE_C R70, R118, R115, RZ ;  /* 0x000000737646723e */ /* 0x002fe200048070ff */
[----:B------:R-:W-:Y:S01]  /*32750*/  STL [R1+0x40], R71 ;  /* 0x0000404701007387 */ /* 0x000fe20000100800 */
[----:B------:R-:W-:Y:S01]  /*32760*/  @!P4 FMUL R8, R8, 16777216 ;  /* 0x4b8000000808c820 */ /* 0x000fe20000400000 */
[----:B------:R-:W-:Y:S01]  /*32770*/  @!P4 FMUL R10, R10, 16777216 ;  /* 0x4b8000000a0ac820 */ /* 0x000fe20000400000 */
[----:B---3--:R-:W-:Y:S01]  /*32780*/  F2FP.SATFINITE.E4M3.F32.PACK_AB_MERGE_C R69, R120, R117, RZ ;  /* 0x000000757845723e */ /* 0x008fe200048070ff */
[----:B------:R-:W-:Y:S01]  /*32790*/  STL [R1+0x3c], R70 ;  /* 0x00003c4601007387 */ /* 0x000fe20000100800 */
[C---:B------:R-:W-:Y:S01]  /*327a0*/  FMUL R16, R0.reuse, R16 ;  /* 0x0000001000107220 */ /* 0x040fe20000400000 */
[----:B------:R-:W-:Y:S01]  /*327b0*/  FMUL R17, R0, R17 ;  /* 0x0000001100117220 */ /* 0x000fe20000400000 */
[----:B------:R-:W-:Y:S01]  /*327c0*/  @P3 FMUL R22, R22, 0.25 ;  /* 0x3e80000016163820 */ /* 0x000fe20000400000 */
[----:B------:R0:W-:Y:S01]  /*327d0*/  STL [R1+0x44], R69 ;  /* 0x0000444501007387 */ /* 0x0001e20000100800 */
        /* <DEDUP_REMOVED lines=9> */
[C---:B0-----:R-:W-:Y:S01]  /*32870*/  FMUL R69, R0.reuse, R4 ;  /* 0x0000000400457220 */ /* 0x041fe20000400000 */
[----:B------:R-:W-:Y:S01]  /*32880*/  FMUL R4, R0, R5 ;  /* 0x0000000500047220 */ /* 0x000fe20000400000 */
        /* <DEDUP_REMOVED lines=47> */
[----:B------:R-:W-:Y:S01]  /*32b80*/  FMUL R72, R0, R10 ;  /* 0x0000000a00487220 */ /* 0x000fe20000400000 */
[----:B------:R-:W-:Y:S01]  /*32b90*/  F2FP.SATFINITE.E4M3.F32.PACK_AB_MERGE_C R69, R4, R69, RZ ;  /* 0x000000450445723e */ /* 0x000fe200048070ff */
[----:B------:R-:W-:Y:S01]  /*32ba0*/  @!P4 FMUL R22, R22, 16777216 ;  /* 0x4b8000001616c820 */ /* 0x000fe20000400000 */
[----:B------:R-:W-:Y:S01]  /*32bb0*/  F2FP.SATFINITE.E4M3.F32.PACK_AB_MERGE_C R5, R15, R14, RZ ;  /* 0x0000000e0f05723e */ /* 0x000fe200048070ff */
        /* <DEDUP_REMOVED lines=55> */
[----:B------:R-:W-:Y:S01]  /*32f30*/  STL [R1+0x18], R5 ;  /* 0x0000180501007387 */ /* 0x000fe20000100800 */
        /* <DEDUP_REMOVED lines=47> */
[----:B------:R0:W-:Y:S01]  /*33230*/  STL [R1+0x14], R4 ;  /* 0x0000140401007387 */ /* 0x0001e20000100800 */
[----:B------:R-:W-:-:S02]  /*33240*/  F2FP.SATFINITE.E4M3.F32.PACK_AB_MERGE_C R71, R6, R71, RZ ;  /* 0x000000470647723e */ /* 0x000fc400048070ff */
[----:B------:R-:W-:Y:S02]  /*33250*/  F2FP.SATFINITE.E4M3.F32.PACK_AB_MERGE_C R72, R11, R72, RZ ;  /* 0x000000480b48723e */ /* 0x000fe400048070ff */
[----:B------:R-:W-:Y:S02]  /*33260*/  F2FP.SATFINITE.E4M3.F32.PACK_AB_MERGE_C R73, R8, R73, RZ ;  /* 0x000000490849723e */ /* 0x000fe400048070ff */
[----:B------:R-:W-:Y:S02]  /*33270*/  F2FP.SATFINITE.E4M3.F32.PACK_AB_MERGE_C R74, R19, R74, RZ ;  /* 0x0000004a134a723e */ /* 0x000fe400048070ff */
[----:B------:R-:W-:Y:S02]  /*33280*/  F2FP.SATFINITE.E4M3.F32.PACK_AB_MERGE_C R75, R10, R75, RZ ;  /* 0x0000004b0a4b723e */ /* 0x000fe400048070ff */
[----:B0-----:R-:W0:Y:S01]  /*33290*/  LDTM.x64 R4, tmem[UR9+0x80] ;  /* 0x00008009000479ee */ /* 0x001e220008340000 */
[----:B------:R-:W-:Y:S02]  /*332a0*/  F2FP.SATFINITE.E4M3.F32.PACK_AB_MERGE_C R76, R77, R76, RZ ;  /* 0x0000004c4d4c723e */ /* 0x000fe400048070ff */
        /* <DEDUP_REMOVED lines=8> */
[----:B------:R-:W-:Y:S02]  /*33330*/  F2FP.SATFINITE.E4M3.F32.PACK_AB_MERGE_C R85, R95, R94, RZ ;  /* 0x0000005e5f55723e */ /* 0x000fe400048070ff */
[----:B------:R-:W-:Y:S02]  /*33340*/  F2FP.SATFINITE.E4M3.F32.PACK_AB_MERGE_C R86, R97, R96, RZ ;  /* 0x000000606156723e */ /* 0x000fe400048070ff */
[----:B------:R-:W-:Y:S01]  /*33350*/  F2FP.SATFINITE.E4M3.F32.PACK_AB_MERGE_C R89, R115, R114, RZ ;  /* 0x000000727359723e */ /* 0x000fe200048070ff */
[----:B0-----:R-:W-:Y:S01]  /*33360*/  @P3 FMUL R4, R4, 0.25 ;  /* 0x3e80000004043820 */ /* 0x001fe20000400000 */
        /* <DEDUP_REMOVED lines=91> */
[----:B------:R-:W-:Y:S01]  /*33920*/  F2FP.SATFINITE.E4M3.F32.PACK_AB_MERGE_C R90, R117, R116, RZ ;  /* 0x00000074755a723e */ /* 0x000fe200048070ff */
        /* <DEDUP_REMOVED lines=72> */
[----:B------:R-:W-:Y:S01]  /*33db0*/  F2FP.SATFINITE.E4M3.F32.PACK_AB_MERGE_C R88, R113, R112, RZ ;  /* 0x000000707158723e */ /* 0x000fe200048070ff */
[----:B------:R-:W-:Y:S01]  /*33dc0*/  FMUL R111, R0, R33 ;  /* 0x00000021006f7220 */ /* 0x000fe20000400000 */
[----:B------:R-:W-:Y:S01]  /*33dd0*/  F2FP.SATFINITE.E4M3.F32.PACK_AB_MERGE_C R97, R132, R131, RZ ;  /* 0x000000838461723e */ /* 0x000fe200048070ff */
        /* <DEDUP_REMOVED lines=49> */
[----:B------:R-:W0:Y:S01]  /*340f0*/  LDTM.x64 R4, tmem[UR9+0xc0] ;  /* 0x0000c009000479ee */ /* 0x000e220008340000 */
[----:B------:R-:W-:Y:S01]  /*34100*/  F2FP.SATFINITE.E4M3.F32.PACK_AB_MERGE_C R114, R111, R114, RZ ;  /* 0x000000726f72723e */ /* 0x000fe200048070ff */
[----:B------:R-:W-:Y:S01]  /*34110*/  NOP ;  /* 0x0000000000007918 */ /* 0x000fe20000000000 */
[----:B------:R-:W-:Y:S02]  /*34120*/  F2FP.SATFINITE.E4M3.F32.PACK_AB_MERGE_C R111, R133, R132, RZ ;  /* 0x00000084856f723e */ /* 0x000fe400048070ff */
[----:B------:R-:W-:Y:S02]  /*34130*/  F2FP.SATFINITE.E4M3.F32.PACK_AB_MERGE_C R113, R112, R113, RZ ;  /* 0x000000717071723e */ /* 0x000fe400048070ff */
[----:B------:R-:W-:Y:S02]  /*34140*/  F2FP.SATFINITE.E4M3.F32.PACK_AB_MERGE_C R132, R137, R136, RZ ;  /* 0x000000888984723e */ /* 0x000fe400048070ff */
[----:B------:R-:W-:-:S02]  /*34150*/  F2FP.SATFINITE.E4M3.F32.PACK_AB_MERGE_C R112, R131, R130, RZ ;  /* 0x000000828370723e */ /* 0x000fc400048070ff */
[----:B------:R-:W-:Y:S01]  /*34160*/  F2FP.SATFINITE.E4M3.F32.PACK_AB_MERGE_C R134, R135, R134, RZ ;  /* 0x000000868786723e */ /* 0x000fe200048070ff */
[----:B------:R1:W-:Y:S01]  /*34170*/  STL [R1+0xd0], R132 ;  /* 0x0000d08401007387 */ /* 0x0003e20000100800 */
[----:B------:R-:W-:Y:S02]  /*34180*/  F2FP.SATFINITE.E4M3.F32.PACK_AB_MERGE_C R131, R139, R138, RZ ;  /* 0x0000008a8b83723e */ /* 0x000fe400048070ff */
[----:B------:R-:W-:Y:S01]  /*34190*/  F2FP.SATFINITE.E4M3.F32.PACK_AB_MERGE_C R130, R141, R140, RZ ;  /* 0x0000008c8d82723e */ /* 0x000fe200048070ff */
[----:B------:R-:W-:Y:S01]  /*341a0*/  STL [R1+0x48], R134 ;  /* 0x0000488601007387 */ /* 0x000fe20000100800 */
[----:B------:R-:W-:-:S03]  /*341b0*/  F2FP.SATFINITE.E4M3.F32.PACK_AB_MERGE_C R133, R151, R150, RZ ;  /* 0x000000969785723e */ /* 0x000fc600048070ff */
[----:B------:R3:W-:Y:S01]  /*341c0*/  STL [R1+0xd4], R131 ;  /* 0x0000d48301007387 */ /* 0x0007e20000100800 */
[----:B-1----:R-:W-:-:S03]  /*341d0*/  F2FP.SATFINITE.E4M3.F32.PACK_AB_MERGE_C R132, R147, R146, RZ ;  /* 0x000000929384723e */ /* 0x002fc600048070ff */
[----:B------:R1:W-:Y:S01]  /*341e0*/  STL [R1+0xd8], R130 ;  /* 0x0000d88201007387 */ /* 0x0003e20000100800 */
[----:B0-----:R-:W-:Y:S01]  /*341f0*/  @P3 FMUL R4, R4, 0.25 ;  /* 0x3e80000004043820 */ /* 0x001fe20000400000 */
[----:B------:R-:W-:Y:S01]  /*34200*/  @P3 FMUL R5, R5, 0.25 ;  /* 0x3e80000005053820 */ /* 0x000fe20000400000 */
[----:B------:R-:W-:Y:S01]  /*34210*/  @P3 FMUL R6, R6, 0.25 ;  /* 0x3e80000006063820 */ /* 0x000fe20000400000 */
[----:B------:R-:W-:Y:S01]  /*34220*/  @P3 FMUL R7, R7, 0.25 ;  /* 0x3e80000007073820 */ /* 0x000fe20000400000 */
[----:B------:R-:W-:Y:S01]  /*34230*/  @P3 FMUL R8, R8, 0.25 ;  /* 0x3e80000008083820 */ /* 0x000fe20000400000 */
[----:B---3--:R-:W-:Y:S01]  /*34240*/  F2FP.SATFINITE.E4M3.F32.PACK_AB_MERGE_C R131, R143, R142, RZ ;  /* 0x0000008e8f83723e */ /* 0x008fe200048070ff */
[----:B------:R-:W-:Y:S01]  /*34250*/  @P3 FMUL R9, R9, 0.25 ;  /* 0x3e80000009093820 */ /* 0x000fe20000400000 */
[----:B------:R-:W-:Y:S01]  /*34260*/  @P3 FMUL R10, R10, 0.25 ;  /* 0x3e8000000a0a3820 */ /* 0x000fe20000400000 */
[----:B------:R-:W-:Y:S01]  /*34270*/  @P3 FMUL R11, R11, 0.25 ;  /* 0x3e8000000b0b3820 */ /* 0x000fe20000400000 */
[----:B-1----:R-:W-:Y:S01]  /*34280*/  F2FP.SATFINITE.E4M3.F32.PACK_AB_MERGE_C R130, R145, R144, RZ ;  /* 0x000000909182723e */ /* 0x002fe200048070ff */
[----:B------:R0:W-:Y:S01]  /*34290*/  STL [R1+0xe0], R131 ;  /* 0x0000e08301007387 */ /* 0x0001e20000100800 */
[----:B------:R-:W-:Y:S01]  /*342a0*/  @P3 FMUL R12, R12, 0.25 ;  /* 0x3e8000000c0c3820 */ /* 0x000fe20000400000 */
[----:B------:R-:W-:Y:S01]  /*342b0*/  @P3 FMUL R13, R13, 0.25 ;  /* 0x3e8000000d0d3820 */ /* 0x000fe20000400000 */
[----:B------:R-:W-:Y:S01]  /*342c0*/  @P3 FMUL R14, R14, 0.25 ;  /* 0x3e8000000e0e3820 */ /* 0x000fe20000400000 */
[----:B------:R-:W-:Y:S01]  /*342d0*/  STL [R1+0xdc], R130 ;  /* 0x0000dc8201007387 */ /* 0x000fe20000100800 */
[----:B------:R-:W-:Y:S01]  /*342e0*/  @P3 FMUL R15, R15, 0.25 ;  /* 0x3e8000000f0f3820 */ /* 0x000fe20000400000 */
[----:B------:R-:W-:Y:S01]  /*342f0*/  @P3 FMUL R16, R16, 0.25 ;  /* 0x3e80000010103820 */ /* 0x000fe20000400000 */
[----:B------:R-:W-:Y:S01]  /*34300*/  @P3 FMUL R17, R17, 0.25 ;  /* 0x3e80000011113820 */ /* 0x000fe20000400000 */
[----:B------:R-:W-:Y:S01]  /*34310*/  @P3 FMUL R18, R18, 0.25 ;  /* 0x3e80000012123820 */ /* 0x000fe20000400000 */
[----:B------:R-:W-:Y:S01]  /*34320*/  @P3 FMUL R19, R19, 0.25 ;  /* 0x3e80000013133820 */ /* 0x000fe20000400000 */
[----:B0-----:R-:W-:Y:S01]  /*34330*/  F2FP.SATFINITE.E4M3.F32.PACK_AB_MERGE_C R131, R149, R148, RZ ;  /* 0x000000949583723e */ /* 0x001fe200048070ff */
        /* <DEDUP_REMOVED lines=47> */
[----:B------:R0:W-:Y:S01]  /*34630*/  STL [R1+0xe4], R132 ;  /* 0x0000e48401007387 */ /* 0x0001e20000100800 */
[----:B------:R-:W-:Y:S01]  /*34640*/  @P3 FMUL R67, R67, 0.25 ;  /* 0x3e80000043433820 */ /* 0x000fe20000400000 */
[----:B------:R-:W-:Y:S01]  /*34650*/  @!P4 FMUL R4, R4, 16777216 ;  /* 0x4b8000000404c820 */ /* 0x000fe20000400000 */
[----:B------:R-:W-:Y:S01]  /*34660*/  @!P4 FMUL R5, R5, 16777216 ;  /* 0x4b8000000505c820 */ /* 0x000fe20000400000 */
[----:B------:R1:W-:Y:S01]  /*34670*/  STL [R1+0xec], R131 ;  /* 0x0000ec8301007387 */ /* 0x0003e20000100800 */
[----:B------:R-:W-:Y:S01]  /*34680*/  @!P4 FMUL R6, R6, 16777216 ;  /* 0x4b8000000606c820 */ /* 0x000fe20000400000 */
[----:B------:R-:W-:Y:S01]  /*34690*/  @!P4 FMUL R7, R7, 16777216 ;  /* 0x4b8000000707c820 */ /* 0x000fe20000400000 */
[----:B------:R-:W-:Y:S01]  /*346a0*/  @!P4 FMUL R8, R8, 16777216 ;  /* 0x4b8000000808c820 */ /* 0x000fe20000400000 */
[----:B------:R-:W-:Y:S01]  /*346b0*/  @!P4 FMUL R9, R9, 16777216 ;  /* 0x4b8000000909c820 */ /* 0x000fe20000400000 */
[----:B------:R-:W-:Y:S01]  /*346c0*/  @!P4 FMUL R10, R10, 16777216 ;  /* 0x4b8000000a0ac820 */ /* 0x000fe20000400000 */
[----:B0-----:R-:W-:Y:S01]  /*346d0*/  F2FP.SATFINITE.E4M3.F32.PACK_AB_MERGE_C R132, R153, R152, RZ ;  /* 0x000000989984723e */ /* 0x001fe200048070ff */
[----:B------:R-:W-:Y:S01]  /*346e0*/  @!P4 FMUL R11, R11, 16777216 ;  /* 0x4b8000000b0bc820 */ /* 0x000fe20000400000 */
[----:B------:R-:W-:Y:S01]  /*346f0*/  @!P4 FMUL R12, R12, 16777216 ;  /* 0x4b8000000c0cc820 */ /* 0x000fe20000400000 */
[----:B------:R-:W-:Y:S01]  /*34700*/  @!P4 FMUL R13, R13, 16777216 ;  /* 0x4b8000000d0dc820 */ /* 0x000fe20000400000 */
[----:B-1----:R-:W-:Y:S01]  /*34710*/  F2FP.SATFINITE.E4M3.F32.PACK_AB_MERGE_C R131, R155, R154, RZ ;  /* 0x0000009a9b83723e */ /* 0x002fe200048070ff */
        /* <DEDUP_REMOVED lines=56> */
[----:B------:R0:W-:Y:S01]  /*34aa0*/  STL [R1+0xe8], R133 ;  /* 0x0000e88501007387 */ /* 0x0001e20000100800 */
[C---:B------:R-:W-:Y:S01]  /*34ab0*/  FMUL R6, R0.reuse, R6 ;  /* 0x0000000600067220 */ /* 0x040fe20000400000 */
        /* <DEDUP_REMOVED lines=8> */
[----:B0-----:R-:W-:Y:S01]  /*34b40*/  F2FP.SATFINITE.E4M3.F32.PACK_AB_MERGE_C R133, R157, R156, RZ ;  /* 0x0000009c9d85723e */ /* 0x001fe200048070ff */
[C---:B------:R-:W-:Y:S01]  /*34b50*/  FMUL R13, R0.reuse, R13 ;  /* 0x0000000d000d7220 */ /* 0x040fe20000400000 */
[C---:B------:R-:W-:Y:S01]  /*34b60*/  FMUL R14, R0.reuse, R14 ;  /* 0x0000000e000e7220 */ /* 0x040fe20000400000 */
[C---:B------:R-:W-:Y:S01]  /*34b70*/  FMUL R15, R0.reuse, R15 ;  /* 0x0000000f000f7220 */ /* 0x040fe20000400000 */
[----:B-1----:R-:W-:Y:S01]  /*34b80*/  F2FP.SATFINITE.E4M3.F32.PACK_AB_MERGE_C R132, R159, R158, RZ ;  /* 0x0000009e9f84723e */ /* 0x002fe200048070ff */
        /* <DEDUP_REMOVED lines=51> */
[----:B---3--:R-:W-:Y:S01]  /*34ec0*/  F2FP.SATFINITE.E4M3.F32.PACK_AB_MERGE_C R131, R161, R160, RZ ;  /* 0x000000a0a183723e */ /* 0x008fe200048070ff */
[----:B------:R-:W-:Y:S01]  /*34ed0*/  FMUL R0, R0, R67 ;  /* 0x0000004300007220 */ /* 0x000fe20000400000 */
[----:B------:R-:W-:Y:S01]  /*34ee0*/  F2FP.SATFINITE.E4M3.F32.PACK_AB_MERGE_C R67, R5, R4, RZ ;  /* 0x000000040543723e */ /* 0x000fe200048070ff */
[----:B------:R-:W-:Y:S01]  /*34ef0*/  STL [R1+0xf8], R133 ;  /* 0x0000f88501007387 */ /* 0x000fe20000100800 */
[----:B------:R-:W-:Y:S01]  /*34f00*/  F2FP.SATFINITE.E4M3.F32.PACK_AB_MERGE_C R5, R7, R6, RZ ;  /* 0x000000060705723e */ /* 0x000fe200048070ff */
[----:B------:R-:W-:Y:S01]  /*34f10*/  IMAD.MOV.U32 R130, RZ, RZ, 0x3dc6b27f ;  /* 0x3dc6b27fff827424 */ /* 0x000fe200078e00ff */
[----:B------:R-:W-:Y:S01]  /*34f20*/  F2FP.SATFINITE.E4M3.F32.PACK_AB_MERGE_C R4, R9, R8, RZ ;  /* 0x000000080904723e */ /* 0x000fe200048070ff */
[----:B------:R-:W-:Y:S01]  /*34f30*/  STL [R1+0xfc], R132 ;  /* 0x0000fc8401007387 */ /* 0x000fe20000100800 */
[----:B------:R-:W-:Y:S01]  /*34f40*/  F2FP.SATFINITE.E4M3.F32.PACK_AB_MERGE_C R6, R13, R12, RZ ;  /* 0x0000000c0d06723e */ /* 0x000fe200048070ff */
[C---:B------:R-:W-:Y:S01]  /*34f50*/  FFMA.FTZ R130, R68.reuse, R130, -0.16845393180847167969 ;  /* 0xbe2c7f3044827423 */ /* 0x040fe20000010082 */
[----:B------:R-:W-:Y:S01]  /*34f60*/  F2FP.SATFINITE.E4M3.F32.PACK_AB_MERGE_C R7, R17, R16, RZ ;  /* 0x000000101107723e */ /* 0x000fe200048070ff */
[----:B------:R-:W-:Y:S01]  /*34f70*/  STL [R1+0x100], R131 ;  /* 0x0001008301007387 */ /* 0x000fe20000100800 */
[----:B------:R-:W-:Y:S01]  /*34f80*/  F2FP.SATFINITE.E4M3.F32.PACK_AB_MERGE_C R8, R37, R36, RZ ;  /* 0x000000242508723e */ /* 0x000fe200048070ff */
[C---:B------:R-:W-:Y:S01]  /*34f90*/  FFMA.FTZ R130, R68.reuse, R130, 0.1716887056827545166 ;  /* 0x3e2fcf2a44827423 */ /* 0x040fe20000010082 */
[----:B------:R-:W-:Y:S01]  /*34fa0*/  F2FP.SATFINITE.E4M3.F32.PACK_AB_MERGE_C R9, R41, R40, RZ ;  /* 0x000000282909723e */ /* 0x000fe200048070ff */
[----:B------:R-:W-:Y:S01]  /*34fb0*/  STL [R1+0xcc], R67 ;  /* 0x0000cc4301007387 */ /* 0x000fe20000100800 */
[----:B------:R-:W0:Y:S01]  /*34fc0*/  LDC R12, c[0x0][0x3e8] ;  /* 0x0000fa00ff0c7b82 */ /* 0x000e220000000800 */
[----:B------:R-:W-:Y:S01]  /*34fd0*/  FFMA.FTZ R130, R68, R130, -0.17900948226451873779 ;  /* 0xbe374e4344827423 */ /* 0x000fe20000010082 */
[----:B------:R-:W-:Y:S01]  /*34fe0*/  FSETP.NEU.AND P3, PT, R3, RZ, PT ;  /* 0x000000ff0300720b */ /* 0x000fe20003f6d000 */
[----:B------:R1:W-:Y:S01]  /*34ff0*/  STL [R1+0xc8], R5 ;  /* 0x0000c80501007387 */ /* 0x0003e20000100800 */
[----:B------:R-:W-:Y:S01]  /*35000*/  F2FP.SATFINITE.E4M3.F32.PACK_AB_MERGE_C R0, R0, R66, RZ ;  /* 0x000000420000723e */ /* 0x000fe200048070ff */
[----:B------:R-:W-:-:S02]  /*35010*/  FFMA.FTZ R130, R68, R130, 0.20512372255325317383 ;  /* 0x3e520bf444827423 */ /* 0x000fc40000010082 */
[----:B------:R3:W-:Y:S01]  /*35020*/  STL [R1+0xc4], R4 ;  /* 0x0000c40401007387 */ /* 0x0007e20000100800 */
[----:B-1----:R-:W-:Y:S02]  /*35030*/  F2FP.SATFINITE.E4M3.F32.PACK_AB_MERGE_C R5, R11, R10, RZ ;  /* 0x0000000a0b05723e */ /* 0x002fe400048070ff */
[----:B---3--:R-:W-:-:S03]  /*35040*/  F2FP.SATFINITE.E4M3.F32.PACK_AB_MERGE_C R4, R15, R14, RZ ;  /* 0x0000000e0f04723e */ /* 0x008fc600048070ff */
[----:B------:R1:W-:Y:S04]  /*35050*/  STL [R1+0xc0], R5 ;  /* 0x0000c00501007387 */ /* 0x0003e80000100800 */
[----:B------:R3:W-:Y:S04]  /*35060*/  STL [R1+0xbc], R6 ;  /* 0x0000bc0601007387 */ /* 0x0007e80000100800 */
[----:B------:R4:W-:Y:S01]  /*35070*/  STL [R1+0xb8], R4 ;  /* 0x0000b80401007387 */ /* 0x0009e20000100800 */
[----:B-1----:R-:W-:-:S03]  /*35080*/  FFMA.FTZ R5, R68, R130, -0.24046532809734344482 ;  /* 0xbe763c8b44057423 */ /* 0x002fc60000010082 */
[----:B------:R1:W-:Y:S01]  /*35090*/  STL [R1+0xb4], R7 ;  /* 0x0000b40701007387 */ /* 0x0003e20000100800 */
[----:B---3--:R-:W-:Y:S01]  /*350a0*/  F2FP.SATFINITE.E4M3.F32.PACK_AB_MERGE_C R6, R19, R18, RZ ;  /* 0x000000121306723e */ /* 0x008fe200048070ff */
[----:B------:R-:W-:Y:S01]  /*350b0*/  FFMA.FTZ R5, R68, R5, 0.28857114911079406738 ;  /* 0x3e93bf9944057423 */ /* 0x000fe20000010005 */
[----:B----4-:R-:W-:-:S03]  /*350c0*/  F2FP.SATFINITE.E4M3.F32.PACK_AB_MERGE_C R4, R21, R20, RZ ;  /* 0x000000141504723e */ /* 0x010fc600048070ff */
[----:B------:R3:W-:Y:S01]  /*350d0*/  STL [R1+0xb0], R6 ;  /* 0x0000b00601007387 */ /* 0x0007e20000100800 */
[----:B------:R-:W-:Y:S01]  /*350e0*/  FFMA.FTZ R5, R68, R5, -0.36067417263984680176 ;  /* 0xbeb8aa4944057423 */ /* 0x000fe20000010005 */
[----:B-1----:R-:W-:Y:S02]  /*350f0*/  F2FP.SATFINITE.E4M3.F32.PACK_AB_MERGE_C R7, R23, R22, RZ ;  /* 0x000000161707723e */ /* 0x002fe400048070ff */
[----:B------:R1:W-:Y:S04]  /*35100*/  STL [R1+0xac], R4 ;  /* 0x0000ac0401007387 */ /* 0x0003e80000100800 */
[----:B------:R4:W-:Y:S01]  /*35110*/  STL [R1+0xa8], R7 ;  /* 0x0000a80701007387 */ /* 0x0009e20000100800 */
[----:B---3--:R-:W-:Y:S02]  /*35120*/  F2FP.SATFINITE.E4M3.F32.PACK_AB_MERGE_C R6, R25, R24, RZ ;  /* 0x000000181906723e */ /* 0x008fe400048070ff */
[----:B-1----:R-:W-:-:S03]  /*35130*/  F2FP.SATFINITE.E4M3.F32.PACK_AB_MERGE_C R4, R27, R26, RZ ;  /* 0x0000001a1b04723e */ /* 0x002fc600048070ff */
[----:B------:R1:W-:Y:S01]  /*35140*/  STL [R1+0xa4], R6 ;  /* 0x0000a40601007387 */ /* 0x0003e20000100800 */
[----:B----4-:R-:W-:-:S03]  /*35150*/  F2FP.SATFINITE.E4M3.F32.PACK_AB_MERGE_C R7, R29, R28, RZ ;  /* 0x0000001c1d07723e */ /* 0x010fc600048070ff */
[----:B------:R3:W-:Y:S04]  /*35160*/  STL [R1+0xa0], R4 ;  /* 0x0000a00401007387 */ /* 0x0007e80000100800 */
[----:B------:R4:W-:Y:S01]  /*35170*/  STL [R1+0x9c], R7 ;  /* 0x00009c0701007387 */ /* 0x0009e20000100800 */
[----:B-1----:R-:W-:Y:S02]  /*35180*/  F2FP.SATFINITE.E4M3.F32.PACK_AB_MERGE_C R6, R31, R30, RZ ;  /* 0x0000001e1f06723e */ /* 0x002fe400048070ff */
[----:B---3--:R-:W-:-:S03]  /*35190*/  F2FP.SATFINITE.E4M3.F32.PACK_AB_MERGE_C R4, R33, R32, RZ ;  /* 0x000000202104723e */ /* 0x008fc600048070ff */
[----:B------:R1:W-:Y:S01]  /*351a0*/  STL [R1+0x98], R6 ;  /* 0x0000980601007387 */ /* 0x0003e20000100800 */
[----:B----4-:R-:W-:-:S03]  /*351b0*/  FFMA.FTZ R7, R68, R5, 0.48089820146560668945 ;  /* 0x3ef6384a44077423 */ /* 0x010fc60000010005 */
[----:B------:R3:W-:Y:S01]  /*351c0*/  STL [R1+0x94], R4 ;  /* 0x0000940401007387 */ /* 0x0007e20000100800 */
[----:B------:R-:W-:Y:S01]  /*351d0*/  FFMA.FTZ R7, R68, R7, -0.72134751081466674805 ;  /* 0xbf38aa3b44077423 */ /* 0x000fe20000010007 */
[----:B-1----:R-:W-:-:S03]  /*351e0*/  F2FP.SATFINITE.E4M3.F32.PACK_AB_MERGE_C R6, R35, R34, RZ ;  /* 0x000000222306723e */ /* 0x002fc600048070ff */
[C---:B------:R-:W-:Y:S01]  /*351f0*/  FMUL R7, R68.reuse, R7 ;  /* 0x0000000744077220 */ /* 0x040fe20000400000 */
[----:B---3--:R-:W1:Y:S01]  /*35200*/  LDC.64 R4, c[0x0][0x398] ;  /* 0x0000e600ff047b82 */ /* 0x008e620000000a00 */
[----:B------:R3:W-:Y:S02]  /*35210*/  STL [R1+0x90], R6 ;  /* 0x0000900601007387 */ /* 0x0007e40000100800 */
[C---:B------:R-:W-:Y:S02]  /*35220*/  FMUL R7, R68.reuse, R7 ;  /* 0x0000000744077220 */ /* 0x040fe40000400000 */
[----:B------:R4:W-:Y:S02]  /*35230*/  STL [R1+0x8c], R8 ;  /* 0x00008c0801007387 */ /* 0x0009e40000100800 */
[----:B------:R-:W-:Y:S01]  /*35240*/  FFMA.FTZ R68, R68, 1.4426950216293334961, R7 ;  /* 0x3fb8aa3b44447823 */ /* 0x000fe20000010007 */
[----:B------:R-:W-:-:S03]  /*35250*/  F2FP.SATFINITE.E4M3.F32.PACK_AB_MERGE_C R7, R53, R52, RZ ;  /* 0x000000343507723e */ /* 0x000fc600048070ff */
[----:B------:R-:W-:Y:S01]  /*35260*/  FADD R68, R129, R68 ;  /* 0x0000004481447221 */ /* 0x000fe20000000000 */
[----:B---3--:R-:W-:Y:S02]  /*35270*/  F2FP.SATFINITE.E4M3.F32.PACK_AB_MERGE_C R6, R39, R38, RZ ;  /* 0x000000262706723e */ /* 0x008fe400048070ff */
[----:B----4-:R-:W-:-:S03]  /*35280*/  F2FP.SATFINITE.E4M3.F32.PACK_AB_MERGE_C R8, R45, R44, RZ ;  /* 0x0000002c2d08723e */ /* 0x010fc600048070ff */
[----:B------:R3:W-:Y:S04]  /*35290*/  STL [R1+0x88], R6 ;  /* 0x0000880601007387 */ /* 0x0007e80000100800 */
[----:B------:R4:W-:Y:S01]  /*352a0*/  STL [R1+0x84], R9 ;  /* 0x0000840901007387 */ /* 0x0009e20000100800 */
[----:B---3--:R-:W-:Y:S02]  /*352b0*/  F2FP.SATFINITE.E4M3.F32.PACK_AB_MERGE_C R6, R43, R42, RZ ;  /* 0x0000002a2b06723e */ /* 0x008fe400048070ff */
[----:B----4-:R-:W-:-:S03]  /*352c0*/  F2FP.SATFINITE.E4M3.F32.PACK_AB_MERGE_C R9, R49, R48, RZ ;  /* 0x000000303109723e */ /* 0x010fc600048070ff */
[----:B------:R3:W-:Y:S04]  /*352d0*/  STL [R1+0x80], R6 ;  /* 0x0000800601007387 */ /* 0x0007e80000100800 */
[----:B------:R4:W-:Y:S01]  /*352e0*/  STL [R1+0x7c], R8 ;  /* 0x00007c0801007387 */ /* 0x0009e20000100800 */
[----:B---3--:R-:W-:Y:S02]  /*352f0*/  F2FP.SATFINITE.E4M3.F32.PACK_AB_MERGE_C R6, R47, R46, RZ ;  /* 0x0000002e2f06723e */ /* 0x008fe400048070ff */
[----:B----4-:R-:W-:-:S03]  /*35300*/  F2FP.SATFINITE.E4M3.F32.PACK_AB_MERGE_C R8, R51, R50, RZ ;  /* 0x000000323308723e */ /* 0x010fc600048070ff */
[----:B------:R3:W-:Y:S04]  /*35310*/  STL [R1+0x78], R6 ;  /* 0x0000780601007387 */ /* 0x0007e80000100800 */
[----:B------:R-:W-:Y:S04]  /*35320*/  STL [R1+0x74], R9 ;  /* 0x0000740901007387 */ /* 0x000fe80000100800 */
[----:B------:R4:W-:Y:S01]  /*35330*/  STL [R1+0x70], R8 ;  /* 0x0000700801007387 */ /* 0x0009e20000100800 */
[----:B---3--:R-:W3:Y:S03]  /*35340*/  S2R R6, SR_TID.X ;  /* 0x0000000000067919 */ /* 0x008ee60000002100 */
[----:B------:R5:W-:Y:S01]  /*35350*/  STL [R1+0x6c], R7 ;  /* 0x00006c0701007387 */ /* 0x000be20000100800 */
[----:B----4-:R-:W4:Y:S01]  /*35360*/  S2R R8, SR_CTAID.X ;  /* 0x0000000000087919 */ /* 0x010f220000002500 */
[----:B---3--:R-:W-:-:S02]  /*35370*/  LOP3.LUT R131, R6, 0x7f, RZ, 0xc0, !PT ;  /* 0x0000007f06837812 */ /* 0x008fc400078ec0ff */
[----:B------:R-:W-:-:S05]  /*35380*/  F2FP.SATFINITE.E4M3.F32.PACK_AB_MERGE_C R6, R55, R54, RZ ;  /* 0x000000363706723e */ /* 0x000fca00048070ff */
[----:B------:R3:W-:Y:S01]  /*35390*/  STL [R1+0x68], R6 ;  /* 0x0000680601007387 */ /* 0x0007e20000100800 */
[----:B----4-:R-:W-:-:S04]  /*353a0*/  IMAD R8, R8, 0x80, R131 ;  /* 0x0000008008087824 */ /* 0x010fc800078e0283 */
[----:B-----5:R-:W-:Y:S01]  /*353b0*/  IMAD R7, R8, UR5, RZ ;  /* 0x0000000508077c24 */ /* 0x020fe2000f8e02ff */
[----:B------:R-:W-:Y:S01]  /*353c0*/  F2FP.SATFINITE.E4M3.F32.PACK_AB_MERGE_C R8, R57, R56, RZ ;  /* 0x000000383908723e */ /* 0x000fe200048070ff */
[----:B------:R-:W-:Y:S01]  /*353d0*/  USHF.R.S32.HI UR5, URZ, 0x1f, UR4 ;  /* 0x0000001fff057899 */ /* 0x000fe20008011404 */
[----:B---3--:R-:W-:-:S03]  /*353e0*/  @P2 IMAD.MOV.U32 R6, RZ, RZ, 0x7f800000 ;  /* 0x7f800000ff062424 */ /* 0x008fc600078e00ff */
[----:B------:R3:W-:Y:S01]  /*353f0*/  STL [R1+0x64], R8 ;  /* 0x0000640801007387 */ /* 0x0007e20000100800 */
[----:B------:R-:W-:Y:S01]  /*35400*/  @P2 FFMA.FTZ R68, R3, R6, +INF ;  /* 0x7f80000003442423 */ /* 0x000fe20000010006 */
[----:B-1----:R-:W-:Y:S01]  /*35410*/  IADD3 R4, P2, P4, R7, UR4, R4 ;  /* 0x0000000407047c10 */ /* 0x002fe2000fc5e004 */
[C---:B0-----:R-:W-:Y:S01]  /*35420*/  IMAD R9, R12.reuse, 0x3, RZ ;  /* 0x000000030c097824 */ /* 0x041fe200078e02ff */
[----:B------:R-:W-:Y:S01]  /*35430*/  SHF.R.S32.HI R6, RZ, 0x1f, R7 ;  /* 0x0000001fff067819 */ /* 0x000fe20000011407 */
[----:B------:R-:W-:Y:S01]  /*35440*/  IMAD.SHL.U32 R11, R12, 0x4, RZ ;  /* 0x000000040c0b7824 */ /* 0x000fe200078e00ff */
[----:B------:R-:W-:Y:S02]  /*35450*/  F2FP.SATFINITE.E4M3.F32.PACK_AB_MERGE_C R7, R61, R60, RZ ;  /* 0x0000003c3d07723e */ /* 0x000fe400048070ff */
[----:B------:R-:W-:Y:S01]  /*35460*/  PRMT R19, R110, 0x9910, RZ ;  /* 0x000099106e137816 */ /* 0x000fe200000000ff */
[----:B------:R-:W-:Y:S01]  /*35470*/  IMAD R13, R12, 0x5, RZ ;  /* 0x000000050c0d7824 */ /* 0x000fe200078e02ff */
[----:B---3--:R-:W-:-:S02]  /*35480*/  F2FP.SATFINITE.E4M3.F32.PACK_AB_MERGE_C R8, R59, R58, RZ ;  /* 0x0000003a3b08723e */ /* 0x008fc400048070ff */
[----:B------:R-:W-:Y:S01]  /*35490*/  PRMT R21, R109, 0x9910, RZ ;  /* 0x000099106d157816 */ /* 0x000fe200000000ff */
[----:B------:R-:W-:Y:S01]  /*354a0*/  IMAD R15, R12, 0x6, RZ ;  /* 0x000000060c0f7824 */ /* 0x000fe200078e02ff */
[----:B------:R-:W-:Y:S01]  /*354b0*/  IADD3.X R5, PT, PT, R6, UR5, R5, P2, P4 ;  /* 0x0000000506057c10 */ /* 0x000fe200097e8405 */
[----:B------:R-:W-:Y:S01]  /*354c0*/  STL [R1+0x60], R8 ;  /* 0x0000600801007387 */ /* 0x000fe20000100800 */
[----:B------:R-:W-:Y:S01]  /*354d0*/  F2FP.SATFINITE.E4M3.F32.PACK_AB_MERGE_C R6, R65, R64, RZ ;  /* 0x000000404106723e */ /* 0x000fe200048070ff */
[----:B------:R-:W-:Y:S01]  /*354e0*/  IMAD R17, R12, 0x7, RZ ;  /* 0x000000070c117824 */ /* 0x000fe200078e02ff */
[----:B------:R-:W-:Y:S01]  /*354f0*/  FSEL R3, R68, -INF , P3 ;  /* 0xff80000044037808 */ /* 0x000fe20001800000 */
[----:B------:R0:W-:Y:S01]  /*35500*/  STL [R1+0x5c], R7 ;  /* 0x00005c0701007387 */ /* 0x0001e20000100800 */
[----:B------:R-:W-:Y:S02]  /*35510*/  PRMT R14, R108, 0x9910, RZ ;  /* 0x000099106c0e7816 */ /* 0x000fe400000000ff */
[----:B------:R-:W-:-:S02]  /*35520*/  PRMT R23, R107, 0x9910, RZ ;  /* 0x000099106b177816 */ /* 0x000fc400000000ff */
[----:B------:R-:W-:Y:S01]  /*35530*/  PRMT R16, R89, 0x9910, RZ ;  /* 0x0000991059107816 */ /* 0x000fe200000000ff */
[----:B------:R-:W-:Y:S01]  /*35540*/  IMAD R67, R12, 0xaf, RZ ;  /* 0x000000af0c437824 */ /* 0x000fe200078e02ff */
[----:B------:R-:W1:Y:S01]  /*35550*/  LDCU UR4, c[0x0][0x3ec] ;  /* 0x00007d80ff0477ac */ /* 0x000e620008000800 */
[----:B0-----:R-:W-:-:S05]  /*35560*/  F2FP.SATFINITE.E4M3.F32.PACK_AB_MERGE_C R7, R63, R62, RZ ;  /* 0x0000003e3f07723e */ /* 0x001fca00048070ff */
[----:B------:R0:W-:Y:S04]  /*35570*/  STL [R1+0x58], R7 ;  /* 0x0000580701007387 */ /* 0x0001e80000100800 */
[----:B------:R-:W3:Y:S04]  /*35580*/  LDL.LU R131, [R1] ;  /* 0x0000000001837983 */ /* 0x000ee80000300800 */
[----:B------:R4:W-:Y:S01]  /*35590*/  STL [R1+0x54], R6 ;  /* 0x0000540601007387 */ /* 0x0009e20000100800 */
[----:B0-----:R-:W-:-:S03]  /*355a0*/  IMAD.SHL.U32 R7, R12, 0x2, RZ ;  /* 0x000000020c077824 */ /* 0x001fc600078e00ff */
[----:B------:R-:W5:Y:S04]  /*355b0*/  LDL.LU R133, [R1+0x8] ;  /* 0x0000080001857983 */ /* 0x000f680000300800 */
[----:B------:R0:W-:Y:S01]  /*355c0*/  STL [R1+0x50], R0 ;  /* 0x0000500001007387 */ /* 0x0001e20000100800 */
[-C--:B------:R-:W-:Y:S02]  /*355d0*/  IADD3 R8, P3, PT, R9, R4.reuse, RZ ;  /* 0x0000000409087210 */ /* 0x080fe40007f7e0ff */
[----:B----4-:R-:W-:Y:S02]  /*355e0*/  IADD3 R6, P2, PT, R7, R4, RZ ;  /* 0x0000000407067210 */ /* 0x010fe40007f5e0ff */
[----:B------:R-:W-:Y:S01]  /*355f0*/  SHF.R.S32.HI R19, RZ, 0x8, R19 ;  /* 0x00000008ff137819 */ /* 0x000fe20000011413 */
[----:B------:R-:W-:Y:S01]  /*35600*/  STG.E.U8 desc[UR20][R4.64], R110 ;  /* 0x0000006e04007986 */ /* 0x000fe2000c101114 */
[----:B0-----:R-:W-:Y:S01]  /*35610*/  FFMA R0, R3, 0.69314718246459960938, R2 ;  /* 0x3f31721803007823 */ /* 0x001fe20000000002 */
[----:B------:R-:W-:-:S02]  /*35620*/  IADD3 R2, P1, PT, R4, R12, RZ ;  /* 0x0000000c04027210 */ /* 0x000fc40007f3e0ff */
[----:B------:R-:W4:Y:S01]  /*35630*/  LDL.LU R132, [R1+0x4] ;  /* 0x0000040001847983 */ /* 0x000f220000300800 */
[-C--:B------:R-:W-:Y:S02]  /*35640*/  LEA.HI.X.SX32 R7, R7, R5.reuse, 0x1, P2 ;  /* 0x0000000507077211 */ /* 0x080fe400010f0eff */
[-C--:B------:R-:W-:Y:S01]  /*35650*/  LEA.HI.X.SX32 R3, R12, R5.reuse, 0x1, P1 ;  /* 0x000000050c037211 */ /* 0x080fe200008f0eff */
[----:B------:R-:W-:Y:S01]  /*35660*/  STL [R1+0x1204], R0 ;  /* 0x0012040001007387 */ /* 0x000fe20000100800 */
[----:B------:R-:W-:Y:S02]  /*35670*/  IADD3 R10, P1, PT, R11, R4, RZ ;  /* 0x000000040b0a7210 */ /* 0x000fe40007f3e0ff */
[-C--:B------:R-:W-:Y:S01]  /*35680*/  LEA.HI.X.SX32 R9, R9, R5.reuse, 0x1, P3 ;  /* 0x0000000509097211 */ /* 0x080fe200018f0eff */
[----:B------:R0:W-:Y:S01]  /*35690*/  STG.E.U8 desc[UR20][R2.64], R19 ;  /* 0x0000001302007986 */ /* 0x0001e2000c101114 */
[----:B------:R-:W-:Y:S02]  /*356a0*/  SHF.R.S32.HI R21, RZ, 0x8, R21 ;  /* 0x00000008ff157819 */ /* 0x000fe40000011415 */
[----:B------:R-:W-:Y:S01]  /*356b0*/  LEA.HI.X.SX32 R11, R11, R5, 0x1, P1 ;  /* 0x000000050b0b7211 */ /* 0x000fe200008f0eff */
[----:B------:R1:W-:Y:S01]  /*356c0*/  STG.E.U8 desc[UR20][R6.64], R109 ;  /* 0x0000006d06007986 */ /* 0x0003e2000c101114 */
[----:B------:R-:W-:-:S03]  /*356d0*/  SHF.R.S32.HI R23, RZ, 0x8, R23 ;  /* 0x00000008ff177819 */ /* 0x000fc60000011417 */
[----:B------:R2:W-:Y:S01]  /*356e0*/  STG.E.U8 desc[UR20][R8.64], R21 ;  /* 0x0000001508007986 */ /* 0x0005e2000c101114 */
[CC--:B0-----:R-:W-:Y:S01]  /*356f0*/  IADD3 R2, P1, PT, R13.reuse, R4.reuse, RZ ;  /* 0x000000040d027210 */ /* 0x0c1fe20007f3e0ff */
[C---:B------:R-:W-:Y:S02]  /*35700*/  IMAD.SHL.U32 R19, R12.reuse, 0x8, RZ ;  /* 0x000000080c137824 */ /* 0x040fe400078e00ff */
[----:B------:R0:W-:Y:S01]  /*35710*/  STG.E.U8 desc[UR20][R10.64], R108 ;  /* 0x0000006c0a007986 */ /* 0x0001e2000c101114 */
[----:B------:R-:W-:Y:S01]  /*35720*/  LEA.HI.X.SX32 R3, R13, R5, 0x1, P1 ;  /* 0x000000050d037211 */ /* 0x000fe200008f0eff */
[----:B------:R-:W-:Y:S01]  /*35730*/  IMAD R13, R12, 0x9, RZ ;  /* 0x000000090c0d7824 */ /* 0x000fe200078e02ff */
[----:B-1----:R-:W-:Y:S01]  /*35740*/  IADD3 R6, P2, PT, R15, R4, RZ ;  /* 0x000000040f067210 */ /* 0x002fe20007f5e0ff */
[----:B------:R-:W5:Y:S01]  /*35750*/  LDL.LU R135, [R1+0x10] ;  /* 0x0000100001877983 */ /* 0x000f620000300800 */
[----:B--2---:R-:W-:Y:S02]  /*35760*/  SHF.R.S32.HI R21, RZ, 0x8, R14 ;  /* 0x00000008ff157819 */ /* 0x004fe4000001140e */
[----:B------:R-:W-:-:S02]  /*35770*/  PRMT R14, R106, 0x9910, RZ ;  /* 0x000099106a0e7816 */ /* 0x000fc400000000ff */
[-C--:B------:R-:W-:Y:S01]  /*35780*/  IADD3 R8, P3, PT, R17, R4.reuse, RZ ;  /* 0x0000000411087210 */ /* 0x080fe20007f7e0ff */
[----:B------:R1:W-:Y:S01]  /*35790*/  STG.E.U8 desc[UR20][R2.64], R21 ;  /* 0x0000001502007986 */ /* 0x0003e2000c101114 */
[-C--:B0-----:R-:W-:Y:S02]  /*357a0*/  IADD3 R10, P1, PT, R19, R4.reuse, RZ ;  /* 0x00000004130a7210 */ /* 0x081fe40007f3e0ff */
[-C--:B------:R-:W-:Y:S01]  /*357b0*/  LEA.HI.X.SX32 R7, R15, R5.reuse, 0x1, P2 ;  /* 0x000000050f077211 */ /* 0x080fe200010f0eff */
[C---:B------:R-:W-:Y:S01]  /*357c0*/  IMAD R15, R12.reuse, 0xa, RZ ;  /* 0x0000000a0c0f7824 */ /* 0x040fe200078e02ff */
[-C--:B------:R-:W-:Y:S01]  /*357d0*/  LEA.HI.X.SX32 R9, R17, R5.reuse, 0x1, P3 ;  /* 0x0000000511097211 */ /* 0x080fe200018f0eff */
[C---:B------:R-:W-:Y:S01]  /*357e0*/  IMAD R17, R12.reuse, 0xb, RZ ;  /* 0x0000000b0c117824 */ /* 0x040fe200078e02ff */
[----:B------:R-:W-:Y:S01]  /*357f0*/  LEA.HI.X.SX32 R11, R19, R5, 0x1, P1 ;  /* 0x00000005130b7211 */ /* 0x000fe200008f0eff */
[----:B------:R-:W-:Y:S01]  /*35800*/  IMAD R19, R12, 0xc, RZ ;  /* 0x0000000c0c137824 */ /* 0x000fe200078e02ff */
[----:B------:R0:W-:Y:S01]  /*35810*/  STG.E.U8 desc[UR20][R6.64], R107 ;  /* 0x0000006b06007986 */ /* 0x0001e2000c101114 */
[----:B-1----:R-:W-:Y:S01]  /*35820*/  IMAD.MOV.U32 R21, RZ, RZ, R14 ;  /* 0x000000ffff157224 */ /* 0x002fe200078e000e */
[----:B------:R-:W-:-:S02]  /*35830*/  IADD3 R2, P1, PT, R13, R4, RZ ;  /* 0x000000040d027210 */ /* 0x000fc40007f3e0ff */
[----:B------:R1:W-:Y:S01]  /*35840*/  STG.E.U8 desc[UR20][R8.64], R23 ;  /* 0x0000001708007986 */ /* 0x0003e2000c101114 */
[----:B------:R-:W-:Y:S02]  /*35850*/  PRMT R14, R104, 0x9910, RZ ;  /* 0x00009910680e7816 */ /* 0x000fe400000000ff */
[----:B------:R-:W-:Y:S01]  /*35860*/  LEA.HI.X.SX32 R3, R13, R5, 0x1, P1 ;  /* 0x000000050d037211 */ /* 0x000fe200008f0eff */
[----:B------:R2:W-:Y:S01]  /*35870*/  STG.E.U8 desc[UR20][R10.64], R106 ;  /* 0x0000006a0a007986 */ /* 0x0005e2000c101114 */
[----:B------:R-:W-:Y:S01]  /*35880*/  SHF.R.S32.HI R21, RZ, 0x8, R21 ;  /* 0x00000008ff157819 */ /* 0x000fe20000011415 */
[----:B------:R-:W-:Y:S01]  /*35890*/  IMAD R13, R12, 0xd, RZ ;  /* 0x0000000d0c0d7824 */ /* 0x000fe200078e02ff */
[----:B0-----:R-:W-:-:S03]  /*358a0*/  IADD3 R6, P2, PT, R15, R4, RZ ;  /* 0x000000040f067210 */ /* 0x001fc60007f5e0ff */
[----:B------:R0:W-:Y:S01]  /*358b0*/  STG.E.U8 desc[UR20][R2.64], R21 ;  /* 0x0000001502007986 */ /* 0x0001e2000c101114 */
[-C--:B------:R-:W-:Y:S01]  /*358c0*/  LEA.HI.X.SX32 R7, R15, R5.reuse, 0x1, P2 ;  /* 0x000000050f077211 */ /* 0x080fe200010f0eff */
[C---:B------:R-:W-:Y:S01]  /*358d0*/  IMAD R15, R12.reuse, 0xe, RZ ;  /* 0x0000000e0c0f7824 */ /* 0x040fe200078e02ff */
[-C--:B-1----:R-:W-:Y:S02]  /*358e0*/  IADD3 R8, P3, PT, R17, R4.reuse, RZ ;  /* 0x0000000411087210 */ /* 0x082fe40007f7e0ff */
[----:B------:R-:W-:Y:S01]  /*358f0*/  PRMT R23, R105, 0x9910, RZ ;  /* 0x0000991069177816 */ /* 0x000fe200000000ff */
[----:B------:R1:W-:Y:S01]  /*35900*/  STG.E.U8 desc[UR20][R6.64], R105 ;  /* 0x0000006906007986 */ /* 0x0003e2000c101114 */
[-C--:B--2---:R-:W-:Y:S02]  /*35910*/  IADD3 R10, P1, PT, R19, R4.reuse, RZ ;  /* 0x00000004130a7210 */ /* 0x084fe40007f3e0ff */
[-C--:B------:R-:W-:Y:S01]  /*35920*/  LEA.HI.X.SX32 R9, R17, R5.reuse, 0x1, P3 ;  /* 0x0000000511097211 */ /* 0x080fe200018f0eff */
[C---:B------:R-:W-:Y:S01]  /*35930*/  IMAD R17, R12.reuse, 0xf, RZ ;  /* 0x0000000f0c117824 */ /* 0x040fe200078e02ff */
[----:B------:R-:W-:Y:S01]  /*35940*/  SHF.R.S32.HI R23, RZ, 0x8, R23 ;  /* 0x00000008ff177819 */ /* 0x000fe20000011417 */
[----:B0-----:R-:W-:Y:S01]  /*35950*/  IMAD.MOV.U32 R21, RZ, RZ, R14 ;  /* 0x000000ffff157224 */ /* 0x001fe200078e000e */
[----:B------:R-:W-:Y:S01]  /*35960*/  LEA.HI.X.SX32 R11, R19, R5, 0x1, P1 ;  /* 0x00000005130b7211 */ /* 0x000fe200008f0eff */
[----:B------:R-:W-:Y:S01]  /*35970*/  IMAD.SHL.U32 R19, R12, 0x10, RZ ;  /* 0x000000100c137824 */ /* 0x000fe200078e00ff */
[----:B------:R-:W-:Y:S01]  /*35980*/  IADD3 R2, P1, PT, R13, R4, RZ ;  /* 0x000000040d027210 */ /* 0x000fe20007f3e0ff */
[----:B------:R0:W-:Y:S01]  /*35990*/  STG.E.U8 desc[UR20][R8.64], R23 ;  /* 0x0000001708007986 */ /* 0x0001e2000c101114 */
[----:B------:R-:W-:-:S02]  /*359a0*/  SHF.R.S32.HI R21, RZ, 0x8, R21 ;  /* 0x00000008ff157819 */ /* 0x000fc40000011415 */
[-C--:B------:R-:W-:Y:S01]  /*359b0*/  LEA.HI.X.SX32 R3, R13, R5.reuse, 0x1, P1 ;  /* 0x000000050d037211 */ /* 0x080fe200008f0eff */
[----:B------:R2:W-:Y:S01]  /*359c0*/  STG.E.U8 desc[UR20][R10.64], R104 ;  /* 0x000000680a007986 */ /* 0x0005e2000c101114 */
[CC--:B-1----:R-:W-:Y:S01]  /*359d0*/  IADD3 R6, P2, PT, R15.reuse, R4.reuse, RZ ;  /* 0x000000040f067210 */ /* 0x0c2fe20007f5e0ff */
[----:B------:R-:W-:Y:S01]  /*359e0*/  IMAD R13, R12, 0x11, RZ ;  /* 0x000000110c0d7824 */ /* 0x000fe200078e02ff */
[----:B------:R-:W-:Y:S01]  /*359f0*/  PRMT R14, R102, 0x9910, RZ ;  /* 0x00009910660e7816 */ /* 0x000fe200000000ff */
[----:B------:R1:W-:Y:S01]  /*35a00*/  STG.E.U8 desc[UR20][R2.64], R21 ;  /* 0x0000001502007986 */ /* 0x0003e2000c101114 */
[----:B------:R-:W-:Y:S01]  /*35a10*/  LEA.HI.X.SX32 R7, R15, R5, 0x1, P2 ;  /* 0x000000050f077211 */ /* 0x000fe200010f0eff */
[----:B------:R-:W-:Y:S01]  /*35a20*/  IMAD R15, R12, 0x12, RZ ;  /* 0x000000120c0f7824 */ /* 0x000fe200078e02ff */
[-C--:B0-----:R-:W-:Y:S02]  /*35a30*/  IADD3 R8, P3, PT, R17, R4.reuse, RZ ;  /* 0x0000000411087210 */ /* 0x081fe40007f7e0ff */
[----:B------:R-:W-:Y:S01]  /*35a40*/  PRMT R23, R103, 0x9910, RZ ;  /* 0x0000991067177816 */ /* 0x000fe200000000ff */
[----:B------:R0:W-:Y:S01]  /*35a50*/  STG.E.U8 desc[UR20][R6.64], R103 ;  /* 0x0000006706007986 */ /* 0x0001e2000c101114 */
[----:B--2---:R-:W-:-:S02]  /*35a60*/  IADD3 R10, P1, PT, R19, R4, RZ ;  /* 0x00000004130a7210 */ /* 0x004fc40007f3e0ff */
[-C--:B------:R-:W-:Y:S01]  /*35a70*/  LEA.HI.X.SX32 R9, R17, R5.reuse, 0x1, P3 ;  /* 0x0000000511097211 */ /* 0x080fe200018f0eff */
[C---:B------:R-:W-:Y:S01]  /*35a80*/  IMAD R17, R12.reuse, 0x13, RZ ;  /* 0x000000130c117824 */ /* 0x040fe200078e02ff */
[----:B------:R-:W-:Y:S01]  /*35a90*/  SHF.R.S32.HI R23, RZ, 0x8, R23 ;  /* 0x00000008ff177819 */ /* 0x000fe20000011417 */
[----:B-1----:R-:W-:Y:S01]  /*35aa0*/  IMAD.MOV.U32 R21, RZ, RZ, R14 ;  /* 0x000000ffff157224 */ /* 0x002fe200078e000e */
[-C--:B------:R-:W-:Y:S01]  /*35ab0*/  LEA.HI.X.SX32 R11, R19, R5.reuse, 0x1, P1 ;  /* 0x00000005130b7211 */ /* 0x080fe200008f0eff */
[C---:B------:R-:W-:Y:S01]  /*35ac0*/  IMAD R19, R12.reuse, 0x14, RZ ;  /* 0x000000140c137824 */ /* 0x040fe200078e02ff */
[-C--:B------:R-:W-:Y:S01]  /*35ad0*/  IADD3 R2, P1, PT, R13, R4.reuse, RZ ;  /* 0x000000040d027210 */ /* 0x080fe20007f3e0ff */
[----:B------:R1:W-:Y:S01]  /*35ae0*/  STG.E.U8 desc[UR20][R8.64], R23 ;  /* 0x0000001708007986 */ /* 0x0003e2000c101114 */
[----:B------:R-:W-:Y:S02]  /*35af0*/  SHF.R.S32.HI R21, RZ, 0x8, R21 ;  /* 0x00000008ff157819 */ /* 0x000fe40000011415 */
[----:B0-----:R-:W-:Y:S01]  /*35b00*/  IADD3 R6, P2, PT, R15, R4, RZ ;  /* 0x000000040f067210 */ /* 0x001fe20007f5e0ff */
[----:B------:R0:W-:Y:S01]  /*35b10*/  STG.E.U8 desc[UR20][R10.64], R102 ;  /* 0x000000660a007986 */ /* 0x0001e2000c101114 */
[----:B------:R-:W-:Y:S01]  /*35b20*/  LEA.HI.X.SX32 R3, R13, R5, 0x1, P1 ;  /* 0x000000050d037211 */ /* 0x000fe200008f0eff */
[----:B------:R-:W-:Y:S01]  /*35b30*/  IMAD R13, R12, 0x15, RZ ;  /* 0x000000150c0d7824 */ /* 0x000fe200078e02ff */
[----:B------:R-:W-:-:S02]  /*35b40*/  PRMT R14, R100, 0x9910, RZ ;  /* 0x00009910640e7816 */ /* 0x000fc400000000ff */
[-C--:B------:R-:W-:Y:S01]  /*35b50*/  LEA.HI.X.SX32 R7, R15, R5.reuse, 0x1, P2 ;  /* 0x000000050f077211 */ /* 0x080fe200010f0eff */
[----:B------:R2:W-:Y:S01]  /*35b60*/  STG.E.U8 desc[UR20][R2.64], R21 ;  /* 0x0000001502007986 */ /* 0x0005e2000c101114 */
[C---:B------:R-:W-:Y:S01]  /*35b70*/  IMAD R15, R12.reuse, 0x16, RZ ;  /* 0x000000160c0f7824 */ /* 0x040fe200078e02ff */
[-C--:B-1----:R-:W-:Y:S02]  /*35b80*/  IADD3 R8, P3, PT, R17, R4.reuse, RZ ;  /* 0x0000000411087210 */ /* 0x082fe40007f7e0ff */
[----:B------:R-:W-:Y:S01]  /*35b90*/  PRMT R23, R101, 0x9910, RZ ;  /* 0x0000991065177816 */ /* 0x000fe200000000ff */
[----:B------:R1:W-:Y:S01]  /*35ba0*/  STG.E.U8 desc[UR20][R6.64], R101 ;  /* 0x0000006506007986 */ /* 0x0003e2000c101114 */
[----:B0-----:R-:W-:Y:S02]  /*35bb0*/  IADD3 R10, P1, PT, R19, R4, RZ ;  /* 0x00000004130a7210 */ /* 0x001fe40007f3e0ff */
[----:B------:R-:W-:Y:S01]  /*35bc0*/  LEA.HI.X.SX32 R9, R17, R5, 0x1, P3 ;  /* 0x0000000511097211 */ /* 0x000fe200018f0eff */
[----:B------:R-:W-:Y:S01]  /*35bd0*/  IMAD R17, R12, 0x17, RZ ;  /* 0x000000170c117824 */ /* 0x000fe200078e02ff */
[----:B------:R-:W-:-:S02]  /*35be0*/  SHF.R.S32.HI R23, RZ, 0x8, R23 ;  /* 0x00000008ff177819 */ /* 0x000fc40000011417 */
[-C--:B------:R-:W-:Y:S01]  /*35bf0*/  LEA.HI.X.SX32 R11, R19, R5.reuse, 0x1, P1 ;  /* 0x00000005130b7211 */ /* 0x080fe200008f0eff */
[----:B--2---:R-:W-:Y:S01]  /*35c00*/  IMAD.MOV.U32 R21, RZ, RZ, R14 ;  /* 0x000000ffff157224 */ /* 0x004fe200078e000e */
[-C--:B------:R-:W-:Y:S01]  /*35c10*/  IADD3 R2, P1, PT, R13, R4.reuse, RZ ;  /* 0x000000040d027210 */ /* 0x080fe20007f3e0ff */
[C---:B------:R-:W-:Y:S01]  /*35c20*/  IMAD R19, R12.reuse, 0x18, RZ ;  /* 0x000000180c137824 */ /* 0x040fe200078e02ff */
[----:B------:R0:W-:Y:S01]  /*35c30*/  STG.E.U8 desc[UR20][R8.64], R23 ;  /* 0x0000001708007986 */ /* 0x0001e2000c101114 */
[----:B-1----:R-:W-:Y:S02]  /*35c40*/  IADD3 R6, P2, PT, R15, R4, RZ ;  /* 0x000000040f067210 */ /* 0x002fe40007f5e0ff */
[----:B------:R-:W-:Y:S01]  /*35c50*/  LEA.HI.X.SX32 R3, R13, R5, 0x1, P1 ;  /* 0x000000050d037211 */ /* 0x000fe200008f0eff */
[----:B------:R1:W-:Y:S01]  /*35c60*/  STG.E.U8 desc[UR20][R10.64], R100 ;  /* 0x000000640a007986 */ /* 0x0003e2000c101114 */
[----:B------:R-:W-:Y:S01]  /*35c70*/  SHF.R.S32.HI R21, RZ, 0x8, R21 ;  /* 0x00000008ff157819 */ /* 0x000fe20000011415 */
[----:B------:R-:W-:Y:S01]  /*35c80*/  IMAD R13, R12, 0x19, RZ ;  /* 0x000000190c0d7824 */ /* 0x000fe200078e02ff */
[----:B------:R-:W-:-:S02]  /*35c90*/  PRMT R14, R162, 0x9910, RZ ;  /* 0x00009910a20e7816 */ /* 0x000fc400000000ff */
[-C--:B------:R-:W-:Y:S01]  /*35ca0*/  LEA.HI.X.SX32 R7, R15, R5.reuse, 0x1, P2 ;  /* 0x000000050f077211 */ /* 0x080fe200010f0eff */
[C---:B------:R-:W-:Y:S01]  /*35cb0*/  IMAD R15, R12.reuse, 0x1a, RZ ;  /* 0x0000001a0c0f7824 */ /* 0x040fe200078e02ff */
[----:B------:R2:W-:Y:S01]  /*35cc0*/  STG.E.U8 desc[UR20][R2.64], R21 ;  /* 0x0000001502007986 */ /* 0x0005e2000c101114 */
[-C--:B0-----:R-:W-:Y:S02]  /*35cd0*/  IADD3 R8, P3, PT, R17, R4.reuse, RZ ;  /* 0x0000000411087210 */ /* 0x081fe40007f7e0ff */
[----:B------:R-:W-:Y:S01]  /*35ce0*/  PRMT R23, R163, 0x9910, RZ ;  /* 0x00009910a3177816 */ /* 0x000fe200000000ff */
[----:B------:R0:W-:Y:S01]  /*35cf0*/  STG.E.U8 desc[UR20][R6.64], R163 ;  /* 0x000000a306007986 */ /* 0x0001e2000c101114 */
[----:B-1----:R-:W-:Y:S02]  /*35d00*/  IADD3 R10, P1, PT, R19, R4, RZ ;  /* 0x00000004130a7210 */ /* 0x002fe40007f3e0ff */
        /* <DEDUP_REMOVED lines=8> */
[----:B0-----:R-:W-:Y:S02]  /*35d90*/  IADD3 R6, P2, PT, R15, R4, RZ ;  /* 0x000000040f067210 */ /* 0x001fe40007f5e0ff */
        /* <DEDUP_REMOVED lines=8> */
[-C--:B-1----:R-:W-:Y:S02]  /*35e20*/  IADD3 R8, P3, PT, R17, R4.reuse, RZ ;  /* 0x0000000411087210 */ /* 0x082fe40007f7e0ff */
[----:B------:R-:W-:Y:S01]  /*35e30*/  PRMT R23, R165, 0x9910, RZ ;  /* 0x00009910a5177816 */ /* 0x000fe200000000ff */
[----:B------:R1:W-:Y:S01]  /*35e40*/  STG.E.U8 desc[UR20][R6.64], R165 ;  /* 0x000000a506007986 */ /* 0x0003e2000c101114 */
[-C--:B0-----:R-:W-:Y:S02]  /*35e50*/  IADD3 R10, P1, PT, R19, R4.reuse, RZ ;  /* 0x00000004130a7210 */ /* 0x081fe40007f3e0ff */
[-C--:B------:R-:W-:Y:S01]  /*35e60*/  LEA.HI.X.SX32 R9, R17, R5.reuse, 0x1, P3 ;  /* 0x0000000511097211 */ /* 0x080fe200018f0eff */
[C---:B------:R-:W-:Y:S01]  /*35e70*/  IMAD R17, R12.reuse, 0x1f, RZ ;  /* 0x0000001f0c117824 */ /* 0x040fe200078e02ff */
[----:B------:R-:W-:Y:S01]  /*35e80*/  LEA.HI.X.SX32 R11, R19, R5, 0x1, P1 ;  /* 0x00000005130b7211 */ /* 0x000fe200008f0eff */
[----:B------:R-:W-:Y:S01]  /*35e90*/  IMAD.SHL.U32 R19, R12, 0x20, RZ ;  /* 0x000000200c137824 */ /* 0x000fe200078e00ff */
[----:B------:R-:W-:Y:S01]  /*35ea0*/  SHF.R.S32.HI R23, RZ, 0x8, R23 ;  /* 0x00000008ff177819 */ /* 0x000fe20000011417 */
[----:B--2---:R-:W-:Y:S01]  /*35eb0*/  IMAD.MOV.U32 R21, RZ, RZ, R14 ;  /* 0x000000ffff157224 */ /* 0x004fe200078e000e */
[----:B------:R-:W-:-:S02]  /*35ec0*/  IADD3 R2, P1, PT, R13, R4, RZ ;  /* 0x000000040d027210 */ /* 0x000fc40007f3e0ff */
[----:B-1----:R-:W-:Y:S01]  /*35ed0*/  IADD3 R6, P2, PT, R15, R4, RZ ;  /* 0x000000040f067210 */ /* 0x002fe20007f5e0ff */
[----:B------:R3:W-:Y:S01]  /*35ee0*/  STG.E.U8 desc[UR20][R8.64], R23 ;  /* 0x0000001708007986 */ /* 0x0007e2000c101114 */
[-C--:B------:R-:W-:Y:S02]  /*35ef0*/  LEA.HI.X.SX32 R3, R13, R5.reuse, 0x1, P1 ;  /* 0x000000050d037211 */ /* 0x080fe400008f0eff */
[----:B------:R-:W-:Y:S01]  /*35f00*/  SHF.R.S32.HI R21, RZ, 0x8, R21 ;  /* 0x00000008ff157819 */ /* 0x000fe20000011415 */
[----:B------:R0:W-:Y:S01]  /*35f10*/  STG.E.U8 desc[UR20][R10.64], R164 ;  /* 0x000000a40a007986 */ /* 0x0001e2000c101114 */
[----:B------:R-:W-:-:S03]  /*35f20*/  LEA.HI.X.SX32 R7, R15, R5, 0x1, P2 ;  /* 0x000000050f077211 */ /* 0x000fc600010f0eff */
[----:B------:R-:W-:Y:S01]  /*35f30*/  STG.E.U8 desc[UR20][R2.64], R21 ;  /* 0x0000001502007986 */ /* 0x000fe2000c101114 */
[----:B---3--:R-:W-:-:S03]  /*35f40*/  PRMT R23, R131, 0x9910, RZ ;  /* 0x0000991083177816 */ /* 0x008fc600000000ff */
[----:B------:R1:W-:Y:S01]  /*35f50*/  STG.E.U8 desc[UR20][R6.64], R131 ;  /* 0x0000008306007986 */ /* 0x0003e2000c101114 */
[----:B------:R-:W-:Y:S01]  /*35f60*/  PRMT R14, R99, 0x9910, RZ ;  /* 0x00009910630e7816 */ /* 0x000fe200000000ff */
[C---:B------:R-:W-:Y:S01]  /*35f70*/  IMAD R13, R12.reuse, 0x21, RZ ;  /* 0x000000210c0d7824 */ /* 0x040fe200078e02ff */
[-C--:B0-----:R-:W-:Y:S01]  /*35f80*/  IADD3 R10, P1, PT, R19, R4.reuse, RZ ;  /* 0x00000004130a7210 */ /* 0x081fe20007f3e0ff */
[----:B------:R-:W-:Y:S01]  /*35f90*/  IMAD R15, R12, 0x22, RZ ;  /* 0x000000220c0f7824 */ /* 0x000fe200078e02ff */
[-C--:B------:R-:W-:Y:S02]  /*35fa0*/  IADD3 R8, P3, PT, R17, R4.reuse, RZ ;  /* 0x0000000411087210 */ /* 0x080fe40007f7e0ff */
[----:B------:R-:W-:Y:S01]  /*35fb0*/  SHF.R.S32.HI R23, RZ, 0x8, R23 ;  /* 0x00000008ff177819 */ /* 0x000fe20000011417 */
[----:B-1----:R-:W2:Y:S01]  /*35fc0*/  LDL.LU R131, [R1+0xc] ;  /* 0x00000c0001837983 */ /* 0x002ea20000300800 */
[----:B------:R-:W-:Y:S01]  /*35fd0*/  LEA.HI.X.SX32 R11, R19, R5, 0x1, P1 ;  /* 0x00000005130b7211 */ /* 0x000fe200008f0eff */
[----:B------:R-:W-:Y:S01]  /*35fe0*/  IMAD.MOV.U32 R21, RZ, RZ, R14 ;  /* 0x000000ffff157224 */ /* 0x000fe200078e000e */
[----:B------:R-:W-:-:S02]  /*35ff0*/  IADD3 R2, P1, PT, R13, R4, RZ ;  /* 0x000000040d027210 */ /* 0x000fc40007f3e0ff */
[----:B------:R-:W-:Y:S02]  /*36000*/  IADD3 R6, P2, PT, R15, R4, RZ ;  /* 0x000000040f067210 */ /* 0x000fe40007f5e0ff */
[-C--:B------:R-:W-:Y:S01]  /*36010*/  LEA.HI.X.SX32 R9, R17, R5.reuse, 0x1, P3 ;  /* 0x0000000511097211 */ /* 0x080fe200018f0eff */
[C---:B------:R-:W-:Y:S01]  /*36020*/  IMAD R17, R12.reuse, 0x23, RZ ;  /* 0x000000230c117824 */ /* 0x040fe200078e02ff */
[-C--:B------:R-:W-:Y:S01]  /*36030*/  LEA.HI.X.SX32 R3, R13, R5.reuse, 0x1, P1 ;  /* 0x000000050d037211 */ /* 0x080fe200008f0eff */
[----:B------:R-:W-:Y:S01]  /*36040*/  IMAD R19, R12, 0x24, RZ ;  /* 0x000000240c137824 */ /* 0x000fe200078e02ff */
[----:B------:R-:W-:Y:S02]  /*36050*/  SHF.R.S32.HI R21, RZ, 0x8, R21 ;  /* 0x00000008ff157819 */ /* 0x000fe40000011415 */
[----:B------:R-:W-:Y:S01]  /*36060*/  LEA.HI.X.SX32 R7, R15, R5, 0x1, P2 ;  /* 0x000000050f077211 */ /* 0x000fe200010f0eff */
[----:B------:R0:W-:Y:S01]  /*36070*/  STG.E.U8 desc[UR20][R8.64], R23 ;  /* 0x0000001708007986 */ /* 0x0001e2000c101114 */
[----:B----4-:R-:W-:-:S03]  /*36080*/  PRMT R14, R132, 0x9910, RZ ;  /* 0x00009910840e7816 */ /* 0x010fc600000000ff */
[----:B------:R1:W-:Y:S01]  /*36090*/  STG.E.U8 desc[UR20][R10.64], R99 ;  /* 0x000000630a007986 */ /* 0x0003e2000c101114 */
[----:B------:R-:W-:-:S03]  /*360a0*/  IMAD R13, R12, 0x25, RZ ;  /* 0x000000250c0d7824 */ /* 0x000fc600078e02ff */
[----:B------:R3:W-:Y:S01]  /*360b0*/  STG.E.U8 desc[UR20][R2.64], R21 ;  /* 0x0000001502007986 */ /* 0x0007e2000c101114 */
[-C--:B0-----:R-:W-:Y:S02]  /*360c0*/  IADD3 R8, P3, PT, R17, R4.reuse, RZ ;  /* 0x0000000411087210 */ /* 0x081fe40007f7e0ff */
[----:B-----5:R-:W-:Y:S01]  /*360d0*/  PRMT R23, R133, 0x9910, RZ ;  /* 0x0000991085177816 */ /* 0x020fe200000000ff */
[----:B------:R0:W-:Y:S01]  /*360e0*/  STG.E.U8 desc[UR20][R6.64], R133 ;  /* 0x0000008506007986 */ /* 0x0001e2000c101114 */
[-C--:B-1----:R-:W-:Y:S01]  /*360f0*/  IADD3 R10, P1, PT, R19, R4.reuse, RZ ;  /* 0x00000004130a7210 */ /* 0x082fe20007f3e0ff */
[----:B------:R-:W-:Y:S01]  /*36100*/  IMAD R15, R12, 0x26, RZ ;  /* 0x000000260c0f7824 */ /* 0x000fe200078e02ff */
[-C--:B------:R-:W-:Y:S02]  /*36110*/  LEA.HI.X.SX32 R9, R17, R5.reuse, 0x1, P3 ;  /* 0x0000000511097211 */ /* 0x080fe400018f0eff */
[----:B------:R-:W-:Y:S02]  /*36120*/  SHF.R.S32.HI R23, RZ, 0x8, R23 ;  /* 0x00000008ff177819 */ /* 0x000fe40000011417 */
[----:B------:R-:W-:Y:S01]  /*36130*/  LEA.HI.X.SX32 R11, R19, R5, 0x1, P1 ;  /* 0x00000005130b7211 */ /* 0x000fe200008f0eff */
[----:B---3--:R-:W-:Y:S01]  /*36140*/  IMAD.MOV.U32 R21, RZ, RZ, R14 ;  /* 0x000000ffff157224 */ /* 0x008fe200078e000e */
[----:B0-----:R-:W3:Y:S01]  /*36150*/  LDL.LU R133, [R1+0x20] ;  /* 0x0000200001857983 */ /* 0x001ee20000300800 */
[----:B------:R-:W-:-:S02]  /*36160*/  IADD3 R2, P1, PT, R13, R4, RZ ;  /* 0x000000040d027210 */ /* 0x000fc40007f3e0ff */
[----:B------:R-:W-:Y:S01]  /*36170*/  IADD3 R6, P2, PT, R15, R4, RZ ;  /* 0x000000040f067210 */ /* 0x000fe20007f5e0ff */
[----:B------:R-:W-:Y:S01]  /*36180*/  STG.E.U8 desc[UR20][R8.64], R23 ;  /* 0x0000001708007986 */ /* 0x000fe2000c101114 */
[----:B------:R-:W-:-:S03]  /*36190*/  LEA.HI.X.SX32 R3, R13, R5, 0x1, P1 ;  /* 0x000000050d037211 */ /* 0x000fc600008f0eff */
[----:B------:R0:W-:Y:S01]  /*361a0*/  STG.E.U8 desc[UR20][R10.64], R132 ;  /* 0x000000840a007986 */ /* 0x0001e2000c101114 */
[----:B------:R-:W-:Y:S01]  /*361b0*/  SHF.R.S32.HI R21, RZ, 0x8, R21 ;  /* 0x00000008ff157819 */ /* 0x000fe20000011415 */
[C---:B------:R-:W-:Y:S01]  /*361c0*/  IMAD R17, R12.reuse, 0x27, RZ ;  /* 0x000000270c117824 */ /* 0x040fe200078e02ff */
[----:B------:R-:W-:Y:S01]  /*361d0*/  LEA.HI.X.SX32 R7, R15, R5, 0x1, P2 ;  /* 0x000000050f077211 */ /* 0x000fe200010f0eff */
[----:B------:R-:W-:Y:S02]  /*361e0*/  IMAD R19, R12, 0x28, RZ ;  /* 0x000000280c137824 */ /* 0x000fe400078e02ff */
[----:B------:R-:W-:Y:S04]  /*361f0*/  STG.E.U8 desc[UR20][R2.64], R21 ;  /* 0x0000001502007986 */ /* 0x000fe8000c101114 */
[----:B0-----:R-:W4:Y:S01]  /*36200*/  LDL.LU R132, [R1+0x1c] ;  /* 0x00001c0001847983 */ /* 0x001f220000300800 */
[----:B------:R-:W-:-:S02]  /*36210*/  IADD3 R8, P3, PT, R17, R4, RZ ;  /* 0x0000000411087210 */ /* 0x000fc40007f7e0ff */
[----:B------:R-:W-:Y:S01]  /*36220*/  PRMT R23, R135, 0x9910, RZ ;  /* 0x0000991087177816 */ /* 0x000fe200000000ff */
[----:B------:R0:W-:Y:S01]  /*36230*/  STG.E.U8 desc[UR20][R6.64], R135 ;  /* 0x0000008706007986 */ /* 0x0001e2000c101114 */
[----:B------:R-:W-:Y:S02]  /*36240*/  IADD3 R10, P1, PT, R19, R4, RZ ;  /* 0x00000004130a7210 */ /* 0x000fe40007f3e0ff */
[-C--:B------:R-:W-:Y:S02]  /*36250*/  LEA.HI.X.SX32 R9, R17, R5.reuse, 0x1, P3 ;  /* 0x0000000511097211 */ /* 0x080fe400018f0eff */
[----:B------:R-:W-:Y:S02]  /*36260*/  SHF.R.S32.HI R23, RZ, 0x8, R23 ;  /* 0x00000008ff177819 */ /* 0x000fe40000011417 */
[----:B------:R-:W-:Y:S01]  /*36270*/  LEA.HI.X.SX32 R11, R19, R5, 0x1, P1 ;  /* 0x00000005130b7211 */ /* 0x000fe200008f0eff */
[----:B0-----:R-:W5:Y:S04]  /*36280*/  LDL.LU R135, [R1+0x28] ;  /* 0x0000280001877983 */ /* 0x001f680000300800 */
[----:B------:R-:W-:Y:S04]  /*36290*/  STG.E.U8 desc[UR20][R8.64], R23 ;  /* 0x0000001708007986 */ /* 0x000fe8000c101114 */
[----:B--2---:R0:W-:Y:S01]  /*362a0*/  STG.E.U8 desc[UR20][R10.64], R131 ;  /* 0x000000830a007986 */ /* 0x0041e2000c101114 */
[----:B------:R-:W-:-:S03]  /*362b0*/  PRMT R14, R131, 0x9910, RZ ;  /* 0x00009910830e7816 */ /* 0x000fc600000000ff */
[----:B0-----:R-:W2:Y:S01]  /*362c0*/  LDL.LU R131, [R1+0x24] ;  /* 0x0000240001837983 */ /* 0x001ea20000300800 */
[C---:B------:R-:W-:Y:S02]  /*362d0*/  IMAD R13, R12.reuse, 0x29, RZ ;  /* 0x000000290c0d7824 */ /* 0x040fe400078e02ff */
[C---:B------:R-:W-:Y:S02]  /*362e0*/  IMAD R15, R12.reuse, 0x2a, RZ ;  /* 0x0000002a0c0f7824 */ /* 0x040fe400078e02ff */
[----:B------:R-:W-:Y:S01]  /*362f0*/  IMAD.MOV.U32 R21, RZ, RZ, R14 ;  /* 0x000000ffff157224 */ /* 0x000fe200078e000e */
[-C--:B------:R-:W-:Y:S02]  /*36300*/  IADD3 R2, P1, PT, R13, R4.reuse, RZ ;  /* 0x000000040d027210 */ /* 0x080fe40007f3e0ff */
[----:B------:R-:W-:Y:S01]  /*36310*/  IADD3 R6, P2, PT, R15, R4, RZ ;  /* 0x000000040f067210 */ /* 0x000fe20007f5e0ff */
[----:B------:R-:W-:Y:S01]  /*36320*/  IMAD R17, R12, 0x2b, RZ ;  /* 0x0000002b0c117824 */ /* 0x000fe200078e02ff */
[----:B------:R-:W-:-:S02]  /*36330*/  LEA.HI.X.SX32 R3, R13, R5, 0x1, P1 ;  /* 0x000000050d037211 */ /* 0x000fc400008f0eff */
[----:B------:R-:W-:Y:S01]  /*36340*/  SHF.R.S32.HI R21, RZ, 0x8, R21 ;  /* 0x00000008ff157819 */ /* 0x000fe20000011415 */
[----:B------:R-:W-:Y:S01]  /*36350*/  IMAD R19, R12, 0x2c, RZ ;  /* 0x0000002c0c137824 */ /* 0x000fe200078e02ff */
[-C--:B------:R-:W-:Y:S02]  /*36360*/  LEA.HI.X.SX32 R7, R15, R5.reuse, 0x1, P2 ;  /* 0x000000050f077211 */ /* 0x080fe400010f0eff */
[-C--:B------:R-:W-:Y:S01]  /*36370*/  IADD3 R8, P3, PT, R17, R4.reuse, RZ ;  /* 0x0000000411087210 */ /* 0x080fe20007f7e0ff */
[----:B------:R-:W-:Y:S01]  /*36380*/  STG.E.U8 desc[UR20][R2.64], R21 ;  /* 0x0000001502007986 */ /* 0x000fe2000c101114 */
[----:B------:R-:W-:Y:S02]  /*36390*/  IADD3 R10, P1, PT, R19, R4, RZ ;  /* 0x00000004130a7210 */ /* 0x000fe40007f3e0ff */
[-C--:B------:R-:W-:Y:S02]  /*363a0*/  LEA.HI.X.SX32 R9, R17, R5.reuse, 0x1, P3 ;  /* 0x0000000511097211 */ /* 0x080fe400018f0eff */
[----:B------:R-:W-:-:S02]  /*363b0*/  LEA.HI.X.SX32 R11, R19, R5, 0x1, P1 ;  /* 0x00000005130b7211 */ /* 0x000fc400008f0eff */
[----:B---3--:R-:W-:Y:S01]  /*363c0*/  PRMT R23, R133, 0x9910, RZ ;  /* 0x0000991085177816 */ /* 0x008fe200000000ff */
[----:B------:R0:W-:Y:S03]  /*363d0*/  STG.E.U8 desc[UR20][R6.64], R133 ;  /* 0x0000008506007986 */ /* 0x0001e6000c101114 */
[----:B------:R-:W-:Y:S01]  /*363e0*/  SHF.R.S32.HI R23, RZ, 0x8, R23 ;  /* 0x00000008ff177819 */ /* 0x000fe20000011417 */
[C---:B------:R-:W-:Y:S01]  /*363f0*/  IMAD R13, R12.reuse, 0x2d, RZ ;  /* 0x0000002d0c0d7824 */ /* 0x040fe200078e02ff */
[----:B0-----:R-:W3:Y:S01]  /*36400*/  LDL.LU R133, [R1+0x30] ;  /* 0x0000300001857983 */ /* 0x001ee20000300800 */
[----:B------:R-:W-:-:S03]  /*36410*/  IMAD R15, R12, 0x2e, RZ ;  /* 0x0000002e0c0f7824 */ /* 0x000fc600078e02ff */
[----:B------:R-:W-:Y:S01]  /*36420*/  STG.E.U8 desc[UR20][R8.64], R23 ;  /* 0x0000001708007986 */ /* 0x000fe2000c101114 */
[----:B----4-:R-:W-:-:S03]  /*36430*/  PRMT R14, R132, 0x9910, RZ ;  /* 0x00009910840e7816 */ /* 0x010fc600000000ff */
[----:B------:R0:W-:Y:S01]  /*36440*/  STG.E.U8 desc[UR20][R10.64], R132 ;  /* 0x000000840a007986 */ /* 0x0001e2000c101114 */
[C---:B------:R-:W-:Y:S01]  /*36450*/  IMAD R17, R12.reuse, 0x2f, RZ ;  /* 0x0000002f0c117824 */ /* 0x040fe200078e02ff */
[-C--:B------:R-:W-:Y:S01]  /*36460*/  IADD3 R2, P1, PT, R13, R4.reuse, RZ ;  /* 0x000000040d027210 */ /* 0x080fe20007f3e0ff */
[----:B------:R-:W-:Y:S02]  /*36470*/  IMAD R19, R12, 0x30, RZ ;  /* 0x000000300c137824 */ /* 0x000fe400078e02ff */
[----:B------:R-:W-:Y:S01]  /*36480*/  IMAD.MOV.U32 R21, RZ, RZ, R14 ;  /* 0x000000ffff157224 */ /* 0x000fe200078e000e */
[-C--:B------:R-:W-:Y:S01]  /*36490*/  IADD3 R6, P2, PT, R15, R4.reuse, RZ ;  /* 0x000000040f067210 */ /* 0x080fe20007f5e0ff */
[----:B0-----:R-:W4:Y:S01]  /*364a0*/  LDL.LU R132, [R1+0x2c] ;  /* 0x00002c0001847983 */ /* 0x001f220000300800 */
[----:B------:R-:W-:Y:S02]  /*364b0*/  IADD3 R8, P3, PT, R17, R4, RZ ;  /* 0x0000000411087210 */ /* 0x000fe40007f7e0ff */
[----:B------:R-:W-:-:S02]  /*364c0*/  LEA.HI.X.SX32 R3, R13, R5, 0x1, P1 ;  /* 0x000000050d037211 */ /* 0x000fc400008f0eff */
[----:B-----5:R-:W-:Y:S02]  /*364d0*/  PRMT R23, R135, 0x9910, RZ ;  /* 0x0000991087177816 */ /* 0x020fe400000000ff */
[----:B------:R-:W-:Y:S02]  /*364e0*/  IADD3 R10, P1, PT, R19, R4, RZ ;  /* 0x00000004130a7210 */ /* 0x000fe40007f3e0ff */
[----:B------:R-:W-:Y:S02]  /*364f0*/  SHF.R.S32.HI R21, RZ, 0x8, R21 ;  /* 0x00000008ff157819 */ /* 0x000fe40000011415 */
[-C--:B------:R-:W-:Y:S02]  /*36500*/  LEA.HI.X.SX32 R7, R15, R5.reuse, 0x1, P2 ;  /* 0x000000050f077211 */ /* 0x080fe400010f0eff */
[----:B------:R-:W-:Y:S02]  /*36510*/  LEA.HI.X.SX32 R9, R17, R5, 0x1, P3 ;  /* 0x0000000511097211 */ /* 0x000fe400018f0eff */
[----:B------:R-:W-:-:S02]  /*36520*/  SHF.R.S32.HI R23, RZ, 0x8, R23 ;  /* 0x00000008ff177819 */ /* 0x000fc40000011417 */
[----:B------:R-:W-:Y:S01]  /*36530*/  LEA.HI.X.SX32 R11, R19, R5, 0x1, P1 ;  /* 0x00000005130b7211 */ /* 0x000fe200008f0eff */
[----:B------:R-:W-:Y:S04]  /*36540*/  STG.E.U8 desc[UR20][R2.64], R21 ;  /* 0x0000001502007986 */ /* 0x000fe8000c101114 */
[----:B------:R-:W-:Y:S04]  /*36550*/  STG.E.U8 desc[UR20][R6.64], R135 ;  /* 0x0000008706007986 */ /* 0x000fe8000c101114 */
[----:B------:R-:W-:Y:S04]  /*36560*/  STG.E.U8 desc[UR20][R8.64], R23 ;  /* 0x0000001708007986 */ /* 0x000fe8000c101114 */
[----:B--2---:R0:W-:Y:S01]  /*36570*/  STG.E.U8 desc[UR20][R10.64], R131 ;  /* 0x000000830a007986 */ /* 0x0041e2000c101114 */
[----:B------:R-:W-:-:S03]  /*36580*/  PRMT R14, R131, 0x9910, RZ ;  /* 0x00009910830e7816 */ /* 0x000fc600000000ff */
[----:B0-----:R-:W2:Y:S01]  /*36590*/  LDL.LU R131, [R1+0x38] ;  /* 0x0000380001837983 */ /* 0x001ea20000300800 */
[C---:B------:R-:W-:Y:S02]  /*365a0*/  IMAD R13, R12.reuse, 0x31, RZ ;  /* 0x000000310c0d7824 */ /* 0x040fe400078e02ff */
[C---:B------:R-:W-:Y:S01]  /*365b0*/  IMAD R15, R12.reuse, 0x32, RZ ;  /* 0x000000320c0f7824 */ /* 0x040fe200078e02ff */
[----:B------:R-:W5:Y:S01]  /*365c0*/  LDL.LU R135, [R1+0x34] ;  /* 0x0000340001877983 */ /* 0x000f620000300800 */
[C---:B------:R-:W-:Y:S01]  /*365d0*/  IMAD R17, R12.reuse, 0x33, RZ ;  /* 0x000000330c117824 */ /* 0x040fe200078e02ff */
[-C--:B------:R-:W-:Y:S01]  /*365e0*/  IADD3 R2, P1, PT, R13, R4.reuse, RZ ;  /* 0x000000040d027210 */ /* 0x080fe20007f3e0ff */
[----:B------:R-:W-:Y:S02]  /*365f0*/  IMAD R19, R12, 0x34, RZ ;  /* 0x000000340c137824 */ /* 0x000fe400078e02ff */
[----:B------:R-:W-:Y:S01]  /*36600*/  IMAD.MOV.U32 R21, RZ, RZ, R14 ;  /* 0x000000ffff157224 */ /* 0x000fe200078e000e */
[----:B------:R-:W-:-:S02]  /*36610*/  IADD3 R6, P2, PT, R15, R4, RZ ;  /* 0x000000040f067210 */ /* 0x000fc40007f5e0ff */
[-C--:B------:R-:W-:Y:S02]  /*36620*/  IADD3 R8, P3, PT, R17, R4.reuse, RZ ;  /* 0x0000000411087210 */ /* 0x080fe40007f7e0ff */
[-C--:B------:R-:W-:Y:S02]  /*36630*/  LEA.HI.X.SX32 R3, R13, R5.reuse, 0x1, P1 ;  /* 0x000000050d037211 */ /* 0x080fe400008f0eff */
[----:B------:R-:W-:Y:S02]  /*36640*/  IADD3 R10, P1, PT, R19, R4, RZ ;  /* 0x00000004130a7210 */ /* 0x000fe40007f3e0ff */
[----:B------:R-:W-:Y:S02]  /*36650*/  SHF.R.S32.HI R21, RZ, 0x8, R21 ;  /* 0x00000008ff157819 */ /* 0x000fe40000011415 */
[-C--:B------:R-:W-:Y:S02]  /*36660*/  LEA.HI.X.SX32 R7, R15, R5.reuse, 0x1, P2 ;  /* 0x000000050f077211 */ /* 0x080fe400010f0eff */
[----:B------:R-:W-:-:S02]  /*36670*/  LEA.HI.X.SX32 R9, R17, R5, 0x1, P3 ;  /* 0x0000000511097211 */ /* 0x000fc400018f0eff */
[----:B------:R-:W-:Y:S02]  /*36680*/  LEA.HI.X.SX32 R11, R19, R5, 0x1, P1 ;  /* 0x00000005130b7211 */ /* 0x000fe400008f0eff */
[----:B---3--:R-:W-:Y:S01]  /*36690*/  PRMT R23, R133, 0x9910, RZ ;  /* 0x0000991085177816 */ /* 0x008fe200000000ff */
[----:B------:R-:W-:Y:S03]  /*366a0*/  STG.E.U8 desc[UR20][R2.64], R21 ;  /* 0x0000001502007986 */ /* 0x000fe6000c101114 */
[----:B------:R-:W-:Y:S01]  /*366b0*/  SHF.R.S32.HI R23, RZ, 0x8, R23 ;  /* 0x00000008ff177819 */ /* 0x000fe20000011417 */
[----:B------:R0:W-:Y:S01]  /*366c0*/  STG.E.U8 desc[UR20][R6.64], R133 ;  /* 0x0000008506007986 */ /* 0x0001e2000c101114 */
[----:B------:R-:W-:-:S03]  /*366d0*/  IMAD R13, R12, 0x35, RZ ;  /* 0x000000350c0d7824 */ /* 0x000fc600078e02ff */
[----:B------:R-:W-:Y:S01]  /*366e0*/  STG.E.U8 desc[UR20][R8.64], R23 ;  /* 0x0000001708007986 */ /* 0x000fe2000c101114 */
[----:B------:R-:W-:-:S03]  /*366f0*/  IMAD R15, R12, 0x36, RZ ;  /* 0x000000360c0f7824 */ /* 0x000fc600078e02ff */
[----:B0-----:R-:W3:Y:S01]  /*36700*/  LDL.LU R133, [R1+0x40] ;  /* 0x0000400001857983 */ /* 0x001ee20000300800 */
[----:B----4-:R-:W-:-:S03]  /*36710*/  PRMT R14, R132, 0x9910, RZ ;  /* 0x00009910840e7816 */ /* 0x010fc600000000ff */
[----:B------:R0:W-:Y:S01]  /*36720*/  STG.E.U8 desc[UR20][R10.64], R132 ;  /* 0x000000840a007986 */ /* 0x0001e2000c101114 */
[-C--:B------:R-:W-:Y:S01]  /*36730*/  IADD3 R2, P1, PT, R13, R4.reuse, RZ ;  /* 0x000000040d027210 */ /* 0x080fe20007f3e0ff */
[----:B------:R-:W-:Y:S01]  /*36740*/  IMAD.MOV.U32 R21, RZ, RZ, R14 ;  /* 0x000000ffff157224 */ /* 0x000fe200078e000e */
[----:B------:R-:W-:Y:S01]  /*36750*/  IADD3 R6, P2, PT, R15, R4, RZ ;  /* 0x000000040f067210 */ /* 0x000fe20007f5e0ff */
[----:B0-----:R-:W4:Y:S01]  /*36760*/  LDL.LU R132, [R1+0x3c] ;  /* 0x00003c0001847983 */ /* 0x001f220000300800 */
[-C--:B------:R-:W-:Y:S02]  /*36770*/  LEA.HI.X.SX32 R3, R13, R5.reuse, 0x1, P1 ;  /* 0x000000050d037211 */ /* 0x080fe400008f0eff */
[----:B------:R-:W-:Y:S02]  /*36780*/  SHF.R.S32.HI R21, RZ, 0x8, R21 ;  /* 0x00000008ff157819 */ /* 0x000fe40000011415 */
[----:B------:R-:W-:-:S03]  /*36790*/  LEA.HI.X.SX32 R7, R15, R5, 0x1, P2 ;  /* 0x000000050f077211 */ /* 0x000fc600010f0eff */
[----:B------:R-:W-:Y:S01]  /*367a0*/  STG.E.U8 desc[UR20][R2.64], R21 ;  /* 0x0000001502007986 */ /* 0x000fe2000c101114 */
[----:B--2---:R-:W-:-:S03]  /*367b0*/  PRMT R23, R131, 0x9910, RZ ;  /* 0x0000991083177816 */ /* 0x004fc600000000ff */
[----:B------:R0:W-:Y:S04]  /*367c0*/  STG.E.U8 desc[UR20][R6.64], R131 ;  /* 0x0000008306007986 */ /* 0x0001e8000c101114 */
[----:B0-----:R-:W2:Y:S01]  /*367d0*/  LDL.LU R131, [R1+0x44] ;  /* 0x0000440001837983 */ /* 0x001ea20000300800 */
[C---:B------:R-:W-:Y:S02]  /*367e0*/  IMAD R17, R12.reuse, 0x37, RZ ;  /* 0x000000370c117824 */ /* 0x040fe400078e02ff */
[C---:B------:R-:W-:Y:S01]  /*367f0*/  IMAD R19, R12.reuse, 0x38, RZ ;  /* 0x000000380c137824 */ /* 0x040fe200078e02ff */
[----:B-----5:R-:W-:Y:S01]  /*36800*/  PRMT R14, R135, 0x9910, RZ ;  /* 0x00009910870e7816 */ /* 0x020fe200000000ff */
[----:B------:R-:W-:Y:S01]  /*36810*/  IMAD R13, R12, 0x39, RZ ;  /* 0x000000390c0d7824 */ /* 0x000fe200078e02ff */
[----:B------:R-:W-:-:S02]  /*36820*/  IADD3 R8, P3, PT, R17, R4, RZ ;  /* 0x0000000411087210 */ /* 0x000fc40007f7e0ff */
[-C--:B------:R-:W-:Y:S01]  /*36830*/  IADD3 R10, P1, PT, R19, R4.reuse, RZ ;  /* 0x00000004130a7210 */ /* 0x080fe20007f3e0ff */
[C---:B------:R-:W-:Y:S01]  /*36840*/  IMAD R15, R12.reuse, 0x3a, RZ ;  /* 0x0000003a0c0f7824 */ /* 0x040fe200078e02ff */
[-C--:B------:R-:W-:Y:S01]  /*36850*/  LEA.HI.X.SX32 R9, R17, R5.reuse, 0x1, P3 ;  /* 0x0000000511097211 */ /* 0x080fe200018f0eff */
[----:B------:R-:W-:Y:S01]  /*36860*/  IMAD.MOV.U32 R21, RZ, RZ, R14 ;  /* 0x000000ffff157224 */ /* 0x000fe200078e000e */
[----:B------:R-:W-:Y:S02]  /*36870*/  SHF.R.S32.HI R23, RZ, 0x8, R23 ;  /* 0x00000008ff177819 */ /* 0x000fe40000011417 */
[-C--:B------:R-:W-:Y:S01]  /*36880*/  LEA.HI.X.SX32 R11, R19, R5.reuse, 0x1, P1 ;  /* 0x00000005130b7211 */ /* 0x080fe200008f0eff */
[C---:B------:R-:W-:Y:S01]  /*36890*/  IMAD R19, R12.reuse, 0x3c, RZ ;  /* 0x0000003c0c137824 */ /* 0x040fe200078e02ff */
[-C--:B------:R-:W-:Y:S02]  /*368a0*/  IADD3 R2, P1, PT, R13, R4.reuse, RZ ;  /* 0x000000040d027210 */ /* 0x080fe40007f3e0ff */
[----:B------:R-:W-:Y:S01]  /*368b0*/  IADD3 R6, P2, PT, R15, R4, RZ ;  /* 0x000000040f067210 */ /* 0x000fe20007f5e0ff */
[----:B------:R0:W-:Y:S01]  /*368c0*/  STG.E.U8 desc[UR20][R8.64], R23 ;  /* 0x0000001708007986 */ /* 0x0001e2000c101114 */
[----:B------:R-:W-:Y:S01]  /*368d0*/  IMAD R17, R12, 0x3b, RZ ;  /* 0x0000003b0c117824 */ /* 0x000fe200078e02ff */
[----:B------:R-:W-:-:S02]  /*368e0*/  LEA.HI.X.SX32 R3, R13, R5, 0x1, P1 ;  /* 0x000000050d037211 */ /* 0x000fc400008f0eff */
[----:B------:R-:W-:Y:S01]  /*368f0*/  SHF.R.S32.HI R21, RZ, 0x8, R21 ;  /* 0x00000008ff157819 */ /* 0x000fe20000011415 */
[----:B------:R1:W-:Y:S01]  /*36900*/  STG.E.U8 desc[UR20][R10.64], R135 ;  /* 0x000000870a007986 */ /* 0x0003e2000c101114 */
[-C--:B------:R-:W-:Y:S01]  /*36910*/  LEA.HI.X.SX32 R7, R15, R5.reuse, 0x1, P2 ;  /* 0x000000050f077211 */ /* 0x080fe200010f0eff */
[C---:B------:R-:W-:Y:S02]  /*36920*/  IMAD R13, R12.reuse, 0x3d, RZ ;  /* 0x0000003d0c0d7824 */ /* 0x040fe400078e02ff */
[----:B------:R-:W-:Y:S01]  /*36930*/  IMAD R15, R12, 0x3e, RZ ;  /* 0x0000003e0c0f7824 */ /* 0x000fe200078e02ff */
[----:B------:R5:W-:Y:S01]  /*36940*/  STG.E.U8 desc[UR20][R2.64], R21 ;  /* 0x0000001502007986 */ /* 0x000be2000c101114 */
[-C--:B0-----:R-:W-:Y:S02]  /*36950*/  IADD3 R8, P3, PT, R17, R4.reuse, RZ ;  /* 0x0000000411087210 */ /* 0x081fe40007f7e0ff */
[----:B-1----:R-:W-:Y:S02]  /*36960*/  IADD3 R10, P1, PT, R19, R4, RZ ;  /* 0x00000004130a7210 */ /* 0x002fe40007f3e0ff */
[----:B---3--:R-:W-:Y:S01]  /*36970*/  PRMT R23, R133, 0x9910, RZ ;  /* 0x0000991085177816 */ /* 0x008fe200000000ff */
[----:B------:R0:W-:Y:S01]  /*36980*/  STG.E.U8 desc[UR20][R6.64], R133 ;  /* 0x0000008506007986 */ /* 0x0001e2000c101114 */
[----:B------:R-:W-:-:S02]  /*36990*/  LEA.HI.X.SX32 R11, R19, R5, 0x1, P1 ;  /* 0x00000005130b7211 */ /* 0x000fc400008f0eff */
[-C--:B-----5:R-:W-:Y:S02]  /*369a0*/  IADD3 R2, P1, PT, R13, R4.reuse, RZ ;  /* 0x000000040d027210 */ /* 0x0a0fe40007f3e0ff */
[----:B----4-:R-:W-:Y:S02]  /*369b0*/  PRMT R14, R132, 0x9910, RZ ;  /* 0x00009910840e7816 */ /* 0x010fe400000000ff */
[----:B0-----:R-:W-:-:S03]  /*369c0*/  IADD3 R6, P2, PT, R15, R4, RZ ;  /* 0x000000040f067210 */ /* 0x001fc60007f5e0ff */
[----:B------:R-:W-:Y:S01]  /*369d0*/  IMAD.MOV.U32 R21, RZ, RZ, R14 ;  /* 0x000000ffff157224 */ /* 0x000fe200078e000e */
[-C--:B------:R-:W-:Y:S02]  /*369e0*/  LEA.HI.X.SX32 R9, R17, R5.reuse, 0x1, P3 ;  /* 0x0000000511097211 */ /* 0x080fe400018f0eff */
[----:B------:R-:W-:Y:S02]  /*369f0*/  SHF.R.S32.HI R23, RZ, 0x8, R23 ;  /* 0x00000008ff177819 */ /* 0x000fe40000011417 */
[-C--:B------:R-:W-:Y:S02]  /*36a00*/  LEA.HI.X.SX32 R3, R13, R5.reuse, 0x1, P1 ;  /* 0x000000050d037211 */ /* 0x080fe400008f0eff */
[----:B------:R-:W-:Y:S02]  /*36a10*/  SHF.R.S32.HI R21, RZ, 0x8, R21 ;  /* 0x00000008ff157819 */ /* 0x000fe40000011415 */
[----:B------:R-:W-:Y:S01]  /*36a20*/  LEA.HI.X.SX32 R7, R15, R5, 0x1, P2 ;  /* 0x000000050f077211 */ /* 0x000fe200010f0eff */
[----:B------:R-:W-:Y:S04]  /*36a30*/  STG.E.U8 desc[UR20][R8.64], R23 ;  /* 0x0000001708007986 */ /* 0x000fe8000c101114 */
[----:B------:R0:W-:Y:S04]  /*36a40*/  STG.E.U8 desc[UR20][R10.64], R132 ;  /* 0x000000840a007986 */ /* 0x0001e8000c101114 */
[----:B------:R-:W-:Y:S04]  /*36a50*/  STG.E.U8 desc[UR20][R2.64], R21 ;  /* 0x0000001502007986 */ /* 0x000fe8000c101114 */
[----:B0-----:R-:W3:Y:S01]  /*36a60*/  LDL.LU R132, [R1+0x18] ;  /* 0x0000180001847983 */ /* 0x001ee20000300800 */
[----:B--2---:R-:W-:-:S03]  /*36a70*/  PRMT R23, R131, 0x9910, RZ ;  /* 0x0000991083177816 */ /* 0x004fc600000000ff */
[----:B------:R0:W-:Y:S04]  /*36a80*/  STG.E.U8 desc[UR20][R6.64], R131 ;  /* 0x0000008306007986 */ /* 0x0001e8000c101114 */
[----:B0-----:R-:W2:Y:S01]  /*36a90*/  LDL.LU R131, [R1+0x14] ;  /* 0x0000140001837983 */ /* 0x001ea20000300800 */
[C---:B------:R-:W-:Y:S02]  /*36aa0*/  IMAD R17, R12.reuse, 0x3f, RZ ;  /* 0x0000003f0c117824 */ /* 0x040fe400078e02ff */
[C---:B------:R-:W-:Y:S01]  /*36ab0*/  IMAD.SHL.U32 R19, R12.reuse, 0x40, RZ ;  /* 0x000000400c137824 */ /* 0x040fe200078e00ff */
[----:B------:R-:W-:Y:S01]  /*36ac0*/  PRMT R14, R69, 0x9910, RZ ;  /* 0x00009910450e7816 */ /* 0x000fe200000000ff */
[----:B------:R-:W-:Y:S01]  /*36ad0*/  IMAD R13, R12, 0x41, RZ ;  /* 0x000000410c0d7824 */ /* 0x000fe200078e02ff */
[----:B------:R-:W-:-:S02]  /*36ae0*/  IADD3 R8, P3, PT, R17, R4, RZ ;  /* 0x0000000411087210 */ /* 0x000fc40007f7e0ff */
[-C--:B------:R-:W-:Y:S01]  /*36af0*/  IADD3 R10, P1, PT, R19, R4.reuse, RZ ;  /* 0x00000004130a7210 */ /* 0x080fe20007f3e0ff */
[----:B------:R-:W-:Y:S01]  /*36b00*/  IMAD.MOV.U32 R21, RZ, RZ, R14 ;  /* 0x000000ffff157224 */ /* 0x000fe200078e000e */
[-C--:B------:R-:W-:Y:S01]  /*36b10*/  LEA.HI.X.SX32 R9, R17, R5.reuse, 0x1, P3 ;  /* 0x0000000511097211 */ /* 0x080fe200018f0eff */
[C---:B------:R-:W-:Y:S01]  /*36b20*/  IMAD R15, R12.reuse, 0x42, RZ ;  /* 0x000000420c0f7824 */ /* 0x040fe200078e02ff */
[----:B------:R-:W-:Y:S02]  /*36b30*/  SHF.R.S32.HI R23, RZ, 0x8, R23 ;  /* 0x00000008ff177819 */ /* 0x000fe40000011417 */
[----:B------:R-:W-:Y:S01]  /*36b40*/  LEA.HI.X.SX32 R11, R19, R5, 0x1, P1 ;  /* 0x00000005130b7211 */ /* 0x000fe200008f0eff */
[C---:B------:R-:W-:Y:S01]  /*36b50*/  IMAD R17, R12.reuse, 0x43, RZ ;  /* 0x000000430c117824 */ /* 0x040fe200078e02ff */
[----:B------:R-:W-:Y:S01]  /*36b60*/  IADD3 R2, P1, PT, R13, R4, RZ ;  /* 0x000000040d027210 */ /* 0x000fe20007f3e0ff */
[----:B------:R-:W-:Y:S01]  /*36b70*/  IMAD R19, R12, 0x44, RZ ;  /* 0x000000440c137824 */ /* 0x000fe200078e02ff */
[----:B------:R0:W-:Y:S01]  /*36b80*/  STG.E.U8 desc[UR20][R8.64], R23 ;  /* 0x0000001708007986 */ /* 0x0001e2000c101114 */
[----:B------:R-:W-:-:S02]  /*36b90*/  SHF.R.S32.HI R21, RZ, 0x8, R21 ;  /* 0x00000008ff157819 */ /* 0x000fc40000011415 */
[-C--:B------:R-:W-:Y:S01]  /*36ba0*/  LEA.HI.X.SX32 R3, R13, R5.reuse, 0x1, P1 ;  /* 0x000000050d037211 */ /* 0x080fe200008f0eff */
[----:B------:R1:W-:Y:S01]  /*36bb0*/  STG.E.U8 desc[UR20][R10.64], R69 ;  /* 0x000000450a007986 */ /* 0x0003e2000c101114 */
[-C--:B------:R-:W-:Y:S01]  /*36bc0*/  IADD3 R6, P2, PT, R15, R4.reuse, RZ ;  /* 0x000000040f067210 */ /* 0x080fe20007f5e0ff */
[----:B------:R-:W-:Y:S01]  /*36bd0*/  IMAD R13, R12, 0x45, RZ ;  /* 0x000000450c0d7824 */ /* 0x000fe200078e02ff */
[----:B------:R-:W-:Y:S01]  /*36be0*/  PRMT R14, R71, 0x9910, RZ ;  /* 0x00009910470e7816 */ /* 0x000fe200000000ff */
[----:B------:R4:W-:Y:S01]  /*36bf0*/  STG.E.U8 desc[UR20][R2.64], R21 ;  /* 0x0000001502007986 */ /* 0x0009e2000c101114 */
[----:B------:R-:W-:Y:S02]  /*36c00*/  LEA.HI.X.SX32 R7, R15, R5, 0x1, P2 ;  /* 0x000000050f077211 */ /* 0x000fe400010f0eff */
[----:B0-----:R-:W-:Y:S02]  /*36c10*/  IADD3 R8, P3, PT, R17, R4, RZ ;  /* 0x0000000411087210 */ /* 0x001fe40007f7e0ff */
[----:B------:R-:W-:-:S02]  /*36c20*/  PRMT R23, R70, 0x9910, RZ ;  /* 0x0000991046177816 */ /* 0x000fc400000000ff */
[-C--:B-1----:R-:W-:Y:S01]  /*36c30*/  IADD3 R10, P1, PT, R19, R4.reuse, RZ ;  /* 0x00000004130a7210 */ /* 0x082fe20007f3e0ff */
[C---:B------:R-:W-:Y:S01]  /*36c40*/  IMAD R15, R12.reuse, 0x46, RZ ;  /* 0x000000460c0f7824 */ /* 0x040fe200078e02ff */
[-C--:B------:R-:W-:Y:S02]  /*36c50*/  LEA.HI.X.SX32 R9, R17, R5.reuse, 0x1, P3 ;  /* 0x0000000511097211 */ /* 0x080fe400018f0eff */
[----:B------:R-:W-:Y:S01]  /*36c60*/  SHF.R.S32.HI R23, RZ, 0x8, R23 ;  /* 0x00000008ff177819 */ /* 0x000fe20000011417 */
[----:B----4-:R-:W-:Y:S01]  /*36c70*/  IMAD.MOV.U32 R21, RZ, RZ, R14 ;  /* 0x000000ffff157224 */ /* 0x010fe200078e000e */
[----:B------:R-:W-:Y:S01]  /*36c80*/  LEA.HI.X.SX32 R11, R19, R5, 0x1, P1 ;  /* 0x00000005130b7211 */ /* 0x000fe200008f0eff */
[C---:B------:R-:W-:Y:S01]  /*36c90*/  IMAD R17, R12.reuse, 0x47, RZ ;  /* 0x000000470c117824 */ /* 0x040fe200078e02ff */
[----:B------:R-:W-:Y:S01]  /*36ca0*/  IADD3 R2, P1, PT, R13, R4, RZ ;  /* 0x000000040d027210 */ /* 0x000fe20007f3e0ff */
[----:B------:R-:W-:Y:S01]  /*36cb0*/  IMAD R19, R12, 0x48, RZ ;  /* 0x000000480c137824 */ /* 0x000fe200078e02ff */
[----:B------:R0:W-:Y:S01]  /*36cc0*/  STG.E.U8 desc[UR20][R6.64], R70 ;  /* 0x0000004606007986 */ /* 0x0001e2000c101114 */
[----:B------:R-:W-:-:S02]  /*36cd0*/  SHF.R.S32.HI R21, RZ, 0x8, R21 ;  /* 0x00000008ff157819 */ /* 0x000fc40000011415 */
[----:B------:R-:W-:Y:S01]  /*36ce0*/  LEA.HI.X.SX32 R3, R13, R5, 0x1, P1 ;  /* 0x000000050d037211 */ /* 0x000fe200008f0eff */
[----:B------:R1:W-:Y:S01]  /*36cf0*/  STG.E.U8 desc[UR20][R8.64], R23 ;  /* 0x0000001708007986 */ /* 0x0003e2000c101114 */
[----:B------:R-:W-:Y:S01]  /*36d00*/  PRMT R14, R73, 0x9910, RZ ;  /* 0x00009910490e7816 */ /* 0x000fe200000000ff */
[----:B------:R-:W-:Y:S02]  /*36d10*/  IMAD R13, R12, 0x49, RZ ;  /* 0x000000490c0d7824 */ /* 0x000fe400078e02ff */
[----:B------:R4:W-:Y:S01]  /*36d20*/  STG.E.U8 desc[UR20][R10.64], R71 ;  /* 0x000000470a007986 */ /* 0x0009e2000c101114 */
[----:B0-----:R-:W-:-:S03]  /*36d30*/  IADD3 R6, P2, PT, R15, R4, RZ ;  /* 0x000000040f067210 */ /* 0x001fc60007f5e0ff */
[----:B------:R0:W-:Y:S01]  /*36d40*/  STG.E.U8 desc[UR20][R2.64], R21 ;  /* 0x0000001502007986 */ /* 0x0001e2000c101114 */
[-C--:B-1----:R-:W-:Y:S02]  /*36d50*/  IADD3 R8, P3, PT, R17, R4.reuse, RZ ;  /* 0x0000000411087210 */ /* 0x082fe40007f7e0ff */
[----:B------:R-:W-:Y:S02]  /*36d60*/  PRMT R23, R72, 0x9910, RZ ;  /* 0x0000991048177816 */ /* 0x000fe400000000ff */
[----:B----4-:R-:W-:Y:S02]  /*36d70*/  IADD3 R10, P1, PT, R19, R4, RZ ;  /* 0x00000004130a7210 */ /* 0x010fe40007f3e0ff */
[-C--:B------:R-:W-:Y:S01]  /*36d80*/  LEA.HI.X.SX32 R7, R15, R5.reuse, 0x1, P2 ;  /* 0x000000050f077211 */ /* 0x080fe200010f0eff */
[----:B------:R-:W-:Y:S01]  /*36d90*/  IMAD R15, R12, 0x4a, RZ ;  /* 0x0000004a0c0f7824 */ /* 0x000fe200078e02ff */
[----:B------:R-:W-:Y:S01]  /*36da0*/  LEA.HI.X.SX32 R9, R17, R5, 0x1, P3 ;  /* 0x0000000511097211 */ /* 0x000fe200018f0eff */
[----:B0-----:R-:W-:Y:S01]  /*36db0*/  IMAD.MOV.U32 R21, RZ, RZ, R14 ;  /* 0x000000ffff157224 */ /* 0x001fe200078e000e */
[----:B------:R-:W-:-:S02]  /*36dc0*/  SHF.R.S32.HI R23, RZ, 0x8, R23 ;  /* 0x00000008ff177819 */ /* 0x000fc40000011417 */
[-C--:B------:R-:W-:Y:S01]  /*36dd0*/  LEA.HI.X.SX32 R11, R19, R5.reuse, 0x1, P1 ;  /* 0x00000005130b7211 */ /* 0x080fe200008f0eff */
[C---:B------:R-:W-:Y:S01]  /*36de0*/  IMAD R17, R12.reuse, 0x4b, RZ ;  /* 0x0000004b0c117824 */ /* 0x040fe200078e02ff */
[C---:B------:R-:W-:Y:S01]  /*36df0*/  IADD3 R2, P1, PT, R13.reuse, R4, RZ ;  /* 0x000000040d027210 */ /* 0x040fe20007f3e0ff */
[C---:B------:R-:W-:Y:S01]  /*36e00*/  IMAD R19, R12.reuse, 0x4c, RZ ;  /* 0x0000004c0c137824 */ /* 0x040fe200078e02ff */
[----:B------:R0:W-:Y:S01]  /*36e10*/  STG.E.U8 desc[UR20][R6.64], R72 ;  /* 0x0000004806007986 */ /* 0x0001e2000c101114 */
[----:B------:R-:W-:Y:S02]  /*36e20*/  SHF.R.S32.HI R21, RZ, 0x8, R21 ;  /* 0x00000008ff157819 */ /* 0x000fe40000011415 */
[----:B------:R-:W-:Y:S01]  /*36e30*/  LEA.HI.X.SX32 R3, R13, R5, 0x1, P1 ;  /* 0x000000050d037211 */ /* 0x000fe200008f0eff */
[----:B------:R1:W-:Y:S01]  /*36e40*/  STG.E.U8 desc[UR20][R8.64], R23 ;  /* 0x0000001708007986 */ /* 0x0003e2000c101114 */
[----:B------:R-:W-:-:S03]  /*36e50*/  IMAD R13, R12, 0x4d, RZ ;  /* 0x0000004d0c0d7824 */ /* 0x000fc600078e02ff */
[----:B------:R4:W-:Y:S01]  /*36e60*/  STG.E.U8 desc[UR20][R10.64], R73 ;  /* 0x000000490a007986 */ /* 0x0009e2000c101114 */
[----:B0-----:R-:W-:-:S03]  /*36e70*/  IADD3 R6, P2, PT, R15, R4, RZ ;  /* 0x000000040f067210 */ /* 0x001fc60007f5e0ff */
[----:B------:R0:W-:Y:S01]  /*36e80*/  STG.E.U8 desc[UR20][R2.64], R21 ;  /* 0x0000001502007986 */ /* 0x0001e2000c101114 */
[-C--:B-1----:R-:W-:Y:S02]  /*36e90*/  IADD3 R8, P3, PT, R17, R4.reuse, RZ ;  /* 0x0000000411087210 */ /* 0x082fe40007f7e0ff */
[----:B---3--:R-:W-:Y:S02]  /*36ea0*/  PRMT R23, R132, 0x9910, RZ ;  /* 0x0000991084177816 */ /* 0x008fe400000000ff */
[----:B----4-:R-:W-:Y:S02]  /*36eb0*/  IADD3 R10, P1, PT, R19, R4, RZ ;  /* 0x00000004130a7210 */ /* 0x010fe40007f3e0ff */
[-C--:B------:R-:W-:Y:S01]  /*36ec0*/  LEA.HI.X.SX32 R7, R15, R5.reuse, 0x1, P2 ;  /* 0x000000050f077211 */ /* 0x080fe200010f0eff */
[----:B------:R-:W-:Y:S01]  /*36ed0*/  IMAD R15, R12, 0x4e, RZ ;  /* 0x0000004e0c0f7824 */ /* 0x000fe200078e02ff */
[----:B------:R-:W-:Y:S02]  /*36ee0*/  LEA.HI.X.SX32 R9, R17, R5, 0x1, P3 ;  /* 0x0000000511097211 */ /* 0x000fe400018f0eff */
[----:B------:R-:W-:-:S02]  /*36ef0*/  SHF.R.S32.HI R23, RZ, 0x8, R23 ;  /* 0x00000008ff177819 */ /* 0x000fc40000011417 */
[-C--:B------:R-:W-:Y:S01]  /*36f00*/  LEA.HI.X.SX32 R11, R19, R5.reuse, 0x1, P1 ;  /* 0x00000005130b7211 */ /* 0x080fe200008f0eff */
[C---:B------:R-:W-:Y:S01]  /*36f10*/  IMAD R17, R12.reuse, 0x4f, RZ ;  /* 0x0000004f0c117824 */ /* 0x040fe200078e02ff */
[CC--:B0-----:R-:W-:Y:S01]  /*36f20*/  IADD3 R2, P1, PT, R13.reuse, R4.reuse, RZ ;  /* 0x000000040d027210 */ /* 0x0c1fe20007f3e0ff */
[C---:B------:R-:W-:Y:S01]  /*36f30*/  IMAD R19, R12.reuse, 0x50, RZ ;  /* 0x000000500c137824 */ /* 0x040fe200078e02ff */
[----:B------:R0:W-:Y:S02]  /*36f40*/  STG.E.U8 desc[UR20][R6.64], R132 ;  /* 0x0000008406007986 */ /* 0x0001e4000c101114 */
[----:B------:R-:W-:Y:S02]  /*36f50*/  LEA.HI.X.SX32 R3, R13, R5, 0x1, P1 ;  /* 0x000000050d037211 */ /* 0x000fe400008f0eff */
[----:B------:R1:W-:Y:S01]  /*36f60*/  STG.E.U8 desc[UR20][R8.64], R23 ;  /* 0x0000001708007986 */ /* 0x0003e2000c101114 */
[----:B------:R-:W-:Y:S01]  /*36f70*/  IMAD R13, R12, 0x51, RZ ;  /* 0x000000510c0d7824 */ /* 0x000fe200078e02ff */
[----:B0-----:R-:W-:-:S02]  /*36f80*/  IADD3 R6, P2, PT, R15, R4, RZ ;  /* 0x000000040f067210 */ /* 0x001fc40007f5e0ff */
[----:B-1----:R-:W-:Y:S02]  /*36f90*/  IADD3 R8, P3, PT, R17, R4, RZ ;  /* 0x0000000411087210 */ /* 0x002fe40007f7e0ff */
[----:B------:R-:W-:Y:S02]  /*36fa0*/  PRMT R23, R74, 0x9910, RZ ;  /* 0x000099104a177816 */ /* 0x000fe400000000ff */
[-C--:B------:R-:W-:Y:S01]  /*36fb0*/  LEA.HI.X.SX32 R7, R15, R5.reuse, 0x1, P2 ;  /* 0x000000050f077211 */ /* 0x080fe200010f0eff */
[C---:B------:R-:W-:Y:S01]  /*36fc0*/  IMAD R15, R12.reuse, 0x52, RZ ;  /* 0x000000520c0f7824 */ /* 0x040fe200078e02ff */
[----:B------:R-:W-:Y:S02]  /*36fd0*/  LEA.HI.X.SX32 R9, R17, R5, 0x1, P3 ;  /* 0x0000000511097211 */ /* 0x000fe400018f0eff */
[----:B------:R-:W-:Y:S01]  /*36fe0*/  SHF.R.S32.HI R23, RZ, 0x8, R23 ;  /* 0x00000008ff177819 */ /* 0x000fe20000011417 */
[----:B------:R-:W-:Y:S01]  /*36ff0*/  IMAD R17, R12, 0x53, RZ ;  /* 0x000000530c117824 */ /* 0x000fe200078e02ff */
[----:B--2---:R-:W-:-:S05]  /*37000*/  PRMT R14, R131, 0x9910, RZ ;  /* 0x00009910830e7816 */ /* 0x004fca00000000ff */
[----:B------:R-:W-:Y:S01]  /*37010*/  IMAD.MOV.U32 R21, RZ, RZ, R14 ;  /* 0x000000ffff157224 */ /* 0x000fe200078e000e */
[----:B------:R0:W-:Y:S01]  /*37020*/  STG.E.U8 desc[UR20][R10.64], R131 ;  /* 0x000000830a007986 */ /* 0x0001e2000c101114 */
[----:B------:R-:W-:-:S03]  /*37030*/  PRMT R14, R75, 0x9910, RZ ;  /* 0x000099104b0e7816 */ /* 0x000fc600000000ff */
[----:B------:R-:W-:-:S05]  /*37040*/  SHF.R.S32.HI R21, RZ, 0x8, R21 ;  /* 0x00000008ff157819 */ /* 0x000fca0000011415 */
[----:B------:R1:W-:Y:S01]  /*37050*/  STG.E.U8 desc[UR20][R2.64], R21 ;  /* 0x0000001502007986 */ /* 0x0003e2000c101114 */
[----:B0-----:R-:W-:-:S04]  /*37060*/  IADD3 R10, P1, PT, R19, R4, RZ ;  /* 0x00000004130a7210 */ /* 0x001fc80007f3e0ff */
[-C--:B------:R-:W-:Y:S01]  /*37070*/  LEA.HI.X.SX32 R11, R19, R5.reuse, 0x1, P1 ;  /* 0x00000005130b7211 */ /* 0x080fe200008f0eff */
[C---:B------:R-:W-:Y:S02]  /*37080*/  IMAD R19, R12.reuse, 0x54, RZ ;  /* 0x000000540c137824 */ /* 0x040fe400078e02ff */
[----:B-1----:R-:W-:Y:S01]  /*37090*/  IMAD.MOV.U32 R21, RZ, RZ, R14 ;  /* 0x000000ffff157224 */ /* 0x002fe200078e000e */
[----:B------:R-:W-:Y:S01]  /*370a0*/  IADD3 R2, P1, PT, R13, R4, RZ ;  /* 0x000000040d027210 */ /* 0x000fe20007f3e0ff */
[----:B------:R0:W-:Y:S01]  /*370b0*/  STG.E.U8 desc[UR20][R6.64], R74 ;  /* 0x0000004a06007986 */ /* 0x0001e2000c101114 */
[----:B------:R-:W-:Y:S02]  /*370c0*/  PRMT R14, R77, 0x9910, RZ ;  /* 0x000099104d0e7816 */ /* 0x000fe400000000ff */
[----:B------:R-:W-:Y:S01]  /*370d0*/  LEA.HI.X.SX32 R3, R13, R5, 0x1, P1 ;  /* 0x000000050d037211 */ /* 0x000fe200008f0eff */
[----:B------:R1:W-:Y:S01]  /*370e0*/  STG.E.U8 desc[UR20][R8.64], R23 ;  /* 0x0000001708007986 */ /* 0x0003e2000c101114 */
[----:B------:R-:W-:Y:S01]  /*370f0*/  SHF.R.S32.HI R21, RZ, 0x8, R21 ;  /* 0x00000008ff157819 */ /* 0x000fe20000011415 */
[----:B------:R-:W-:-:S02]  /*37100*/  IMAD R13, R12, 0x55, RZ ;  /* 0x000000550c0d7824 */ /* 0x000fc400078e02ff */
[----:B------:R2:W-:Y:S01]  /*37110*/  STG.E.U8 desc[UR20][R10.64], R75 ;  /* 0x0000004b0a007986 */ /* 0x0005e2000c101114 */
[----:B0-----:R-:W-:-:S03]  /*37120*/  IADD3 R6, P2, PT, R15, R4, RZ ;  /* 0x000000040f067210 */ /* 0x001fc60007f5e0ff */
[----:B------:R0:W-:Y:S01]  /*37130*/  STG.E.U8 desc[UR20][R2.64], R21 ;  /* 0x0000001502007986 */ /* 0x0001e2000c101114 */
[-C--:B-1----:R-:W-:Y:S02]  /*37140*/  IADD3 R8, P3, PT, R17, R4.reuse, RZ ;  /* 0x0000000411087210 */ /* 0x082fe40007f7e0ff */
[----:B------:R-:W-:Y:S02]  /*37150*/  PRMT R23, R76, 0x9910, RZ ;  /* 0x000099104c177816 */ /* 0x000fe400000000ff */
[----:B--2---:R-:W-:Y:S02]  /*37160*/  IADD3 R10, P1, PT, R19, R4, RZ ;  /* 0x00000004130a7210 */ /* 0x004fe40007f3e0ff */
        /* <DEDUP_REMOVED lines=13> */
[----:B------:R-:W-:Y:S01]  /*37240*/  PRMT R14, R79, 0x9910, RZ ;  /* 0x000099104f0e7816 */ /* 0x000fe200000000ff */
        /* <DEDUP_REMOVED lines=27> */
[-C--:B--2---:R-:W-:Y:S02]  /*37400*/  IADD3 R10, P1, PT, R19, R4.reuse, RZ ;  /* 0x00000004130a7210 */ /* 0x084fe40007f3e0ff */
[-C--:B------:R-:W-:Y:S01]  /*37410*/  LEA.HI.X.SX32 R7, R15, R5.reuse, 0x1, P2 ;  /* 0x000000050f077211 */ /* 0x080fe200010f0eff */
[C---:B------:R-:W-:Y:S01]  /*37420*/  IMAD R15, R12.reuse, 0x5e, RZ ;  /* 0x0000005e0c0f7824 */ /* 0x040fe200078e02ff */
[-C--:B------:R-:W-:Y:S01]  /*37430*/  LEA.HI.X.SX32 R9, R17, R5.reuse, 0x1, P3 ;  /* 0x0000000511097211 */ /* 0x080fe200018f0eff */
[----:B0-----:R-:W-:Y:S01]  /*37440*/  IMAD.MOV.U32 R21, RZ, RZ, R14 ;  /* 0x000000ffff157224 */ /* 0x001fe200078e000e */
[----:B------:R-:W-:Y:S01]  /*37450*/  SHF.R.S32.HI R23, RZ, 0x8, R23 ;  /* 0x00000008ff177819 */ /* 0x000fe20000011417 */
[C---:B------:R-:W-:Y:S01]  /*37460*/  IMAD R17, R12.reuse, 0x5f, RZ ;  /* 0x0000005f0c117824 */ /* 0x040fe200078e02ff */
[----:B------:R-:W-:Y:S01]  /*37470*/  LEA.HI.X.SX32 R11, R19, R5, 0x1, P1 ;  /* 0x00000005130b7211 */ /* 0x000fe200008f0eff */
[----:B------:R-:W-:Y:S01]  /*37480*/  IMAD R19, R12, 0x60, RZ ;  /* 0x000000600c137824 */ /* 0x000fe200078e02ff */
[----:B------:R-:W-:Y:S01]  /*37490*/  IADD3 R2, P1, PT, R13, R4, RZ ;  /* 0x000000040d027210 */ /* 0x000fe20007f3e0ff */
[----:B------:R0:W-:Y:S01]  /*374a0*/  STG.E.U8 desc[UR20][R6.64], R80 ;  /* 0x0000005006007986 */ /* 0x0001e2000c101114 */
[----:B------:R-:W-:-:S02]  /*374b0*/  SHF.R.S32.HI R21, RZ, 0x8, R21 ;  /* 0x00000008ff157819 */ /* 0x000fc40000011415 */
[----:B------:R-:W-:Y:S01]  /*374c0*/  LEA.HI.X.SX32 R3, R13, R5, 0x1, P1 ;  /* 0x000000050d037211 */ /* 0x000fe200008f0eff */
[----:B------:R1:W-:Y:S01]  /*374d0*/  STG.E.U8 desc[UR20][R8.64], R23 ;  /* 0x0000001708007986 */ /* 0x0003e2000c101114 */
[----:B------:R-:W-:Y:S01]  /*374e0*/  PRMT R14, R83, 0x9910, RZ ;  /* 0x00009910530e7816 */ /* 0x000fe200000000ff */
[----:B------:R-:W-:Y:S02]  /*374f0*/  IMAD R13, R12, 0x61, RZ ;  /* 0x000000610c0d7824 */ /* 0x000fe400078e02ff */
[----:B------:R2:W-:Y:S01]  /*37500*/  STG.E.U8 desc[UR20][R10.64], R81 ;  /* 0x000000510a007986 */ /* 0x0005e2000c101114 */
[-C--:B0-----:R-:W-:Y:S02]  /*37510*/  IADD3 R6, P2, PT, R15, R4.reuse, RZ ;  /* 0x000000040f067210 */ /* 0x081fe40007f5e0ff */
[----:B-1----:R-:W-:Y:S02]  /*37520*/  IADD3 R8, P3, PT, R17, R4, RZ ;  /* 0x0000000411087210 */ /* 0x002fe40007f7e0ff */
[----:B------:R-:W-:-:S02]  /*37530*/  PRMT R23, R82, 0x9910, RZ ;  /* 0x0000991052177816 */ /* 0x000fc400000000ff */
[-C--:B--2---:R-:W-:Y:S01]  /*37540*/  IADD3 R10, P1, PT, R19, R4.reuse, RZ ;  /* 0x00000004130a7210 */ /* 0x084fe20007f3e0ff */
[----:B------:R0:W-:Y:S01]  /*37550*/  STG.E.U8 desc[UR20][R2.64], R21 ;  /* 0x0000001502007986 */ /* 0x0001e2000c101114 */
[-C--:B------:R-:W-:Y:S01]  /*37560*/  LEA.HI.X.SX32 R7, R15, R5.reuse, 0x1, P2 ;  /* 0x000000050f077211 */ /* 0x080fe200010f0eff */
[C---:B------:R-:W-:Y:S01]  /*37570*/  IMAD R15, R12.reuse, 0x62, RZ ;  /* 0x000000620c0f7824 */ /* 0x040fe200078e02ff */
[-C--:B------:R-:W-:Y:S01]  /*37580*/  LEA.HI.X.SX32 R9, R17, R5.reuse, 0x1, P3 ;  /* 0x0000000511097211 */ /* 0x080fe200018f0eff */
[C---:B------:R-:W-:Y:S01]  /*37590*/  IMAD R17, R12.reuse, 0x63, RZ ;  /* 0x000000630c117824 */ /* 0x040fe200078e02ff */
[----:B------:R-:W-:Y:S02]  /*375a0*/  SHF.R.S32.HI R23, RZ, 0x8, R23 ;  /* 0x00000008ff177819 */ /* 0x000fe40000011417 */
[----:B------:R-:W-:Y:S01]  /*375b0*/  LEA.HI.X.SX32 R11, R19, R5, 0x1, P1 ;  /* 0x00000005130b7211 */ /* 0x000fe200008f0eff */
[----:B------:R-:W-:Y:S01]  /*375c0*/  IMAD R19, R12, 0x64, RZ ;  /* 0x000000640c137824 */ /* 0x000fe200078e02ff */
[----:B------:R1:W-:Y:S01]  /*375d0*/  STG.E.U8 desc[UR20][R6.64], R82 ;  /* 0x0000005206007986 */ /* 0x0003e2000c101114 */
[----:B0-----:R-:W-:Y:S01]  /*375e0*/  IMAD.MOV.U32 R21, RZ, RZ, R14 ;  /* 0x000000ffff157224 */ /* 0x001fe200078e000e */
[----:B------:R-:W-:-:S02]  /*375f0*/  IADD3 R2, P1, PT, R13, R4, RZ ;  /* 0x000000040d027210 */ /* 0x000fc40007f3e0ff */
[----:B------:R0:W-:Y:S01]  /*37600*/  STG.E.U8 desc[UR20][R8.64], R23 ;  /* 0x0000001708007986 */ /* 0x0001e2000c101114 */
[----:B------:R-:W-:Y:S02]  /*37610*/  PRMT R14, R85, 0x9910, RZ ;  /* 0x00009910550e7816 */ /* 0x000fe400000000ff */
[----:B------:R-:W-:Y:S01]  /*37620*/  LEA.HI.X.SX32 R3, R13, R5, 0x1, P1 ;  /* 0x000000050d037211 */ /* 0x000fe200008f0eff */
[----:B------:R2:W-:Y:S01]  /*37630*/  STG.E.U8 desc[UR20][R10.64], R83 ;  /* 0x000000530a007986 */ /* 0x0005e2000c101114 */
[----:B------:R-:W-:Y:S02]  /*37640*/  SHF.R.S32.HI R21, RZ, 0x8, R21 ;  /* 0x00000008ff157819 */ /* 0x000fe40000011415 */
[-C--:B-1----:R-:W-:Y:S01]  /*37650*/  IADD3 R6, P2, PT, R15, R4.reuse, RZ ;  /* 0x000000040f067210 */ /* 0x082fe20007f5e0ff */
[----:B------:R-:W-:Y:S01]  /*37660*/  IMAD R13, R12, 0x65, RZ ;  /* 0x000000650c0d7824 */ /* 0x000fe200078e02ff */
[----:B0-----:R-:W-:Y:S02]  /*37670*/  IADD3 R8, P3, PT, R17, R4, RZ ;  /* 0x0000000411087210 */ /* 0x001fe40007f7e0ff */
[----:B------:R-:W-:-:S02]  /*37680*/  PRMT R23, R84, 0x9910, RZ ;  /* 0x0000991054177816 */ /* 0x000fc400000000ff */
[----:B--2---:R-:W-:Y:S02]  /*37690*/  IADD3 R10, P1, PT, R19, R4, RZ ;  /* 0x00000004130a7210 */ /* 0x004fe40007f3e0ff */
[-C--:B------:R-:W-:Y:S01]  /*376a0*/  LEA.HI.X.SX32 R7, R15, R5.reuse, 0x1, P2 ;  /* 0x000000050f077211 */ /* 0x080fe200010f0eff */
[C---:B------:R-:W-:Y:S01]  /*376b0*/  IMAD R15, R12.reuse, 0x66, RZ ;  /* 0x000000660c0f7824 */ /* 0x040fe200078e02ff */
[-C--:B------:R-:W-:Y:S01]  /*376c0*/  LEA.HI.X.SX32 R9, R17, R5.reuse, 0x1, P3 ;  /* 0x0000000511097211 */ /* 0x080fe200018f0eff */
[----:B------:R0:W-:Y:S01]  /*376d0*/  STG.E.U8 desc[UR20][R2.64], R21 ;  /* 0x0000001502007986 */ /* 0x0001e2000c101114 */
[----:B------:R-:W-:Y:S01]  /*376e0*/  SHF.R.S32.HI R23, RZ, 0x8, R23 ;  /* 0x00000008ff177819 */ /* 0x000fe20000011417 */
[C---:B------:R-:W-:Y:S01]  /*376f0*/  IMAD R17, R12.reuse, 0x67, RZ ;  /* 0x000000670c117824 */ /* 0x040fe200078e02ff */
[----:B------:R-:W-:Y:S01]  /*37700*/  LEA.HI.X.SX32 R11, R19, R5, 0x1, P1 ;  /* 0x00000005130b7211 */ /* 0x000fe200008f0eff */
[----:B------:R1:W-:Y:S01]  /*37710*/  STG.E.U8 desc[UR20][R6.64], R84 ;  /* 0x0000005406007986 */ /* 0x0003e2000c101114 */
[----:B------:R-:W-:-:S03]  /*37720*/  IMAD R19, R12, 0x68, RZ ;  /* 0x000000680c137824 */ /* 0x000fc600078e02ff */
[----:B------:R2:W-:Y:S01]  /*37730*/  STG.E.U8 desc[UR20][R8.64], R23 ;  /* 0x0000001708007986 */ /* 0x0005e2000c101114 */
[----:B0-----:R-:W-:Y:S01]  /*37740*/  IMAD.MOV.U32 R21, RZ, RZ, R14 ;  /* 0x000000ffff157224 */ /* 0x001fe200078e000e */
[-C--:B------:R-:W-:Y:S02]  /*37750*/  IADD3 R2, P1, PT, R13, R4.reuse, RZ ;  /* 0x000000040d027210 */ /* 0x080fe40007f3e0ff */
[-C--:B-1----:R-:W-:Y:S01]  /*37760*/  IADD3 R6, P2, PT, R15, R4.reuse, RZ ;  /* 0x000000040f067210 */ /* 0x082fe20007f5e0ff */
[----:B------:R0:W-:Y:S01]  /*37770*/  STG.E.U8 desc[UR20][R10.64], R85 ;  /* 0x000000550a007986 */ /* 0x0001e2000c101114 */
[----:B------:R-:W-:Y:S02]  /*37780*/  LEA.HI.X.SX32 R3, R13, R5, 0x1, P1 ;  /* 0x000000050d037211 */ /* 0x000fe400008f0eff */
[----:B--2---:R-:W-:Y:S02]  /*37790*/  IADD3 R8, P3, PT, R17, R4, RZ ;  /* 0x0000000411087210 */ /* 0x004fe40007f7e0ff */
[----:B------:R-:W-:-:S02]  /*377a0*/  PRMT R23, R86, 0x9910, RZ ;  /* 0x0000991056177816 */ /* 0x000fc400000000ff */
[----:B------:R-:W-:Y:S01]  /*377b0*/  SHF.R.S32.HI R21, RZ, 0x8, R21 ;  /* 0x00000008ff157819 */ /* 0x000fe20000011415 */
[C---:B------:R-:W-:Y:S01]  /*377c0*/  IMAD R13, R12.reuse, 0x69, RZ ;  /* 0x000000690c0d7824 */ /* 0x040fe200078e02ff */
[----:B------:R-:W-:Y:S02]  /*377d0*/  PRMT R14, R87, 0x9910, RZ ;  /* 0x00009910570e7816 */ /* 0x000fe400000000ff */
[-C--:B------:R-:W-:Y:S02]  /*377e0*/  LEA.HI.X.SX32 R7, R15, R5.reuse, 0x1, P2 ;  /* 0x000000050f077211 */ /* 0x080fe400010f0eff */
[----:B0-----:R-:W-:Y:S01]  /*377f0*/  IADD3 R10, P1, PT, R19, R4, RZ ;  /* 0x00000004130a7210 */ /* 0x001fe20007f3e0ff */
[C---:B------:R-:W-:Y:S01]  /*37800*/  IMAD R15, R12.reuse, 0x6a, RZ ;  /* 0x0000006a0c0f7824 */ /* 0x040fe200078e02ff */
[-C--:B------:R-:W-:Y:S01]  /*37810*/  LEA.HI.X.SX32 R9, R17, R5.reuse, 0x1, P3 ;  /* 0x0000000511097211 */ /* 0x080fe200018f0eff */
[C---:B------:R-:W-:Y:S01]  /*37820*/  IMAD R17, R12.reuse, 0x6b, RZ ;  /* 0x0000006b0c117824 */ /* 0x040fe200078e02ff */
[----:B------:R-:W-:Y:S01]  /*37830*/  SHF.R.S32.HI R23, RZ, 0x8, R23 ;  /* 0x00000008ff177819 */ /* 0x000fe20000011417 */
[----:B------:R0:W-:Y:S01]  /*37840*/  STG.E.U8 desc[UR20][R2.64], R21 ;  /* 0x0000001502007986 */ /* 0x0001e2000c101114 */
[----:B------:R-:W-:Y:S01]  /*37850*/  LEA.HI.X.SX32 R11, R19, R5, 0x1, P1 ;  /* 0x00000005130b7211 */ /* 0x000fe200008f0eff */
[----:B------:R-:W-:-:S02]  /*37860*/  IMAD R19, R12, 0x6c, RZ ;  /* 0x0000006c0c137824 */ /* 0x000fc400078e02ff */
[----:B------:R1:W-:Y:S04]  /*37870*/  STG.E.U8 desc[UR20][R6.64], R86 ;  /* 0x0000005606007986 */ /* 0x0003e8000c101114 */
[----:B------:R2:W-:Y:S01]  /*37880*/  STG.E.U8 desc[UR20][R8.64], R23 ;  /* 0x0000001708007986 */ /* 0x0005e2000c101114 */
[----:B0-----:R-:W-:Y:S01]  /*37890*/  IMAD.MOV.U32 R21, RZ, RZ, R14 ;  /* 0x000000ffff157224 */ /* 0x001fe200078e000e */
[-C--:B------:R-:W-:Y:S02]  /*378a0*/  IADD3 R2, P1, PT, R13, R4.reuse, RZ ;  /* 0x000000040d027210 */ /* 0x080fe40007f3e0ff */
[----:B-1----:R-:W-:Y:S01]  /*378b0*/  IADD3 R6, P2, PT, R15, R4, RZ ;  /* 0x000000040f067210 */ /* 0x002fe20007f5e0ff */
[----:B------:R0:W-:Y:S01]  /*378c0*/  STG.E.U8 desc[UR20][R10.64], R87 ;  /* 0x000000570a007986 */ /* 0x0001e2000c101114 */
[----:B------:R-:W-:-:S02]  /*378d0*/  LEA.HI.X.SX32 R3, R13, R5, 0x1, P1 ;  /* 0x000000050d037211 */ /* 0x000fc400008f0eff */
[-C--:B--2---:R-:W-:Y:S02]  /*378e0*/  IADD3 R8, P3, PT, R17, R4.reuse, RZ ;  /* 0x0000000411087210 */ /* 0x084fe40007f7e0ff */
[----:B------:R-:W-:Y:S01]  /*378f0*/  SHF.R.S32.HI R21, RZ, 0x8, R21 ;  /* 0x00000008ff157819 */ /* 0x000fe20000011415 */
[----:B------:R-:W-:Y:S01]  /*37900*/  IMAD R13, R12, 0x6d, RZ ;  /* 0x0000006d0c0d7824 */ /* 0x000fe200078e02ff */
[----:B------:R-:W-:Y:S02]  /*37910*/  PRMT R23, R88, 0x9910, RZ ;  /* 0x0000991058177816 */ /* 0x000fe400000000ff */
[-C--:B------:R-:W-:Y:S01]  /*37920*/  LEA.HI.X.SX32 R7, R15, R5.reuse, 0x1, P2 ;  /* 0x000000050f077211 */ /* 0x080fe200010f0eff */
[C---:B------:R-:W-:Y:S01]  /*37930*/  IMAD R15, R12.reuse, 0x6e, RZ ;  /* 0x0000006e0c0f7824 */ /* 0x040fe200078e02ff */
[----:B------:R-:W-:Y:S01]  /*37940*/  LEA.HI.X.SX32 R9, R17, R5, 0x1, P3 ;  /* 0x0000000511097211 */ /* 0x000fe200018f0eff */
[----:B------:R-:W-:Y:S01]  /*37950*/  IMAD R17, R12, 0x6f, RZ ;  /* 0x0000006f0c117824 */ /* 0x000fe200078e02ff */
[----:B0-----:R-:W-:Y:S01]  /*37960*/  IADD3 R10, P1, PT, R19, R4, RZ ;  /* 0x00000004130a7210 */ /* 0x001fe20007f3e0ff */
[----:B------:R0:W-:Y:S01]  /*37970*/  STG.E.U8 desc[UR20][R2.64], R21 ;  /* 0x0000001502007986 */ /* 0x0001e2000c101114 */
[----:B------:R-:W-:-:S02]  /*37980*/  SHF.R.S32.HI R23, RZ, 0x8, R23 ;  /* 0x00000008ff177819 */ /* 0x000fc40000011417 */
[-C--:B------:R-:W-:Y:S01]  /*37990*/  LEA.HI.X.SX32 R11, R19, R5.reuse, 0x1, P1 ;  /* 0x00000005130b7211 */ /* 0x080fe200008f0eff */
[----:B------:R1:W-:Y:S01]  /*379a0*/  STG.E.U8 desc[UR20][R6.64], R88 ;  /* 0x0000005806007986 */ /* 0x0003e2000c101114 */
[----:B------:R-:W-:Y:S01]  /*379b0*/  IMAD R19, R12, 0x70, RZ ;  /* 0x000000700c137824 */ /* 0x000fe200078e02ff */
[-C--:B------:R-:W-:Y:S01]  /*379c0*/  IADD3 R14, P2, PT, R15, R4.reuse, RZ ;  /* 0x000000040f0e7210 */ /* 0x080fe20007f5e0ff */
[----:B0-----:R-:W-:Y:S01]  /*379d0*/  IMAD.MOV.U32 R21, RZ, RZ, R16 ;  /* 0x000000ffff157224 */ /* 0x001fe200078e0010 */
[-C--:B------:R-:W-:Y:S02]  /*379e0*/  IADD3 R2, P1, PT, R13, R4.reuse, RZ ;  /* 0x000000040d027210 */ /* 0x080fe40007f3e0ff */
[----:B-1----:R-:W-:Y:S01]  /*379f0*/  IADD3 R6, P3, PT, R17, R4, RZ ;  /* 0x0000000411067210 */ /* 0x002fe20007f7e0ff */
[----:B------:R0:W-:Y:S01]  /*37a00*/  STG.E.U8 desc[UR20][R8.64], R23 ;  /* 0x0000001708007986 */ /* 0x0001e2000c101114 */
[-C--:B------:R-:W-:Y:S02]  /*37a10*/  LEA.HI.X.SX32 R3, R13, R5.reuse, 0x1, P1 ;  /* 0x000000050d037211 */ /* 0x080fe400008f0eff */
[----:B------:R-:W-:Y:S01]  /*37a20*/  SHF.R.S32.HI R21, RZ, 0x8, R21 ;  /* 0x00000008ff157819 */ /* 0x000fe20000011415 */
[----:B------:R1:W-:Y:S01]  /*37a30*/  STG.E.U8 desc[UR20][R10.64], R89 ;  /* 0x000000590a007986 */ /* 0x0003e2000c101114 */
[----:B------:R-:W-:-:S02]  /*37a40*/  LEA.HI.X.SX32 R15, R15, R5, 0x1, P2 ;  /* 0x000000050f0f7211 */ /* 0x000fc400010f0eff */
[-C--:B------:R-:W-:Y:S01]  /*37a50*/  LEA.HI.X.SX32 R7, R17, R5.reuse, 0x1, P3 ;  /* 0x0000000511077211 */ /* 0x080fe200018f0eff */
[----:B------:R-:W-:Y:S01]  /*37a60*/  IMAD R17, R12, 0x73, RZ ;  /* 0x000000730c117824 */ /* 0x000fe200078e02ff */
[----:B------:R-:W-:Y:S02]  /*37a70*/  PRMT R16, R91, 0x9910, RZ ;  /* 0x000099105b107816 */ /* 0x000fe400000000ff */
[----:B0-----:R-:W-:Y:S02]  /*37a80*/  PRMT R23, R90, 0x9910, RZ ;  /* 0x000099105a177816 */ /* 0x001fe400000000ff */
[C---:B------:R-:W-:Y:S01]  /*37a90*/  IADD3 R8, P1, PT, R19.reuse, R4, RZ ;  /* 0x0000000413087210 */ /* 0x040fe20007f3e0ff */
[C---:B-1----:R-:W-:Y:S01]  /*37aa0*/  IMAD R11, R12.reuse, 0x71, RZ ;  /* 0x000000710c0b7824 */ /* 0x042fe200078e02ff */
[----:B------:R0:W-:Y:S01]  /*37ab0*/  STG.E.U8 desc[UR20][R2.64], R21 ;  /* 0x0000001502007986 */ /* 0x0001e2000c101114 */
[----:B------:R-:W-:Y:S01]  /*37ac0*/  SHF.R.S32.HI R23, RZ, 0x8, R23 ;  /* 0x00000008ff177819 */ /* 0x000fe20000011417 */
[C---:B------:R-:W-:Y:S01]  /*37ad0*/  IMAD R13, R12.reuse, 0x72, RZ ;  /* 0x000000720c0d7824 */ /* 0x040fe200078e02ff */
[----:B------:R-:W-:Y:S01]  /*37ae0*/  LEA.HI.X.SX32 R9, R19, R5, 0x1, P1 ;  /* 0x0000000513097211 */ /* 0x000fe200008f0eff */
[----:B------:R1:W-:Y:S01]  /*37af0*/  STG.E.U8 desc[UR20][R14.64], R90 ;  /* 0x0000005a0e007986 */ /* 0x0003e2000c101114 */
[----:B------:R-:W-:-:S02]  /*37b00*/  IMAD R19, R12, 0x74, RZ ;  /* 0x000000740c137824 */ /* 0x000fc400078e02ff */
[-C--:B------:R-:W-:Y:S01]  /*37b10*/  IADD3 R10, P2, PT, R13, R4.reuse, RZ ;  /* 0x000000040d0a7210 */ /* 0x080fe20007f5e0ff */
[----:B------:R2:W-:Y:S01]  /*37b20*/  STG.E.U8 desc[UR20][R6.64], R23 ;  /* 0x0000001706007986 */ /* 0x0005e2000c101114 */
[----:B0-----:R-:W-:Y:S01]  /*37b30*/  IMAD.MOV.U32 R21, RZ, RZ, R16 ;  /* 0x000000ffff157224 */ /* 0x001fe200078e0010 */
[-C--:B------:R-:W-:Y:S02]  /*37b40*/  IADD3 R2, P1, PT, R11, R4.reuse, RZ ;  /* 0x000000040b027210 */ /* 0x080fe40007f3e0ff */
[----:B-1----:R-:W-:Y:S01]  /*37b50*/  IADD3 R14, P3, PT, R17, R4, RZ ;  /* 0x00000004110e7210 */ /* 0x002fe20007f7e0ff */
[----:B------:R0:W-:Y:S01]  /*37b60*/  STG.E.U8 desc[UR20][R8.64], R91 ;  /* 0x0000005b08007986 */ /* 0x0001e2000c101114 */
[----:B------:R-:W-:Y:S02]  /*37b70*/  LEA.HI.X.SX32 R3, R11, R5, 0x1, P1 ;  /* 0x000000050b037211 */ /* 0x000fe400008f0eff */
[----:B--2---:R-:W-:Y:S02]  /*37b80*/  PRMT R23, R92, 0x9910, RZ ;  /* 0x000099105c177816 */ /* 0x004fe400000000ff */
[----:B------:R-:W-:-:S02]  /*37b90*/  SHF.R.S32.HI R21, RZ, 0x8, R21 ;  /* 0x00000008ff157819 */ /* 0x000fc40000011415 */
[-C--:B------:R-:W-:Y:S02]  /*37ba0*/  LEA.HI.X.SX32 R15, R17, R5.reuse, 0x1, P3 ;  /* 0x00000005110f7211 */ /* 0x080fe400018f0eff */
[-C--:B------:R-:W-:Y:S02]  /*37bb0*/  IADD3 R6, P1, PT, R19, R4.reuse, RZ ;  /* 0x0000000413067210 */ /* 0x080fe40007f3e0ff */
[----:B------:R-:W-:Y:S01]  /*37bc0*/  PRMT R17, R93, 0x9910, RZ ;  /* 0x000099105d117816 */ /* 0x000fe200000000ff */
[C---:B0-----:R-:W-:Y:S01]  /*37bd0*/  IMAD R9, R12.reuse, 0x75, RZ ;  /* 0x000000750c097824 */ /* 0x041fe200078e02ff */
[-C--:B------:R-:W-:Y:S01]  /*37be0*/  LEA.HI.X.SX32 R11, R13, R5.reuse, 0x1, P2 ;  /* 0x000000050d0b7211 */ /* 0x080fe200010f0eff */
[----:B------:R0:W-:Y:S01]  /*37bf0*/  STG.E.U8 desc[UR20][R2.64], R21 ;  /* 0x0000001502007986 */ /* 0x0001e2000c101114 */
[----:B------:R-:W-:Y:S01]  /*37c00*/  SHF.R.S32.HI R23, RZ, 0x8, R23 ;  /* 0x00000008ff177819 */ /* 0x000fe20000011417 */
[C---:B------:R-:W-:Y:S01]  /*37c10*/  IMAD R13, R12.reuse, 0x76, RZ ;  /* 0x000000760c0d7824 */ /* 0x040fe200078e02ff */
[----:B------:R-:W-:Y:S01]  /*37c20*/  LEA.HI.X.SX32 R7, R19, R5, 0x1, P1 ;  /* 0x0000000513077211 */ /* 0x000fe200008f0eff */
[C---:B------:R-:W-:Y:S01]  /*37c30*/  IMAD R19, R12.reuse, 0x77, RZ ;  /* 0x000000770c137824 */ /* 0x040fe200078e02ff */
[-C--:B------:R-:W-:Y:S01]  /*37c40*/  IADD3 R16, P1, PT, R9, R4.reuse, RZ ;  /* 0x0000000409107210 */ /* 0x080fe20007f3e0ff */
[----:B------:R1:W-:Y:S01]  /*37c50*/  STG.E.U8 desc[UR20][R10.64], R92 ;  /* 0x0000005c0a007986 */ /* 0x0003e2000c101114 */
[----:B------:R-:W-:Y:S01]  /*37c60*/  IADD3 R8, P2, PT, R13, R4, RZ ;  /* 0x000000040d087210 */ /* 0x000fe20007f5e0ff */
[----:B0-----:R-:W-:-:S02]  /*37c70*/  IMAD R21, R12, 0x78, RZ ;  /* 0x000000780c157824 */ /* 0x001fc400078e02ff */
[----:B------:R-:W-:Y:S01]  /*37c80*/  IMAD.MOV.U32 R3, RZ, RZ, R17 ;  /* 0x000000ffff037224 */ /* 0x000fe200078e0011 */
[----:B------:R0:W-:Y:S01]  /*37c90*/  STG.E.U8 desc[UR20][R14.64], R23 ;  /* 0x000000170e007986 */ /* 0x0001e2000c101114 */
[-C--:B------:R-:W-:Y:S02]  /*37ca0*/  LEA.HI.X.SX32 R17, R9, R5.reuse, 0x1, P1 ;  /* 0x0000000509117211 */ /* 0x080fe400008f0eff */
[----:B------:R-:W-:Y:S01]  /*37cb0*/  IADD3 R2, P3, PT, R19, R4, RZ ;  /* 0x0000000413027210 */ /* 0x000fe20007f7e0ff */
[----:B------:R2:W-:Y:S01]  /*37cc0*/  STG.E.U8 desc[UR20][R6.64], R93 ;  /* 0x0000005d06007986 */ /* 0x0005e2000c101114 */
[C---:B-1----:R-:W-:Y:S01]  /*37cd0*/  IMAD R11, R12.reuse, 0x79, RZ ;  /* 0x000000790c0b7824 */ /* 0x042fe200078e02ff */
[----:B------:R-:W-:Y:S01]  /*37ce0*/  LEA.HI.X.SX32 R9, R13, R5, 0x1, P2 ;  /* 0x000000050d097211 */ /* 0x000fe200010f0eff */
[----:B------:R-:W-:Y:S01]  /*37cf0*/  IMAD R13, R12, 0x7a, RZ ;  /* 0x0000007a0c0d7824 */ /* 0x000fe200078e02ff */
[----:B0-----:R-:W-:Y:S02]  /*37d00*/  PRMT R23, R94, 0x9910, RZ ;  /* 0x000099105e177816 */ /* 0x001fe400000000ff */
[----:B------:R-:W-:-:S02]  /*37d10*/  SHF.R.S32.HI R15, RZ, 0x8, R3 ;  /* 0x00000008ff0f7819 */ /* 0x000fc40000011403 */
[-C--:B--2---:R-:W-:Y:S02]  /*37d20*/  IADD3 R6, P1, PT, R21, R4.reuse, RZ ;  /* 0x0000000415067210 */ /* 0x084fe40007f3e0ff */
[-C--:B------:R-:W-:Y:S01]  /*37d30*/  LEA.HI.X.SX32 R3, R19, R5.reuse, 0x1, P3 ;  /* 0x0000000513037211 */ /* 0x080fe200018f0eff */
[----:B------:R0:W-:Y:S01]  /*37d40*/  STG.E.U8 desc[UR20][R16.64], R15 ;  /* 0x0000000f10007986 */ /* 0x0001e2000c101114 */
[----:B------:R-:W-:Y:S02]  /*37d50*/  SHF.R.S32.HI R23, RZ, 0x8, R23 ;  /* 0x00000008ff177819 */ /* 0x000fe40000011417 */
[----:B------:R-:W-:Y:S01]  /*37d60*/  LEA.HI.X.SX32 R7, R21, R5, 0x1, P1 ;  /* 0x0000000515077211 */ /* 0x000fe200008f0eff */
[C---:B------:R-:W-:Y:S01]  /*37d70*/  IMAD R19, R12.reuse, 0x7b, RZ ;  /* 0x0000007b0c137824 */ /* 0x040fe200078e02ff */
[----:B------:R-:W-:Y:S02]  /*37d80*/  PRMT R21, R95, 0x9910, RZ ;  /* 0x000099105f157816 */ /* 0x000fe400000000ff */
[----:B------:R-:W-:Y:S01]  /*37d90*/  IADD3 R14, P1, PT, R11, R4, RZ ;  /* 0x000000040b0e7210 */ /* 0x000fe20007f3e0ff */
[----:B------:R1:W-:Y:S01]  /*37da0*/  STG.E.U8 desc[UR20][R8.64], R94 ;  /* 0x0000005e08007986 */ /* 0x0003e2000c101114 */
[----:B------:R-:W-:Y:S01]  /*37db0*/  SHF.R.S32.HI R21, RZ, 0x8, R21 ;  /* 0x00000008ff157819 */ /* 0x000fe20000011415 */
[----:B0-----:R-:W-:-:S02]  /*37dc0*/  IMAD R17, R12, 0x7c, RZ ;  /* 0x0000007c0c117824 */ /* 0x001fc400078e02ff */
[----:B------:R0:W-:Y:S01]  /*37dd0*/  STG.E.U8 desc[UR20][R2.64], R23 ;  /* 0x0000001702007986 */ /* 0x0001e2000c101114 */
[-C--:B------:R-:W-:Y:S02]  /*37de0*/  LEA.HI.X.SX32 R15, R11, R5.reuse, 0x1, P1 ;  /* 0x000000050b0f7211 */ /* 0x080fe400008f0eff */
[-C--:B------:R-:W-:Y:S01]  /*37df0*/  IADD3 R10, P2, PT, R13, R4.reuse, RZ ;  /* 0x000000040d0a7210 */ /* 0x080fe20007f5e0ff */
[----:B------:R2:W-:Y:S01]  /*37e00*/  STG.E.U8 desc[UR20][R6.64], R95 ;  /* 0x0000005f06007986 */ /* 0x0005e2000c101114 */
[----:B------:R-:W-:Y:S02]  /*37e10*/  PRMT R16, R97, 0x9910, RZ ;  /* 0x0000991061107816 */ /* 0x000fe400000000ff */
[-C--:B-1----:R-:W-:Y:S01]  /*37e20*/  IADD3 R8, P3, PT, R19, R4.reuse, RZ ;  /* 0x0000000413087210 */ /* 0x082fe20007f7e0ff */
[----:B------:R1:W-:Y:S01]  /*37e30*/  STG.E.U8 desc[UR20][R14.64], R21 ;  /* 0x000000150e007986 */ /* 0x0003e2000c101114 */
[-C--:B------:R-:W-:Y:S02]  /*37e40*/  LEA.HI.X.SX32 R11, R13, R5.reuse, 0x1, P2 ;  /* 0x000000050d0b7211 */ /* 0x080fe400010f0eff */
[----:B0-----:R-:W-:Y:S01]  /*37e50*/  PRMT R23, R96, 0x9910, RZ ;  /* 0x0000991060177816 */ /* 0x001fe200000000ff */
[C---:B------:R-:W-:Y:S01]  /*37e60*/  IMAD R3, R12.reuse, 0x7d, RZ ;  /* 0x0000007d0c037824 */ /* 0x040fe200078e02ff */
[----:B--2---:R-:W-:Y:S01]  /*37e70*/  IADD3 R6, P1, PT, R17, R4, RZ ;  /* 0x0000000411067210 */ /* 0x004fe20007f3e0ff */
[----:B------:R-:W-:Y:S01]  /*37e80*/  IMAD R13, R12, 0x7e, RZ ;  /* 0x0000007e0c0d7824 */ /* 0x000fe200078e02ff */
[----:B------:R-:W-:-:S02]  /*37e90*/  LEA.HI.X.SX32 R9, R19, R5, 0x1, P3 ;  /* 0x0000000513097211 */ /* 0x000fc400018f0eff */
[----:B------:R-:W-:Y:S01]  /*37ea0*/  SHF.R.S32.HI R23, RZ, 0x8, R23 ;  /* 0x00000008ff177819 */ /* 0x000fe20000011417 */
[----:B-1----:R-:W-:Y:S01]  /*37eb0*/  IMAD.MOV.U32 R21, RZ, RZ, R16 ;  /* 0x000000ffff157224 */ /* 0x002fe200078e0010 */
[-C--:B------:R-:W-:Y:S01]  /*37ec0*/  LEA.HI.X.SX32 R7, R17, R5.reuse, 0x1, P1 ;  /* 0x0000000511077211 */ /* 0x080fe200008f0eff */
[C---:B------:R-:W-:Y:S01]  /*37ed0*/  IMAD R17, R12.reuse, 0x7f, RZ ;  /* 0x0000007f0c117824 */ /* 0x040fe200078e02ff */
[-C--:B------:R-:W-:Y:S01]  /*37ee0*/  IADD3 R14, P1, PT, R3, R4.reuse, RZ ;  /* 0x00000004030e7210 */ /* 0x080fe20007f3e0ff */
[----:B------:R-:W-:Y:S01]  /*37ef0*/  IMAD.SHL.U32 R19, R12, 0x80, RZ ;  /* 0x000000800c137824 */ /* 0x000fe200078e00ff */
[----:B------:R0:W-:Y:S01]  /*37f00*/  STG.E.U8 desc[UR20][R10.64], R96 ;  /* 0x000000600a007986 */ /* 0x0001e2000c101114 */
[----:B------:R-:W-:Y:S02]  /*37f10*/  IADD3 R2, P2, PT, R13, R4, RZ ;  /* 0x000000040d027210 */ /* 0x000fe40007f5e0ff */
[----:B------:R-:W-:Y:S01]  /*37f20*/  LEA.HI.X.SX32 R15, R3, R5, 0x1, P1 ;  /* 0x00000005030f7211 */ /* 0x000fe200008f0eff */
[----:B------:R1:W-:Y:S01]  /*37f30*/  STG.E.U8 desc[UR20][R8.64], R23 ;  /* 0x0000001708007986 */ /* 0x0003e2000c101114 */
[----:B------:R-:W-:-:S02]  /*37f40*/  SHF.R.S32.HI R21, RZ, 0x8, R21 ;  /* 0x00000008ff157819 */ /* 0x000fc40000011415 */
[----:B------:R-:W-:Y:S01]  /*37f50*/  PRMT R16, R128, 0x9910, RZ ;  /* 0x0000991080107816 */ /* 0x000fe200000000ff */
[----:B------:R2:W-:Y:S01]  /*37f60*/  STG.E.U8 desc[UR20][R6.64], R97 ;  /* 0x0000006106007986 */ /* 0x0005e2000c101114 */
[-C--:B------:R-:W-:Y:S02]  /*37f70*/  LEA.HI.X.SX32 R3, R13, R5.reuse, 0x1, P2 ;  /* 0x000000050d037211 */ /* 0x080fe400010f0eff */
[-C--:B0-----:R-:W-:Y:S01]  /*37f80*/  IADD3 R10, P3, PT, R17, R4.reuse, RZ ;  /* 0x00000004110a7210 */ /* 0x081fe20007f7e0ff */
[----:B------:R0:W-:Y:S01]  /*37f90*/  STG.E.U8 desc[UR20][R14.64], R21 ;  /* 0x000000150e007986 */ /* 0x0001e2000c101114 */
[----:B-1----:R-:W-:Y:S01]  /*37fa0*/  PRMT R23, R98, 0x9910, RZ ;  /* 0x0000991062177816 */ /* 0x002fe200000000ff */
[C---:B------:R-:W-:Y:S01]  /*37fb0*/  IMAD R9, R12.reuse, 0x81, RZ ;  /* 0x000000810c097824 */ /* 0x040fe200078e02ff */
[----:B--2---:R-:W-:Y:S01]  /*37fc0*/  IADD3 R6, P1, PT, R19, R4, RZ ;  /* 0x0000000413067210 */ /* 0x004fe20007f3e0ff */
[----:B------:R-:W-:Y:S01]  /*37fd0*/  IMAD R13, R12, 0x82, RZ ;  /* 0x000000820c0d7824 */ /* 0x000fe200078e02ff */
[----:B------:R-:W-:-:S02]  /*37fe0*/  LEA.HI.X.SX32 R11, R17, R5, 0x1, P3 ;  /* 0x00000005110b7211 */ /* 0x000fc400018f0eff */
[----:B------:R-:W-:Y:S01]  /*37ff0*/  SHF.R.S32.HI R23, RZ, 0x8, R23 ;  /* 0x00000008ff177819 */ /* 0x000fe20000011417 */
[----:B0-----:R-:W-:Y:S01]  /*38000*/  IMAD.MOV.U32 R21, RZ, RZ, R16 ;  /* 0x000000ffff157224 */ /* 0x001fe200078e0010 */
[-C--:B------:R-:W-:Y:S01]  /*38010*/  LEA.HI.X.SX32 R7, R19, R5.reuse, 0x1, P1 ;  /* 0x0000000513077211 */ /* 0x080fe200008f0eff */
[C---:B------:R-:W-:Y:S01]  /*38020*/  IMAD R17, R12.reuse, 0x83, RZ ;  /* 0x000000830c117824 */ /* 0x040fe200078e02ff */
[-C--:B------:R-:W-:Y:S01]  /*38030*/  IADD3 R8, P1, PT, R9, R4.reuse, RZ ;  /* 0x0000000409087210 */ /* 0x080fe20007f3e0ff */
[----:B------:R-:W-:Y:S01]  /*38040*/  IMAD R19, R12, 0x84, RZ ;  /* 0x000000840c137824 */ /* 0x000fe200078e02ff */
[----:B------:R0:W-:Y:S01]  /*38050*/  STG.E.U8 desc[UR20][R2.64], R98 ;  /* 0x0000006202007986 */ /* 0x0001e2000c101114 */
[----:B------:R-:W-:Y:S02]  /*38060*/  IADD3 R14, P2, PT, R13, R4, RZ ;  /* 0x000000040d0e7210 */ /* 0x000fe40007f5e0ff */
[----:B------:R-:W-:Y:S01]  /*38070*/  LEA.HI.X.SX32 R9, R9, R5, 0x1, P1 ;  /* 0x0000000509097211 */ /* 0x000fe200008f0eff */
[----:B------:R1:W-:Y:S01]  /*38080*/  STG.E.U8 desc[UR20][R10.64], R23 ;  /* 0x000000170a007986 */ /* 0x0003e2000c101114 */
[----:B------:R-:W-:-:S02]  /*38090*/  SHF.R.S32.HI R21, RZ, 0x8, R21 ;  /* 0x00000008ff157819 */ /* 0x000fc40000011415 */
[----:B------:R-:W-:Y:S01]  /*380a0*/  PRMT R16, R126, 0x9910, RZ ;  /* 0x000099107e107816 */ /* 0x000fe200000000ff */
[----:B------:R2:W-:Y:S01]  /*380b0*/  STG.E.U8 desc[UR20][R6.64], R128 ;  /* 0x0000008006007986 */ /* 0x0005e2000c101114 */
[-C--:B------:R-:W-:Y:S01]  /*380c0*/  LEA.HI.X.SX32 R15, R13, R5.reuse, 0x1, P2 ;  /* 0x000000050d0f7211 */ /* 0x080fe200010f0eff */
[C---:B------:R-:W-:Y:S01]  /*380d0*/  IMAD R13, R12.reuse, 0x86, RZ ;  /* 0x000000860c0d7824 */ /* 0x040fe200078e02ff */
[-C--:B0-----:R-:W-:Y:S01]  /*380e0*/  IADD3 R2, P3, PT, R17, R4.reuse, RZ ;  /* 0x0000000411027210 */ /* 0x081fe20007f7e0ff */
[----:B------:R0:W-:Y:S01]  /*380f0*/  STG.E.U8 desc[UR20][R8.64], R21 ;  /* 0x0000001508007986 */ /* 0x0001e2000c101114 */
[----:B-1----:R-:W-:Y:S01]  /*38100*/  PRMT R23, R127, 0x9910, RZ ;  /* 0x000099107f177816 */ /* 0x002fe200000000ff */
[----:B------:R-:W-:Y:S01]  /*38110*/  IMAD R11, R12, 0x85, RZ ;  /* 0x000000850c0b7824 */ /* 0x000fe200078e02ff */
[----:B--2---:R-:W-:Y:S02]  /*38120*/  IADD3 R6, P1, PT, R19, R4, RZ ;  /* 0x0000000413067210 */ /* 0x004fe40007f3e0ff */
[----:B------:R-:W-:-:S02]  /*38130*/  LEA.HI.X.SX32 R3, R17, R5, 0x1, P3 ;  /* 0x0000000511037211 */ /* 0x000fc400018f0eff */
[----:B------:R-:W-:Y:S01]  /*38140*/  SHF.R.S32.HI R23, RZ, 0x8, R23 ;  /* 0x00000008ff177819 */ /* 0x000fe20000011417 */
[----:B0-----:R-:W-:Y:S01]  /*38150*/  IMAD.MOV.U32 R21, RZ, RZ, R16 ;  /* 0x000000ffff157224 */ /* 0x001fe200078e0010 */
[-C--:B------:R-:W-:Y:S01]  /*38160*/  LEA.HI.X.SX32 R7, R19, R5.reuse, 0x1, P1 ;  /* 0x0000000513077211 */ /* 0x080fe200008f0eff */
[C---:B------:R-:W-:Y:S01]  /*38170*/  IMAD R17, R12.reuse, 0x87, RZ ;  /* 0x000000870c117824 */ /* 0x040fe200078e02ff */
[-C--:B------:R-:W-:Y:S01]  /*38180*/  IADD3 R8, P1, PT, R11, R4.reuse, RZ ;  /* 0x000000040b087210 */ /* 0x080fe20007f3e0ff */
[----:B------:R-:W-:Y:S01]  /*38190*/  IMAD R19, R12, 0x88, RZ ;  /* 0x000000880c137824 */ /* 0x000fe200078e02ff */
[----:B------:R-:W-:Y:S01]  /*381a0*/  IADD3 R10, P2, PT, R13, R4, RZ ;  /* 0x000000040d0a7210 */ /* 0x000fe20007f5e0ff */
[----:B------:R0:W-:Y:S01]  /*381b0*/  STG.E.U8 desc[UR20][R14.64], R127 ;  /* 0x0000007f0e007986 */ /* 0x0001e2000c101114 */
[----:B------:R-:W-:Y:S02]  /*381c0*/  LEA.HI.X.SX32 R9, R11, R5, 0x1, P1 ;  /* 0x000000050b097211 */ /* 0x000fe400008f0eff */
[----:B------:R-:W-:Y:S01]  /*381d0*/  SHF.R.S32.HI R21, RZ, 0x8, R21 ;  /* 0x00000008ff157819 */ /* 0x000fe20000011415 */
[----:B------:R1:W-:Y:S01]  /*381e0*/  STG.E.U8 desc[UR20][R2.64], R23 ;  /* 0x0000001702007986 */ /* 0x0003e2000c101114 */
[----:B------:R-:W-:-:S02]  /*381f0*/  PRMT R16, R124, 0x9910, RZ ;  /* 0x000099107c107816 */ /* 0x000fc400000000ff */
[-C--:B------:R-:W-:Y:S01]  /*38200*/  LEA.HI.X.SX32 R11, R13, R5.reuse, 0x1, P2 ;  /* 0x000000050d0b7211 */ /* 0x080fe200010f0eff */
[----:B------:R2:W-:Y:S01]  /*38210*/  STG.E.U8 desc[UR20][R6.64], R126 ;  /* 0x0000007e06007986 */ /* 0x0005e2000c101114 */
[C---:B------:R-:W-:Y:S01]  /*38220*/  IMAD R13, R12.reuse, 0x8a, RZ ;  /* 0x0000008a0c0d7824 */ /* 0x040fe200078e02ff */
[-C--:B0-----:R-:W-:Y:S02]  /*38230*/  IADD3 R14, P3, PT, R17, R4.reuse, RZ ;  /* 0x00000004110e7210 */ /* 0x081fe40007f7e0ff */
[----:B------:R0:W-:Y:S01]  /*38240*/  STG.E.U8 desc[UR20][R8.64], R21 ;  /* 0x0000001508007986 */ /* 0x0001e2000c101114 */
[----:B-1----:R-:W-:Y:S02]  /*38250*/  PRMT R23, R125, 0x9910, RZ ;  /* 0x000099107d177816 */ /* 0x002fe400000000ff */
[----:B------:R-:W-:Y:S01]  /*38260*/  IADD3 R2, P1, PT, R19, R4, RZ ;  /* 0x0000000413027210 */ /* 0x000fe20007f3e0ff */
[----:B--2---:R-:W-:Y:S01]  /*38270*/  IMAD R7, R12, 0x89, RZ ;  /* 0x000000890c077824 */ /* 0x004fe200078e02ff */
[----:B------:R-:W-:-:S02]  /*38280*/  LEA.HI.X.SX32 R15, R17, R5, 0x1, P3 ;  /* 0x00000005110f7211 */ /* 0x000fc400018f0eff */
[----:B------:R-:W-:Y:S02]  /*38290*/  SHF.R.S32.HI R23, RZ, 0x8, R23 ;  /* 0x00000008ff177819 */ /* 0x000fe40000011417 */
[-C--:B------:R-:W-:Y:S01]  /*382a0*/  LEA.HI.X.SX32 R3, R19, R5.reuse, 0x1, P1 ;  /* 0x0000000513037211 */ /* 0x080fe200008f0eff */
[----:B0-----:R-:W-:Y:S01]  /*382b0*/  IMAD.MOV.U32 R21, RZ, RZ, R16 ;  /* 0x000000ffff157224 */ /* 0x001fe200078e0010 */
[-C--:B------:R-:W-:Y:S01]  /*382c0*/  IADD3 R6, P1, PT, R7, R4.reuse, RZ ;  /* 0x0000000407067210 */ /* 0x080fe20007f3e0ff */
[C---:B------:R-:W-:Y:S01]  /*382d0*/  IMAD R17, R12.reuse, 0x8b, RZ ;  /* 0x0000008b0c117824 */ /* 0x040fe200078e02ff */
[-C--:B------:R-:W-:Y:S01]  /*382e0*/  IADD3 R8, P2, PT, R13, R4.reuse, RZ ;  /* 0x000000040d087210 */ /* 0x080fe20007f5e0ff */
[C---:B------:R-:W-:Y:S01]  /*382f0*/  IMAD R19, R12.reuse, 0x8c, RZ ;  /* 0x0000008c0c137824 */ /* 0x040fe200078e02ff */
[----:B------:R0:W-:Y:S01]  /*38300*/  STG.E.U8 desc[UR20][R10.64], R125 ;  /* 0x0000007d0a007986 */ /* 0x0001e2000c101114 */
[-C--:B------:R-:W-:Y:S02]  /*38310*/  LEA.HI.X.SX32 R7, R7, R5.reuse, 0x1, P1 ;  /* 0x0000000507077211 */ /* 0x080fe400008f0eff */
[----:B------:R-:W-:Y:S01]  /*38320*/  SHF.R.S32.HI R21, RZ, 0x8, R21 ;  /* 0x00000008ff157819 */ /* 0x000fe20000011415 */
[----:B------:R1:W-:Y:S01]  /*38330*/  STG.E.U8 desc[UR20][R14.64], R23 ;  /* 0x000000170e007986 */ /* 0x0003e2000c101114 */
[----:B------:R-:W-:Y:S01]  /*38340*/  LEA.HI.X.SX32 R9, R13, R5, 0x1, P2 ;  /* 0x000000050d097211 */ /* 0x000fe200010f0eff */
[----:B------:R-:W-:Y:S01]  /*38350*/  IMAD R13, R12, 0x8d, RZ ;  /* 0x0000008d0c0d7824 */ /* 0x000fe200078e02ff */
[----:B------:R-:W-:Y:S01]  /*38360*/  PRMT R16, R122, 0x9910, RZ ;  /* 0x000099107a107816 */ /* 0x000fe200000000ff */
[----:B------:R2:W-:Y:S01]  /*38370*/  STG.E.U8 desc[UR20][R2.64], R124 ;  /* 0x0000007c02007986 */ /* 0x0005e2000c101114 */
[----:B0-----:R-:W-:-:S03]  /*38380*/  IADD3 R10, P3, PT, R17, R4, RZ ;  /* 0x00000004110a7210 */ /* 0x001fc60007f7e0ff */
[----:B------:R0:W-:Y:S01]  /*38390*/  STG.E.U8 desc[UR20][R6.64], R21 ;  /* 0x0000001506007986 */ /* 0x0001e2000c101114 */
[----:B-1----:R-:W-:Y:S02]  /*383a0*/  PRMT R23, R123, 0x9910, RZ ;  /* 0x000099107b177816 */ /* 0x002fe400000000ff */
[-C--:B--2---:R-:W-:Y:S01]  /*383b0*/  IADD3 R2, P1, PT, R19, R4.reuse, RZ ;  /* 0x0000000413027210 */ /* 0x084fe20007f3e0ff */
[C---:B------:R-:W-:Y:S01]  /*383c0*/  IMAD R15, R12.reuse, 0x8e, RZ ;  /* 0x0000008e0c0f7824 */ /* 0x040fe200078e02ff */
[-C--:B------:R-:W-:Y:S02]  /*383d0*/  LEA.HI.X.SX32 R11, R17, R5.reuse, 0x1, P3 ;  /* 0x00000005110b7211 */ /* 0x080fe400018f0eff */
[----:B------:R-:W-:Y:S01]  /*383e0*/  SHF.R.S32.HI R23, RZ, 0x8, R23 ;  /* 0x00000008ff177819 */ /* 0x000fe20000011417 */
[----:B0-----:R-:W-:Y:S01]  /*383f0*/  IMAD.MOV.U32 R21, RZ, RZ, R16 ;  /* 0x000000ffff157224 */ /* 0x001fe200078e0010 */
        /* <DEDUP_REMOVED lines=8> */
[-C--:B------:R-:W-:Y:S02]  /*38480*/  IADD3 R14, P2, PT, R15, R4.reuse, RZ ;  /* 0x000000040f0e7210 */ /* 0x080fe40007f5e0ff */
[----:B------:R-:W-:Y:S01]  /*38490*/  PRMT R16, R120, 0x9910, RZ ;  /* 0x0000991078107816 */ /* 0x000fe200000000ff */
[----:B------:R2:W-:Y:S01]  /*384a0*/  STG.E.U8 desc[UR20][R2.64], R122 ;  /* 0x0000007a02007986 */ /* 0x0005e2000c101114 */
[C---:B------:R-:W-:Y:S01]  /*384b0*/  IMAD R13, R12.reuse, 0x92, RZ ;  /* 0x000000920c0d7824 */ /* 0x040fe200078e02ff */
[-C--:B0-----:R-:W-:Y:S02]  /*384c0*/  IADD3 R8, P3, PT, R17, R4.reuse, RZ ;  /* 0x0000000411087210 */ /* 0x081fe40007f7e0ff */
[----:B------:R0:W-:Y:S01]  /*384d0*/  STG.E.U8 desc[UR20][R6.64], R21 ;  /* 0x0000001506007986 */ /* 0x0001e2000c101114 */
[----:B-1----:R-:W-:Y:S01]  /*384e0*/  PRMT R23, R121, 0x9910, RZ ;  /* 0x0000991079177816 */ /* 0x002fe200000000ff */
[----:B------:R-:W-:Y:S01]  /*384f0*/  IMAD R11, R12, 0x91, RZ ;  /* 0x000000910c0b7824 */ /* 0x000fe200078e02ff */
[----:B--2---:R-:W-:-:S02]  /*38500*/  IADD3 R2, P1, PT, R19, R4, RZ ;  /* 0x0000000413027210 */ /* 0x004fc40007f3e0ff */
[-C--:B------:R-:W-:Y:S02]  /*38510*/  LEA.HI.X.SX32 R15, R15, R5.reuse, 0x1, P2 ;  /* 0x000000050f0f7211 */ /* 0x080fe400010f0eff */
[-C--:B------:R-:W-:Y:S01]  /*38520*/  LEA.HI.X.SX32 R9, R17, R5.reuse, 0x1, P3 ;  /* 0x0000000511097211 */ /* 0x080fe200018f0eff */
[----:B0-----:R-:W-:Y:S01]  /*38530*/  IMAD.MOV.U32 R21, RZ, RZ, R16 ;  /* 0x000000ffff157224 */ /* 0x001fe200078e0010 */
[----:B------:R-:W-:Y:S02]  /*38540*/  SHF.R.S32.HI R23, RZ, 0x8, R23 ;  /* 0x00000008ff177819 */ /* 0x000fe40000011417 */
[-C--:B------:R-:W-:Y:S01]  /*38550*/  LEA.HI.X.SX32 R3, R19, R5.reuse, 0x1, P1 ;  /* 0x0000000513037211 */ /* 0x080fe200008f0eff */
[C---:B------:R-:W-:Y:S01]  /*38560*/  IMAD R17, R12.reuse, 0x93, RZ ;  /* 0x000000930c117824 */ /* 0x040fe200078e02ff */
[-C--:B------:R-:W-:Y:S01]  /*38570*/  IADD3 R6, P1, PT, R11, R4.reuse, RZ ;  /* 0x000000040b067210 */ /* 0x080fe20007f3e0ff */
[----:B------:R-:W-:Y:S01]  /*38580*/  IMAD R19, R12, 0x94, RZ ;  /* 0x000000940c137824 */ /* 0x000fe200078e02ff */
[----:B------:R-:W-:Y:S01]  /*38590*/  IADD3 R10, P2, PT, R13, R4, RZ ;  /* 0x000000040d0a7210 */ /* 0x000fe20007f5e0ff */
[----:B------:R0:W-:Y:S01]  /*385a0*/  STG.E.U8 desc[UR20][R14.64], R121 ;  /* 0x000000790e007986 */ /* 0x0001e2000c101114 */
[----:B------:R-:W-:-:S02]  /*385b0*/  LEA.HI.X.SX32 R7, R11, R5, 0x1, P1 ;  /* 0x000000050b077211 */ /* 0x000fc400008f0eff */
[----:B------:R-:W-:Y:S01]  /*385c0*/  SHF.R.S32.HI R21, RZ, 0x8, R21 ;  /* 0x00000008ff157819 */ /* 0x000fe20000011415 */
[----:B------:R1:W-:Y:S01]  /*385d0*/  STG.E.U8 desc[UR20][R8.64], R23 ;  /* 0x0000001708007986 */ /* 0x0003e2000c101114 */
[----:B------:R-:W-:Y:S02]  /*385e0*/  PRMT R16, R118, 0x9910, RZ ;  /* 0x0000991076107816 */ /* 0x000fe400000000ff */
[----:B------:R-:W-:Y:S01]  /*385f0*/  LEA.HI.X.SX32 R11, R13, R5, 0x1, P2 ;  /* 0x000000050d0b7211 */ /* 0x000fe200010f0eff */
[----:B------:R2:W-:Y:S01]  /*38600*/  STG.E.U8 desc[UR20][R2.64], R120 ;  /* 0x0000007802007986 */ /* 0x0005e2000c101114 */
[C---:B------:R-:W-:Y:S01]  /*38610*/  IMAD R13, R12.reuse, 0x96, RZ ;  /* 0x000000960c0d7824 */ /* 0x040fe200078e02ff */
[-C--:B0-----:R-:W-:Y:S02]  /*38620*/  IADD3 R14, P3, PT, R17, R4.reuse, RZ ;  /* 0x00000004110e7210 */ /* 0x081fe40007f7e0ff */
[----:B------:R0:W-:Y:S01]  /*38630*/  STG.E.U8 desc[UR20][R6.64], R21 ;  /* 0x0000001506007986 */ /* 0x0001e2000c101114 */
[----:B-1----:R-:W-:Y:S01]  /*38640*/  PRMT R23, R119, 0x9910, RZ ;  /* 0x0000991077177816 */ /* 0x002fe200000000ff */
[----:B------:R-:W-:Y:S01]  /*38650*/  IMAD R9, R12, 0x95, RZ ;  /* 0x000000950c097824 */ /* 0x000fe200078e02ff */
[----:B--2---:R-:W-:-:S02]  /*38660*/  IADD3 R2, P1, PT, R19, R4, RZ ;  /* 0x0000000413027210 */ /* 0x004fc40007f3e0ff */
[-C--:B------:R-:W-:Y:S01]  /*38670*/  LEA.HI.X.SX32 R15, R17, R5.reuse, 0x1, P3 ;  /* 0x00000005110f7211 */ /* 0x080fe200018f0eff */
[C---:B------:R-:W-:Y:S01]  /*38680*/  IMAD R17, R12.reuse, 0x97, RZ ;  /* 0x000000970c117824 */ /* 0x040fe200078e02ff */
[----:B------:R-:W-:Y:S01]  /*38690*/  SHF.R.S32.HI R23, RZ, 0x8, R23 ;  /* 0x00000008ff177819 */ /* 0x000fe20000011417 */
[----:B0-----:R-:W-:Y:S01]  /*386a0*/  IMAD.MOV.U32 R21, RZ, RZ, R16 ;  /* 0x000000ffff157224 */ /* 0x001fe200078e0010 */
[-C--:B------:R-:W-:Y:S01]  /*386b0*/  LEA.HI.X.SX32 R3, R19, R5.reuse, 0x1, P1 ;  /* 0x0000000513037211 */ /* 0x080fe200008f0eff */
[----:B------:R-:W-:Y:S01]  /*386c0*/  IMAD R19, R12, 0x98, RZ ;  /* 0x000000980c137824 */ /* 0x000fe200078e02ff */
[-C--:B------:R-:W-:Y:S02]  /*386d0*/  IADD3 R6, P1, PT, R9, R4.reuse, RZ ;  /* 0x0000000409067210 */ /* 0x080fe40007f3e0ff */
[----:B------:R-:W-:Y:S01]  /*386e0*/  IADD3 R8, P2, PT, R13, R4, RZ ;  /* 0x000000040d087210 */ /* 0x000fe20007f5e0ff */
[----:B------:R0:W-:Y:S01]  /*386f0*/  STG.E.U8 desc[UR20][R10.64], R119 ;  /* 0x000000770a007986 */ /* 0x0001e2000c101114 */
[----:B------:R-:W-:-:S02]  /*38700*/  LEA.HI.X.SX32 R7, R9, R5, 0x1, P1 ;  /* 0x0000000509077211 */ /* 0x000fc400008f0eff */
[----:B------:R-:W-:Y:S01]  /*38710*/  SHF.R.S32.HI R21, RZ, 0x8, R21 ;  /* 0x00000008ff157819 */ /* 0x000fe20000011415 */
[----:B------:R1:W-:Y:S01]  /*38720*/  STG.E.U8 desc[UR20][R14.64], R23 ;  /* 0x000000170e007986 */ /* 0x0003e2000c101114 */
[-C--:B------:R-:W-:Y:S01]  /*38730*/  LEA.HI.X.SX32 R9, R13, R5.reuse, 0x1, P2 ;  /* 0x000000050d097211 */ /* 0x080fe200010f0eff */
[----:B------:R-:W-:Y:S01]  /*38740*/  IMAD R13, R12, 0x99, RZ ;  /* 0x000000990c0d7824 */ /* 0x000fe200078e02ff */
[----:B------:R-:W-:Y:S01]  /*38750*/  PRMT R16, R116, 0x9910, RZ ;  /* 0x0000991074107816 */ /* 0x000fe200000000ff */
[----:B------:R2:W-:Y:S01]  /*38760*/  STG.E.U8 desc[UR20][R2.64], R118 ;  /* 0x0000007602007986 */ /* 0x0005e2000c101114 */
[-C--:B0-----:R-:W-:Y:S02]  /*38770*/  IADD3 R10, P3, PT, R17, R4.reuse, RZ ;  /* 0x00000004110a7210 */ /* 0x081fe40007f7e0ff */
[----:B-1----:R-:W-:Y:S01]  /*38780*/  PRMT R23, R117, 0x9910, RZ ;  /* 0x0000991075177816 */ /* 0x002fe200000000ff */
[----:B------:R0:W-:Y:S01]  /*38790*/  STG.E.U8 desc[UR20][R6.64], R21 ;  /* 0x0000001506007986 */ /* 0x0001e2000c101114 */
[----:B--2---:R-:W-:Y:S01]  /*387a0*/  IADD3 R2, P1, PT, R19, R4, RZ ;  /* 0x0000000413027210 */ /* 0x004fe20007f3e0ff */
[C---:B------:R-:W-:Y:S01]  /*387b0*/  IMAD R15, R12.reuse, 0x9a, RZ ;  /* 0x0000009a0c0f7824 */ /* 0x040fe200078e02ff */
[----:B------:R-:W-:Y:S01]  /*387c0*/  LEA.HI.X.SX32 R11, R17, R5, 0x1, P3 ;  /* 0x00000005110b7211 */ /* 0x000fe200018f0eff */
[----:B------:R-:W-:Y:S01]  /*387d0*/  IMAD R17, R12, 0x9b, RZ ;  /* 0x0000009b0c117824 */ /* 0x000fe200078e02ff */
[----:B------:R-:W-:-:S02]  /*387e0*/  SHF.R.S32.HI R23, RZ, 0x8, R23 ;  /* 0x00000008ff177819 */ /* 0x000fc40000011417 */
[-C--:B------:R-:W-:Y:S01]  /*387f0*/  LEA.HI.X.SX32 R3, R19, R5.reuse, 0x1, P1 ;  /* 0x0000000513037211 */ /* 0x080fe200008f0eff */
[----:B------:R-:W-:Y:S02]  /*38800*/  IMAD R19, R12, 0x9c, RZ ;  /* 0x0000009c0c137824 */ /* 0x000fe400078e02ff */
[----:B0-----:R-:W-:Y:S01]  /*38810*/  IMAD.MOV.U32 R21, RZ, RZ, R16 ;  /* 0x000000ffff157224 */ /* 0x001fe200078e0010 */
[-C--:B------:R-:W-:Y:S01]  /*38820*/  IADD3 R6, P1, PT, R13, R4.reuse, RZ ;  /* 0x000000040d067210 */ /* 0x080fe20007f3e0ff */
[----:B------:R0:W-:Y:S01]  /*38830*/  STG.E.U8 desc[UR20][R8.64], R117 ;  /* 0x0000007508007986 */ /* 0x0001e2000c101114 */
[----:B------:R-:W-:Y:S02]  /*38840*/  IADD3 R14, P2, PT, R15, R4, RZ ;  /* 0x000000040f0e7210 */ /* 0x000fe40007f5e0ff */
[----:B------:R-:W-:Y:S01]  /*38850*/  LEA.HI.X.SX32 R7, R13, R5, 0x1, P1 ;  /* 0x000000050d077211 */ /* 0x000fe200008f0eff */
[----:B------:R1:W-:Y:S01]  /*38860*/  STG.E.U8 desc[UR20][R10.64], R23 ;  /* 0x000000170a007986 */ /* 0x0003e2000c101114 */
[----:B------:R-:W-:-:S03]  /*38870*/  SHF.R.S32.HI R21, RZ, 0x8, R21 ;  /* 0x00000008ff157819 */ /* 0x000fc60000011415 */
[----:B------:R2:W-:Y:S01]  /*38880*/  STG.E.U8 desc[UR20][R2.64], R116 ;  /* 0x0000007402007986 */ /* 0x0005e2000c101114 */
[----:B------:R-:W-:Y:S02]  /*38890*/  PRMT R16, R114, 0x9910, RZ ;  /* 0x0000991072107816 */ /* 0x000fe400000000ff */
[-C--:B0-----:R-:W-:Y:S02]  /*388a0*/  IADD3 R8, P3, PT, R17, R4.reuse, RZ ;  /* 0x0000000411087210 */ /* 0x081fe40007f7e0ff */
[----:B-1----:R-:W-:Y:S01]  /*388b0*/  PRMT R23, R115, 0x9910, RZ ;  /* 0x0000991073177816 */ /* 0x002fe200000000ff */
[C---:B------:R-:W-:Y:S01]  /*388c0*/  IMAD R11, R12.reuse, 0x9d, RZ ;  /* 0x0000009d0c0b7824 */ /* 0x040fe200078e02ff */
[-C--:B------:R-:W-:Y:S02]  /*388d0*/  LEA.HI.X.SX32 R15, R15, R5.reuse, 0x1, P2 ;  /* 0x000000050f0f7211 */ /* 0x080fe400010f0eff */
[-C--:B--2---:R-:W-:Y:S01]  /*388e0*/  IADD3 R2, P1, PT, R19, R4.reuse, RZ ;  /* 0x0000000413027210 */ /* 0x084fe20007f3e0ff */
[C---:B------:R-:W-:Y:S01]  /*388f0*/  IMAD R13, R12.reuse, 0x9e, RZ ;  /* 0x0000009e0c0d7824 */ /* 0x040fe200078e02ff */
[-C--:B------:R-:W-:Y:S01]  /*38900*/  LEA.HI.X.SX32 R9, R17, R5.reuse, 0x1, P3 ;  /* 0x0000000511097211 */ /* 0x080fe200018f0eff */
[----:B------:R0:W-:Y:S01]  /*38910*/  STG.E.U8 desc[UR20][R6.64], R21 ;  /* 0x0000001506007986 */ /* 0x0001e2000c101114 */
[----:B------:R-:W-:Y:S01]  /*38920*/  SHF.R.S32.HI R23, RZ, 0x8, R23 ;  /* 0x00000008ff177819 */ /* 0x000fe20000011417 */
[C---:B------:R-:W-:Y:S01]  /*38930*/  IMAD R17, R12.reuse, 0x9f, RZ ;  /* 0x0000009f0c117824 */ /* 0x040fe200078e02ff */
[----:B------:R-:W-:Y:S01]  /*38940*/  LEA.HI.X.SX32 R3, R19, R5, 0x1, P1 ;  /* 0x0000000513037211 */ /* 0x000fe200008f0eff */
[----:B------:R-:W-:Y:S01]  /*38950*/  IMAD R19, R12, 0xa0, RZ ;  /* 0x000000a00c137824 */ /* 0x000fe200078e02ff */
[----:B------:R1:W-:Y:S01]  /*38960*/  STG.E.U8 desc[UR20][R14.64], R115 ;  /* 0x000000730e007986 */ /* 0x0003e2000c101114 */
[----:B------:R-:W-:-:S03]  /*38970*/  IADD3 R10, P2, PT, R13, R4, RZ ;  /* 0x000000040d0a7210 */ /* 0x000fc60007f5e0ff */
[----:B------:R2:W-:Y:S01]  /*38980*/  STG.E.U8 desc[UR20][R8.64], R23 ;  /* 0x0000001708007986 */ /* 0x0005e2000c101114 */
[CC--:B0-----:R-:W-:Y:S01]  /*38990*/  IADD3 R6, P1, PT, R11.reuse, R4.reuse, RZ ;  /* 0x000000040b067210 */ /* 0x0c1fe20007f3e0ff */
[----:B------:R-:W-:Y:S02]  /*389a0*/  IMAD.MOV.U32 R21, RZ, RZ, R16 ;  /* 0x000000ffff157224 */ /* 0x000fe400078e0010 */
[----:B------:R0:W-:Y:S01]  /*389b0*/  STG.E.U8 desc[UR20][R2.64], R114 ;  /* 0x0000007202007986 */ /* 0x0001e2000c101114 */
[----:B------:R-:W-:Y:S02]  /*389c0*/  LEA.HI.X.SX32 R7, R11, R5, 0x1, P1 ;  /* 0x000000050b077211 */ /* 0x000fe400008f0eff */
[----:B-1----:R-:W-:Y:S02]  /*389d0*/  IADD3 R14, P3, PT, R17, R4, RZ ;  /* 0x00000004110e7210 */ /* 0x002fe40007f7e0ff */
[----:B--2---:R-:W-:Y:S01]  /*389e0*/  PRMT R23, R113, 0x9910, RZ ;  /* 0x0000991071177816 */ /* 0x004fe200000000ff */
[----:B------:R-:W-:Y:S01]  /*389f0*/  IMAD R9, R12, 0xa1, RZ ;  /* 0x000000a10c097824 */ /* 0x000fe200078e02ff */
[----:B------:R-:W-:-:S02]  /*38a00*/  SHF.R.S32.HI R21, RZ, 0x8, R21 ;  /* 0x00000008ff157819 */ /* 0x000fc40000011415 */
[-C--:B0-----:R-:W-:Y:S02]  /*38a10*/  IADD3 R2, P1, PT, R19, R4.reuse, RZ ;  /* 0x0000000413027210 */ /* 0x081fe40007f3e0ff */
[-C--:B------:R-:W-:Y:S01]  /*38a20*/  LEA.HI.X.SX32 R11, R13, R5.reuse, 0x1, P2 ;  /* 0x000000050d0b7211 */ /* 0x080fe200010f0eff */
[C---:B------:R-:W-:Y:S01]  /*38a30*/  IMAD R77, R12.reuse, 0xa5, RZ ;  /* 0x000000a50c4d7824 */ /* 0x040fe200078e02ff */
[-C--:B------:R-:W-:Y:S02]  /*38a40*/  LEA.HI.X.SX32 R15, R17, R5.reuse, 0x1, P3 ;  /* 0x00000005110f7211 */ /* 0x080fe400018f0eff */
[----:B------:R-:W-:Y:S01]  /*38a50*/  SHF.R.S32.HI R23, RZ, 0x8, R23 ;  /* 0x00000008ff177819 */ /* 0x000fe20000011417 */
[C---:B------:R-:W-:Y:S01]  /*38a60*/  IMAD R13, R12.reuse, 0xa2, RZ ;  /* 0x000000a20c0d7824 */ /* 0x040fe200078e02ff */
[----:B------:R-:W-:Y:S01]  /*38a70*/  LEA.HI.X.SX32 R3, R19, R5, 0x1, P1 ;  /* 0x0000000513037211 */ /* 0x000fe200008f0eff */
[C---:B------:R-:W-:Y:S01]  /*38a80*/  IMAD R79, R12.reuse, 0xa6, RZ ;  /* 0x000000a60c4f7824 */ /* 0x040fe200078e02ff */
[----:B------:R0:W-:Y:S01]  /*38a90*/  STG.E.U8 desc[UR20][R6.64], R21 ;  /* 0x0000001506007986 */ /* 0x0001e2000c101114 */
[----:B------:R-:W-:Y:S01]  /*38aa0*/  IMAD R19, R12, 0xa4, RZ ;  /* 0x000000a40c137824 */ /* 0x000fe200078e02ff */
[----:B------:R-:W-:-:S02]  /*38ab0*/  IADD3 R90, P6, PT, R77, R4, RZ ;  /* 0x000000044d5a7210 */ /* 0x000fc40007fde0ff */
[----:B------:R-:W-:Y:S01]  /*38ac0*/  STG.E.U8 desc[UR20][R10.64], R113 ;  /* 0x000000710a007986 */ /* 0x000fe2000c101114 */
[----:B------:R-:W-:-:S03]  /*38ad0*/  IADD3 R8, P2, PT, R13, R4, RZ ;  /* 0x000000040d087210 */ /* 0x000fc60007f5e0ff */
[----:B------:R-:W-:Y:S01]  /*38ae0*/  STG.E.U8 desc[UR20][R14.64], R23 ;  /* 0x000000170e007986 */ /* 0x000fe2000c101114 */
[-C--:B------:R-:W-:Y:S02]  /*38af0*/  IADD3 R88, P5, PT, R79, R4.reuse, RZ ;  /* 0x000000044f587210 */ /* 0x080fe40007fbe0ff */
[C---:B0-----:R-:W-:Y:S01]  /*38b00*/  IADD3 R6, P1, PT, R9.reuse, R4, RZ ;  /* 0x0000000409067210 */ /* 0x041fe20007f3e0ff */
[----:B------:R0:W-:Y:S01]  /*38b10*/  STG.E.U8 desc[UR20][R2.64], R112 ;  /* 0x0000007002007986 */ /* 0x0001e2000c101114 */
[C---:B------:R-:W-:Y:S02]  /*38b20*/  IMAD R83, R12.reuse, 0xa8, RZ ;  /* 0x000000a80c537824 */ /* 0x040fe400078e02ff */
[-C--:B------:R-:W-:Y:S02]  /*38b30*/  LEA.HI.X.SX32 R7, R9, R5.reuse, 0x1, P1 ;  /* 0x0000000509077211 */ /* 0x080fe400008f0eff */
[-C--:B------:R-:W-:Y:S01]  /*38b40*/  LEA.HI.X.SX32 R91, R77, R5.reuse, 0x1, P6 ;  /* 0x000000054d5b7211 */ /* 0x080fe200030f0eff */
[----:B------:R-:W-:Y:S01]  /*38b50*/  IMAD R17, R12, 0xa3, RZ ;  /* 0x000000a30c117824 */ /* 0x000fe200078e02ff */
[----:B------:R-:W-:-:S02]  /*38b60*/  LEA.HI.X.SX32 R9, R13, R5, 0x1, P2 ;  /* 0x000000050d097211 */ /* 0x000fc400010f0eff */
[----:B0-----:R-:W-:Y:S02]  /*38b70*/  PRMT R3, R111, 0x9910, RZ ;  /* 0x000099106f037816 */ /* 0x001fe400000000ff */
[-C--:B------:R-:W-:Y:S01]  /*38b80*/  IADD3 R2, P1, PT, R19, R4.reuse, RZ ;  /* 0x0000000413027210 */ /* 0x080fe20007f3e0ff */
[C---:B------:R-:W-:Y:S01]  /*38b90*/  IMAD R73, R12.reuse, 0xac, RZ ;  /* 0x000000ac0c497824 */ /* 0x040fe200078e02ff */
[-C--:B------:R-:W-:Y:S01]  /*38ba0*/  LEA.HI.X.SX32 R89, R79, R5.reuse, 0x1, P5 ;  /* 0x000000054f597211 */ /* 0x080fe200028f0eff */
[----:B------:R-:W-:Y:S01]  /*38bb0*/  IMAD.MOV.U32 R13, RZ, RZ, R3 ;  /* 0x000000ffff0d7224 */ /* 0x000fe200078e0003 */
[----:B------:R-:W-:Y:S01]  /*38bc0*/  LEA.HI.X.SX32 R3, R19, R5, 0x1, P1 ;  /* 0x0000000513037211 */ /* 0x000fe200008f0eff */
[C---:B------:R-:W-:Y:S01]  /*38bd0*/  IMAD R69, R12.reuse, 0xae, RZ ;  /* 0x000000ae0c457824 */ /* 0x040fe200078e02ff */
[-C--:B------:R-:W-:Y:S01]  /*38be0*/  IADD3 R96, P1, PT, R83, R4.reuse, RZ ;  /* 0x0000000453607210 */ /* 0x080fe20007f3e0ff */
[----:B------:R-:W-:Y:S01]  /*38bf0*/  STL.64 [R1+0x40], R90 ;  /* 0x0000405a01007387 */ /* 0x000fe20000100a00 */
[----:B------:R-:W-:Y:S01]  /*38c00*/  IADD3 R10, P3, PT, R17, R4, RZ ;  /* 0x00000004110a7210 */ /* 0x000fe20007f7e0ff */
[----:B------:R-:W-:-:S02]  /*38c10*/  IMAD R85, R12, 0xa9, RZ ;  /* 0x000000a90c557824 */ /* 0x000fc400078e02ff */
[----:B------:R0:W-:Y:S01]  /*38c20*/  STL.64 [R1+0x38], R88 ;  /* 0x0000385801007387 */ /* 0x0001e20000100a00 */
[C---:B------:R-:W-:Y:S01]  /*38c30*/  IMAD R87, R12.reuse, 0xaa, RZ ;  /* 0x000000aa0c577824 */ /* 0x040fe200078e02ff */
[-C--:B------:R-:W-:Y:S01]  /*38c40*/  LEA.HI.X.SX32 R97, R83, R5.reuse, 0x1, P1 ;  /* 0x0000000553617211 */ /* 0x080fe200008f0eff */
[C---:B------:R-:W-:Y:S01]  /*38c50*/  IMAD R62, R12.reuse, 0xb2, RZ ;  /* 0x000000b20c3e7824 */ /* 0x040fe200078e02ff */
[-C--:B------:R-:W-:Y:S01]  /*38c60*/  IADD3 R164, P1, PT, R69, R4.reuse, RZ ;  /* 0x0000000445a47210 */ /* 0x080fe20007f3e0ff */
[C---:B------:R-:W-:Y:S02]  /*38c70*/  IMAD R81, R12.reuse, 0xa7, RZ ;  /* 0x000000a70c517824 */ /* 0x040fe400078e02ff */
[C---:B------:R-:W-:Y:S01]  /*38c80*/  IMAD R60, R12.reuse, 0xb4, RZ ;  /* 0x000000b40c3c7824 */ /* 0x040fe200078e02ff */
[-C--:B------:R-:W-:Y:S02]  /*38c90*/  LEA.HI.X.SX32 R11, R17, R5.reuse, 0x1, P3 ;  /* 0x00000005110b7211 */ /* 0x080fe400018f0eff */
[-C--:B0-----:R-:W-:Y:S01]  /*38ca0*/  IADD3 R88, P5, PT, R73, R4.reuse, RZ ;  /* 0x0000000449587210 */ /* 0x081fe20007fbe0ff */
[C---:B------:R-:W-:Y:S01]  /*38cb0*/  IMAD R75, R12.reuse, 0xab, RZ ;  /* 0x000000ab0c4b7824 */ /* 0x040fe200078e02ff */
[-C--:B------:R-:W-:Y:S01]  /*38cc0*/  IADD3 R94, P4, PT, R85, R4.reuse, RZ ;  /* 0x00000004555e7210 */ /* 0x080fe20007f9e0ff */
[C---:B------:R-:W-:Y:S01]  /*38cd0*/  IMAD R65, R12.reuse, 0xb0, RZ ;  /* 0x000000b00c417824 */ /* 0x040fe200078e02ff */
[----:B------:R-:W-:Y:S01]  /*38ce0*/  LEA.HI.X.SX32 R89, R73, R5, 0x1, P5 ;  /* 0x0000000549597211 */ /* 0x000fe200028f0eff */
[----:B------:R-:W-:Y:S01]  /*38cf0*/  IMAD R56, R12, 0xb8, RZ ;  /* 0x000000b80c387824 */ /* 0x000fe200078e02ff */
[----:B------:R-:W-:-:S02]  /*38d00*/  IADD3 R92, P3, PT, R87, R4, RZ ;  /* 0x00000004575c7210 */ /* 0x000fc40007f7e0ff */
[-C--:B------:R-:W-:Y:S01]  /*38d10*/  IADD3 R156, P5, PT, R62, R4.reuse, RZ ;  /* 0x000000043e9c7210 */ /* 0x080fe20007fbe0ff */
[C---:B------:R-:W-:Y:S01]  /*38d20*/  IMAD R54, R12.reuse, 0xba, RZ ;  /* 0x000000ba0c367824 */ /* 0x040fe200078e02ff */
[-C--:B------:R-:W-:Y:S02]  /*38d30*/  IADD3 R98, P2, PT, R81, R4.reuse, RZ ;  /* 0x0000000451627210 */ /* 0x080fe40007f5e0ff */
[-C--:B------:R-:W-:Y:S01]  /*38d40*/  LEA.HI.X.SX32 R165, R69, R5.reuse, 0x1, P1 ;  /* 0x0000000545a57211 */ /* 0x080fe200008f0eff */
[----:B------:R-:W-:Y:S01]  /*38d50*/  IMAD R71, R12, 0xad, RZ ;  /* 0x000000ad0c477824 */ /* 0x000fe200078e02ff */
[-C--:B------:R-:W-:Y:S01]  /*38d60*/  IADD3 R152, P1, PT, R60, R4.reuse, RZ ;  /* 0x000000043c987210 */ /* 0x080fe20007f3e0ff */
[C---:B------:R-:W-:Y:S01]  /*38d70*/  IMAD R63, R12.reuse, 0xb1, RZ ;  /* 0x000000b10c3f7824 */ /* 0x040fe200078e02ff */
[----:B------:R-:W-:Y:S01]  /*38d80*/  IADD3 R90, P6, PT, R75, R4, RZ ;  /* 0x000000044b5a7210 */ /* 0x000fe20007fde0ff */
[C---:B------:R-:W-:Y:S01]  /*38d90*/  IMAD R59, R12.reuse, 0xb5, RZ ;  /* 0x000000b50c3b7824 */ /* 0x040fe200078e02ff */
[-C--:B------:R-:W-:Y:S01]  /*38da0*/  LEA.HI.X.SX32 R95, R85, R5.reuse, 0x1, P4 ;  /* 0x00000005555f7211 */ /* 0x080fe200020f0eff */
[C---:B------:R-:W-:Y:S01]  /*38db0*/  IMAD R58, R12.reuse, 0xb6, RZ ;  /* 0x000000b60c3a7824 */ /* 0x040fe200078e02ff */
[-C--:B------:R-:W-:Y:S01]  /*38dc0*/  LEA.HI.X.SX32 R93, R87, R5.reuse, 0x1, P3 ;  /* 0x00000005575d7211 */ /* 0x080fe200018f0eff */
[----:B------:R-:W-:Y:S01]  /*38dd0*/  IMAD R50, R12, 0xbe, RZ ;  /* 0x000000be0c327824 */ /* 0x000fe200078e02ff */
[----:B------:R-:W-:-:S02]  /*38de0*/  LEA.HI.X.SX32 R157, R62, R5, 0x1, P5 ;  /* 0x000000053e9d7211 */ /* 0x000fc400028f0eff */
[-C--:B------:R-:W-:Y:S02]  /*38df0*/  LEA.HI.X.SX32 R99, R81, R5.reuse, 0x1, P2 ;  /* 0x0000000551637211 */ /* 0x080fe400010f0eff */
[-C--:B------:R-:W-:Y:S02]  /*38e00*/  IADD3 R162, P4, PT, R67, R4.reuse, RZ ;  /* 0x0000000443a27210 */ /* 0x080fe40007f9e0ff */
[-C--:B------:R-:W-:Y:S02]  /*38e10*/  IADD3 R160, P3, PT, R65, R4.reuse, RZ ;  /* 0x0000000441a07210 */ /* 0x080fe40007f7e0ff */
[-C--:B------:R-:W-:Y:S01]  /*38e20*/  IADD3 R144, P5, PT, R56, R4.reuse, RZ ;  /* 0x0000000438907210 */ /* 0x080fe20007fbe0ff */
[----:B------:R-:W-:Y:S01]  /*38e30*/  IMAD R48, R12, 0xc0, RZ ;  /* 0x000000c00c307824 */ /* 0x000fe200078e02ff */
[----:B------:R-:W-:Y:S02]  /*38e40*/  PRMT R16, R112, 0x9910, RZ ;  /* 0x0000991070107816 */ /* 0x000fe400000000ff */
[----:B------:R-:W-:Y:S01]  /*38e50*/  LEA.HI.X.SX32 R153, R60, R5, 0x1, P1 ;  /* 0x000000053c997211 */ /* 0x000fe200008f0eff */
[----:B------:R-:W-:Y:S01]  /*38e60*/  IMAD R61, R12, 0xb3, RZ ;  /* 0x000000b30c3d7824 */ /* 0x000fe200078e02ff */
[-C--:B------:R-:W-:Y:S01]  /*38e70*/  IADD3 R140, P1, PT, R54, R4.reuse, RZ ;  /* 0x00000004368c7210 */ /* 0x080fe20007f3e0ff */
[----:B------:R-:W-:Y:S01]  /*38e80*/  IMAD R57, R12, 0xb7, RZ ;  /* 0x000000b70c397824 */ /* 0x000fe200078e02ff */
[----:B------:R-:W-:-:S02]  /*38e90*/  IADD3 R76, P2, PT, R71, R4, RZ ;  /* 0x00000004474c7210 */ /* 0x000fc40007f5e0ff */
[-C--:B------:R-:W-:Y:S01]  /*38ea0*/  LEA.HI.X.SX32 R91, R75, R5.reuse, 0x1, P6 ;  /* 0x000000054b5b7211 */ /* 0x080fe200030f0eff */
[C---:B------:R-:W-:Y:S01]  /*38eb0*/  IMAD R53, R12.reuse, 0xbb, RZ ;  /* 0x000000bb0c357824 */ /* 0x040fe200078e02ff */
[-C--:B------:R-:W-:Y:S01]  /*38ec0*/  IADD3 R158, P6, PT, R63, R4.reuse, RZ ;  /* 0x000000043f9e7210 */ /* 0x080fe20007fde0ff */
[C---:B------:R-:W-:Y:S01]  /*38ed0*/  IMAD R52, R12.reuse, 0xbc, RZ ;  /* 0x000000bc0c347824 */ /* 0x040fe200078e02ff */
[-C--:B------:R-:W-:Y:S01]  /*38ee0*/  LEA.HI.X.SX32 R163, R67, R5.reuse, 0x1, P4 ;  /* 0x0000000543a37211 */ /* 0x080fe200020f0eff */
[----:B------:R-:W-:Y:S01]  /*38ef0*/  IMAD R44, R12, 0xc4, RZ ;  /* 0x000000c40c2c7824 */ /* 0x000fe200078e02ff */
[-C--:B------:R-:W-:Y:S01]  /*38f00*/  LEA.HI.X.SX32 R161, R65, R5.reuse, 0x1, P3 ;  /* 0x0000000541a17211 */ /* 0x080fe200018f0eff */
[----:B------:R-:W-:Y:S01]  /*38f10*/  STL.64 [R1+0x30], R98 ;  /* 0x0000306201007387 */ /* 0x000fe20000100a00 */
[----:B------:R-:W-:Y:S02]  /*38f20*/  LEA.HI.X.SX32 R145, R56, R5, 0x1, P5 ;  /* 0x0000000538917211 */ /* 0x000fe400028f0eff */
[----:B------:R-:W-:Y:S01]  /*38f30*/  SHF.R.S32.HI R15, RZ, 0x8, R16 ;  /* 0x00000008ff0f7819 */ /* 0x000fe20000011410 */
[----:B------:R-:W-:Y:S01]  /*38f40*/  STL.64 [R1+0x28], R96 ;  /* 0x0000286001007387 */ /* 0x000fe20000100a00 */
[----:B------:R-:W-:-:S02]  /*38f50*/  IADD3 R150, P4, PT, R59, R4, RZ ;  /* 0x000000043b967210 */ /* 0x000fc40007f9e0ff */
[-C--:B------:R-:W-:Y:S02]  /*38f60*/  IADD3 R148, P3, PT, R58, R4.reuse, RZ ;  /* 0x000000043a947210 */ /* 0x080fe40007f7e0ff */
[-C--:B------:R-:W-:Y:S01]  /*38f70*/  IADD3 R132, P5, PT, R50, R4.reuse, RZ ;  /* 0x0000000432847210 */ /* 0x080fe20007fbe0ff */
[----:B------:R-:W-:Y:S01]  /*38f80*/  IMAD R40, R12, 0xc6, RZ ;  /* 0x000000c60c287824 */ /* 0x000fe200078e02ff */
[-C--:B------:R-:W-:Y:S01]  /*38f90*/  LEA.HI.X.SX32 R141, R54, R5.reuse, 0x1, P1 ;  /* 0x00000005368d7211 */ /* 0x080fe200008f0eff */
[----:B------:R-:W-:Y:S01]  /*38fa0*/  STL.64 [R1+0x20], R94 ;  /* 0x0000205e01007387 */ /* 0x000fe20000100a00 */
[----:B------:R-:W-:Y:S01]  /*38fb0*/  SHF.R.S32.HI R13, RZ, 0x8, R13 ;  /* 0x00000008ff0d7819 */ /* 0x000fe2000001140d */
[----:B------:R-:W-:Y:S01]  /*38fc0*/  IMAD R55, R12, 0xb9, RZ ;  /* 0x000000b90c377824 */ /* 0x000fe200078e02ff */
[-C--:B------:R-:W-:Y:S01]  /*38fd0*/  LEA.HI.X.SX32 R77, R71, R5.reuse, 0x1, P2 ;  /* 0x00000005474d7211 */ /* 0x080fe200010f0eff */
[----:B------:R-:W-:Y:S01]  /*38fe0*/  STL.64 [R1+0x18], R92 ;  /* 0x0000185c01007387 */ /* 0x000fe20000100a00 */
[-C--:B------:R-:W-:Y:S01]  /*38ff0*/  IADD3 R128, P1, PT, R48, R4.reuse, RZ ;  /* 0x0000000430807210 */ /* 0x080fe20007f3e0ff */
[C---:B------:R-:W-:Y:S01]  /*39000*/  IMAD R51, R12.reuse, 0xbd, RZ ;  /* 0x000000bd0c337824 */ /* 0x040fe200078e02ff */
[-C--:B------:R-:W-:Y:S01]  /*39010*/  IADD3 R154, P2, PT, R61, R4.reuse, RZ ;  /* 0x000000043d9a7210 */ /* 0x080fe20007f5e0ff */
[----:B------:R-:W-:Y:S01]  /*39020*/  STL.64 [R1+0x10], R90 ;  /* 0x0000105a01007387 */ /* 0x000fe20000100a00 */
[-C--:B------:R-:W-:Y:S01]  /*39030*/  LEA.HI.X.SX32 R159, R63, R5.reuse, 0x1, P6 ;  /* 0x000000053f9f7211 */ /* 0x080fe200030f0eff */
[C---:B------:R-:W-:Y:S01]  /*39040*/  IMAD R47, R12.reuse, 0xc1, RZ ;  /* 0x000000c10c2f7824 */ /* 0x040fe200078e02ff */
[-C--:B------:R-:W-:Y:S01]  /*39050*/  IADD3 R146, P6, PT, R57, R4.reuse, RZ ;  /* 0x0000000439927210 */ /* 0x080fe20007fde0ff */
[----:B------:R-:W-:Y:S01]  /*39060*/  STG.E.U8 desc[UR20][R6.64], R15 ;  /* 0x0000000f06007986 */ /* 0x000fe2000c101114 */
[-C--:B------:R-:W-:Y:S01]  /*39070*/  LEA.HI.X.SX32 R151, R59, R5.reuse, 0x1, P4 ;  /* 0x000000053b977211 */ /* 0x080fe200020f0eff */
[----:B------:R-:W-:Y:S01]  /*39080*/  IMAD R46, R12, 0xc2, RZ ;  /* 0x000000c20c2e7824 */ /* 0x000fe200078e02ff */
[-C--:B------:R-:W-:Y:S01]  /*39090*/  LEA.HI.X.SX32 R149, R58, R5.reuse, 0x1, P3 ;  /* 0x000000053a957211 */ /* 0x080fe200018f0eff */
[----:B------:R-:W-:Y:S01]  /*390a0*/  IMAD R32, R12, 0xca, RZ ;  /* 0x000000ca0c207824 */ /* 0x000fe200078e02ff */
[----:B------:R-:W-:Y:S01]  /*390b0*/  LEA.HI.X.SX32 R133, R50, R5, 0x1, P5 ;  /* 0x0000000532857211 */ /* 0x000fe200028f0eff */
[----:B------:R-:W-:Y:S01]  /*390c0*/  STL.64 [R1+0x8], R88 ;  /* 0x0000085801007387 */ /* 0x000fe20000100a00 */
[----:B------:R-:W-:-:S02]  /*390d0*/  IADD3 R138, P4, PT, R53, R4, RZ ;  /* 0x00000004358a7210 */ /* 0x000fc40007f9e0ff */
[-C--:B------:R-:W-:Y:S01]  /*390e0*/  IADD3 R136, P3, PT, R52, R4.reuse, RZ ;  /* 0x0000000434887210 */ /* 0x080fe20007f7e0ff */
[----:B------:R-:W-:Y:S01]  /*390f0*/  STG.E.U8 desc[UR20][R8.64], R111 ;  /* 0x0000006f08007986 */ /* 0x000fe2000c101114 */
[-C--:B------:R-:W-:Y:S01]  /*39100*/  IADD3 R120, P5, PT, R44, R4.reuse, RZ ;  /* 0x000000042c787210 */ /* 0x080fe20007fbe0ff */
[----:B------:R-:W-:Y:S01]  /*39110*/  IMAD R28, R12, 0xcc, RZ ;  /* 0x000000cc0c1c7824 */ /* 0x000fe200078e02ff */
[-C--:B------:R-:W-:Y:S01]  /*39120*/  LEA.HI.X.SX32 R129, R48, R5.reuse, 0x1, P1 ;  /* 0x0000000530817211 */ /* 0x080fe200008f0eff */
[----:B------:R0:W-:Y:S01]  /*39130*/  STL.64 [R1+0x1218], R164 ;  /* 0x001218a401007387 */ /* 0x0001e20000100a00 */
[-C--:B------:R-:W-:Y:S01]  /*39140*/  LEA.HI.X.SX32 R155, R61, R5.reuse, 0x1, P2 ;  /* 0x000000053d9b7211 */ /* 0x080fe200010f0eff */
[----:B------:R-:W-:Y:S01]  /*39150*/  IMAD R49, R12, 0xbf, RZ ;  /* 0x000000bf0c317824 */ /* 0x000fe200078e02ff */
[-C--:B------:R-:W-:Y:S01]  /*39160*/  IADD3 R116, P1, PT, R40, R4.reuse, RZ ;  /* 0x0000000428747210 */ /* 0x080fe20007f3e0ff */
[----:B------:R-:W-:Y:S01]  /*39170*/  STG.E.U8 desc[UR20][R10.64], R13 ;  /* 0x0000000d0a007986 */ /* 0x000fe2000c101114 */
[-C--:B------:R-:W-:Y:S01]  /*39180*/  IADD3 R142, P2, PT, R55, R4.reuse, RZ ;  /* 0x00000004378e7210 */ /* 0x080fe20007f5e0ff */
[C---:B------:R-:W-:Y:S01]  /*39190*/  IMAD R45, R12.reuse, 0xc3, RZ ;  /* 0x000000c30c2d7824 */ /* 0x040fe200078e02ff */
[-C--:B------:R-:W-:Y:S01]  /*391a0*/  LEA.HI.X.SX32 R147, R57, R5.reuse, 0x1, P6 ;  /* 0x0000000539937211 */ /* 0x080fe200030f0eff */
[----:B------:R-:W-:Y:S01]  /*391b0*/  STL.64 [R1], R76 ;  /* 0x0000004c01007387 */ /* 0x000fe20000100a00 */
[-C--:B------:R-:W-:Y:S01]  /*391c0*/  LEA.HI.X.SX32 R139, R53, R5.reuse, 0x1, P4 ;  /* 0x00000005358b7211 */ /* 0x080fe200020f0eff */
[----:B------:R-:W-:Y:S01]  /*391d0*/  IMAD R38, R12, 0xc7, RZ ;  /* 0x000000c70c267824 */ /* 0x000fe200078e02ff */
[-C--:B------:R-:W-:Y:S01]  /*391e0*/  LEA.HI.X.SX32 R137, R52, R5.reuse, 0x1, P3 ;  /* 0x0000000534897211 */ /* 0x080fe200018f0eff */
[----:B------:R1:W-:Y:S01]  /*391f0*/  STG.E.U8 desc[UR20][R2.64], R134 ;  /* 0x0000008602007986 */ /* 0x0003e2000c101114 */
[----:B------:R-:W-:Y:S01]  /*39200*/  LEA.HI.X.SX32 R121, R44, R5, 0x1, P5 ;  /* 0x000000052c797211 */ /* 0x000fe200028f0eff */
[C---:B------:R-:W-:Y:S01]  /*39210*/  IMAD R36, R12.reuse, 0xc8, RZ ;  /* 0x000000c80c247824 */ /* 0x040fe200078e02ff */
[----:B0-----:R-:W0:Y:S01]  /*39220*/  LDC R164, c[0x0][0x3e8] ;  /* 0x0000fa00ffa47b82 */ /* 0x001e220000000800 */
[----:B------:R2:W-:Y:S01]  /*39230*/  STL [R1+0x1220], R162 ;  /* 0x001220a201007387 */ /* 0x0005e20000100800 */
[----:B------:R-:W-:Y:S01]  /*39240*/  IMAD R20, R12, 0xd0, RZ ;  /* 0x000000d00c147824 */ /* 0x000fe200078e02ff */
[----:B------:R-:W-:-:S02]  /*39250*/  IADD3 R126, P4, PT, R47, R4, RZ ;  /* 0x000000042f7e7210 */ /* 0x000fc40007f9e0ff */
[----:B------:R-:W-:Y:S01]  /*39260*/  STL [R1+0x1214], R163 ;  /* 0x001214a301007387 */ /* 0x000fe20000100800 */
[-C--:B------:R-:W-:Y:S02]  /*39270*/  IADD3 R124, P3, PT, R46, R4.reuse, RZ ;  /* 0x000000042e7c7210 */ /* 0x080fe40007f7e0ff */
[-C--:B------:R-:W-:Y:S01]  /*39280*/  IADD3 R108, P5, PT, R32, R4.reuse, RZ ;  /* 0x00000004206c7210 */ /* 0x080fe20007fbe0ff */
[----:B------:R3:W-:Y:S01]  /*39290*/  STL [R1+0x1238], R160 ;  /* 0x001238a001007387 */ /* 0x0007e20000100800 */
[-C--:B-1----:R-:W-:Y:S01]  /*392a0*/  IADD3 R134, P6, PT, R51, R4.reuse, RZ ;  /* 0x0000000433867210 */ /* 0x082fe20007fde0ff */
[----:B------:R-:W-:Y:S01]  /*392b0*/  IMAD R16, R12, 0xd2, RZ ;  /* 0x000000d20c107824 */ /* 0x000fe200078e02ff */
[-C--:B------:R-:W-:Y:S01]  /*392c0*/  LEA.HI.X.SX32 R117, R40, R5.reuse, 0x1, P1 ;  /* 0x0000000528757211 */ /* 0x080fe200008f0eff */
[----:B------:R-:W-:Y:S01]  /*392d0*/  IMAD R42, R12, 0xc5, RZ ;  /* 0x000000c50c2a7824 */ /* 0x000fe200078e02ff */
[----:B------:R-:W-:Y:S01]  /*392e0*/  LEA.HI.X.SX32 R143, R55, R5, 0x1, P2 ;  /* 0x00000005378f7211 */ /* 0x000fe200010f0eff */
[----:B--2---:R-:W1:Y:S01]  /*392f0*/  LDC R162, c[0x0][0x3e8] ;  /* 0x0000fa00ffa27b82 */ /* 0x004e620000000800 */
[-C--:B------:R-:W-:Y:S01]  /*39300*/  IADD3 R104, P1, PT, R28, R4.reuse, RZ ;  /* 0x000000041c687210 */ /* 0x080fe20007f3e0ff */
[----:B------:R-:W-:Y:S01]  /*39310*/  IMAD R34, R12, 0xc9, RZ ;  /* 0x000000c90c227824 */ /* 0x000fe200078e02ff */
[----:B------:R-:W-:-:S02]  /*39320*/  IADD3 R130, P2, PT, R49, R4, RZ ;  /* 0x0000000431827210 */ /* 0x000fc40007f5e0ff */
[----:B------:R-:W-:-:S03]  /*39330*/  LEA.HI.X.SX32 R135, R51, R5, 0x1, P6 ;  /* 0x0000000533877211 */ /* 0x000fc600030f0eff */
[----:B---3--:R-:W2:Y:S01]  /*39340*/  LDC R160, c[0x0][0x3e8] ;  /* 0x0000fa00ffa07b82 */ /* 0x008ea20000000800 */
[-C--:B------:R-:W-:Y:S01]  /*39350*/  IADD3 R122, P6, PT, R45, R4.reuse, RZ ;  /* 0x000000042d7a7210 */ /* 0x080fe20007fde0ff */
[C---:B------:R-:W-:Y:S01]  /*39360*/  IMAD R30, R12.reuse, 0xcb, RZ ;  /* 0x000000cb0c1e7824 */ /* 0x040fe200078e02ff */
[-C--:B------:R-:W-:Y:S01]  /*39370*/  LEA.HI.X.SX32 R127, R47, R5.reuse, 0x1, P4 ;  /* 0x000000052f7f7211 */ /* 0x080fe200020f0eff */
[----:B------:R-:W-:Y:S01]  /*39380*/  IMAD R26, R12, 0xcd, RZ ;  /* 0x000000cd0c1a7824 */ /* 0x000fe200078e02ff */
[-C--:B------:R-:W-:Y:S01]  /*39390*/  LEA.HI.X.SX32 R125, R46, R5.reuse, 0x1, P3 ;  /* 0x000000052e7d7211 */ /* 0x080fe200018f0eff */
[----:B------:R-:W-:Y:S01]  /*393a0*/  IMAD R24, R12, 0xce, RZ ;  /* 0x000000ce0c187824 */ /* 0x000fe200078e02ff */
[-C--:B------:R-:W-:Y:S01]  /*393b0*/  LEA.HI.X.SX32 R109, R32, R5.reuse, 0x1, P5 ;  /* 0x00000005206d7211 */ /* 0x080fe200028f0eff */
[----:B------:R-:W-:Y:S01]  /*393c0*/  IMAD R22, R12, 0xcf, RZ ;  /* 0x000000cf0c167824 */ /* 0x000fe200078e02ff */
[-C--:B------:R-:W-:Y:S01]  /*393d0*/  IADD3 R114, P4, PT, R38, R4.reuse, RZ ;  /* 0x0000000426727210 */ /* 0x080fe20007f9e0ff */
[----:B------:R-:W-:Y:S01]  /*393e0*/  IMAD R18, R12, 0xd1, RZ ;  /* 0x000000d10c127824 */ /* 0x000fe200078e02ff */
[-C--:B------:R-:W-:Y:S01]  /*393f0*/  IADD3 R112, P3, PT, R36, R4.reuse, RZ ;  /* 0x0000000424707210 */ /* 0x080fe20007f7e0ff */
[----:B------:R-:W-:Y:S01]  /*39400*/  IMAD R14, R12, 0xd3, RZ ;  /* 0x000000d30c0e7824 */ /* 0x000fe200078e02ff */
[----:B------:R-:W-:Y:S01]  /*39410*/  IADD3 R96, P5, PT, R20, R4, RZ ;  /* 0x0000000414607210 */ /* 0x000fe20007fbe0ff */
[----:B------:R-:W-:Y:S01]  /*39420*/  IMAD R11, R12, 0xd4, RZ ;  /* 0x000000d40c0b7824 */ /* 0x000fe200078e02ff */
[----:B------:R-:W-:Y:S01]  /*39430*/  LEA.HI.X.SX32 R105, R28, R5, 0x1, P1 ;  /* 0x000000051c697211 */ /* 0x000fe200008f0eff */
[C---:B------:R-:W-:Y:S01]  /*39440*/  IMAD R9, R12.reuse, 0xd5, RZ ;  /* 0x000000d50c097824 */ /* 0x040fe200078e02ff */
[----:B------:R-:W3:Y:S01]  /*39450*/  LDC R165, c[0x0][0x3e8] ;  /* 0x0000fa00ffa57b82 */ /* 0x000ee20000000800 */
[----:B------:R-:W-:-:S02]  /*39460*/  IMAD R7, R12, 0xd6, RZ ;  /* 0x000000d60c077824 */ /* 0x000fc400078e02ff */
[C---:B------:R-:W-:Y:S02]  /*39470*/  IMAD R3, R12.reuse, 0xd7, RZ ;  /* 0x000000d70c037824 */ /* 0x040fe400078e02ff */
[C---:B------:R-:W-:Y:S02]  /*39480*/  IMAD R2, R12.reuse, 0xd8, RZ ;  /* 0x000000d80c027824 */ /* 0x040fe400078e02ff */
[C---:B------:R-:W-:Y:S02]  /*39490*/  IMAD R6, R12.reuse, 0xd9, RZ ;  /* 0x000000d90c067824 */ /* 0x040fe400078e02ff */
[C---:B------:R-:W-:Y:S02]  /*394a0*/  IMAD R8, R12.reuse, 0xda, RZ ;  /* 0x000000da0c087824 */ /* 0x040fe400078e02ff */
[C---:B------:R-:W-:Y:S02]  /*394b0*/  IMAD R10, R12.reuse, 0xdb, RZ ;  /* 0x000000db0c0a7824 */ /* 0x040fe400078e02ff */
        /* <DEDUP_REMOVED lines=16> */
[----:B------:R-:W-:Y:S01]  /*395c0*/  IMAD R0, R12, 0xfd, RZ ;  /* 0x000000fd0c007824 */ /* 0x000fe200078e02ff */
[----:B------:R-:W-:Y:S01]  /*395d0*/  LEA.HI.X.SX32 R131, R49, R5, 0x1, P2 ;  /* 0x0000000531837211 */ /* 0x000fe200010f0eff */
[----:B------:R-:W4:Y:S01]  /*395e0*/  LDC R12, c[0x0][0x3e8] ;  /* 0x0000fa00ff0c7b82 */ /* 0x000f220000000800 */
[-C--:B------:R-:W-:Y:S01]  /*395f0*/  IADD3 R92, P1, PT, R16, R4.reuse, RZ ;  /* 0x00000004105c7210 */ /* 0x080fe20007f3e0ff */
[----:B------:R-:W-:Y:S01]  /*39600*/  STL [R1+0x120c], R161 ;  /* 0x00120ca101007387 */ /* 0x000fe20000100800 */
[----:B------:R-:W-:-:S02]  /*39610*/  IADD3 R118, P2, PT, R42, R4, RZ ;  /* 0x000000042a767210 */ /* 0x000fc40007f5e0ff */
[-C--:B------:R-:W-:Y:S01]  /*39620*/  LEA.HI.X.SX32 R123, R45, R5.reuse, 0x1, P6 ;  /* 0x000000052d7b7211 */ /* 0x080fe200030f0eff */
[----:B------:R5:W-:Y:S01]  /*39630*/  STL [R1+0x1210], R158 ;  /* 0x0012109e01007387 */ /* 0x000be20000100800 */
[-C--:B------:R-:W-:Y:S01]  /*39640*/  IADD3 R110, P6, PT, R34, R4.reuse, RZ ;  /* 0x00000004226e7210 */ /* 0x080fe20007fde0ff */
[----:B------:R-:W0:Y:S01]  /*39650*/  LDC R163, c[0x0][0x3e8] ;  /* 0x0000fa00ffa37b82 */ /* 0x000e220000000800 */
[-C--:B------:R-:W-:Y:S02]  /*39660*/  LEA.HI.X.SX32 R115, R38, R5.reuse, 0x1, P4 ;  /* 0x0000000526737211 */ /* 0x080fe400020f0eff */
[-C--:B------:R-:W-:Y:S02]  /*39670*/  LEA.HI.X.SX32 R113, R36, R5.reuse, 0x1, P3 ;  /* 0x0000000524717211 */ /* 0x080fe400018f0eff */
[----:B------:R-:W-:Y:S02]  /*39680*/  LEA.HI.X.SX32 R97, R20, R5, 0x1, P5 ;  /* 0x0000000514617211 */ /* 0x000fe400028f0eff */
[-C--:B------:R-:W-:Y:S01]  /*39690*/  IADD3 R102, P4, PT, R26, R4.reuse, RZ ;  /* 0x000000041a667210 */ /* 0x080fe20007f9e0ff */
[----:B-----5:R-:W5:Y:S01]  /*396a0*/  LDC R158, c[0x0][0x3e8] ;  /* 0x0000fa00ff9e7b82 */ /* 0x020f620000000800 */
[----:B------:R-:W-:-:S02]  /*396b0*/  IADD3 R100, P3, PT, R24, R4, RZ ;  /* 0x0000000418647210 */ /* 0x000fc40007f7e0ff */
[-C--:B------:R-:W-:Y:S02]  /*396c0*/  IADD3 R84, P5, PT, R7, R4.reuse, RZ ;  /* 0x0000000407547210 */ /* 0x080fe40007fbe0ff */
[-C--:B------:R-:W-:Y:S02]  /*396d0*/  LEA.HI.X.SX32 R93, R16, R5.reuse, 0x1, P1 ;  /* 0x00000005105d7211 */ /* 0x080fe400008f0eff */
[-C--:B------:R-:W-:Y:S01]  /*396e0*/  LEA.HI.X.SX32 R119, R42, R5.reuse, 0x1, P2 ;  /* 0x000000052a777211 */ /* 0x080fe200010f0eff */
[----:B--2---:R-:W-:Y:S01]  /*396f0*/  IMAD R160, R160, 0xee, RZ ;  /* 0x000000eea0a07824 */ /* 0x004fe200078e02ff */
[-C--:B------:R-:W-:Y:S01]  /*39700*/  IADD3 R80, P1, PT, R2, R4.reuse, RZ ;  /* 0x0000000402507210 */ /* 0x080fe20007f3e0ff */
[----:B------:R-:W2:Y:S01]  /*39710*/  LDC R161, c[0x0][0x3e8] ;  /* 0x0000fa00ffa17b82 */ /* 0x000ea20000000800 */
[----:B------:R-:W-:Y:S02]  /*39720*/  IADD3 R106, P2, PT, R30, R4, RZ ;  /* 0x000000041e6a7210 */ /* 0x000fe40007f5e0ff */
[----:B------:R-:W-:-:S02]  /*39730*/  LEA.HI.X.SX32 R111, R34, R5, 0x1, P6 ;  /* 0x00000005226f7211 */ /* 0x000fc400030f0eff */
[-C--:B------:R-:W-:Y:S02]  /*39740*/  IADD3 R98, P6, PT, R22, R4.reuse, RZ ;  /* 0x0000000416627210 */ /* 0x080fe40007fde0ff */
[-C--:B------:R-:W-:Y:S02]  /*39750*/  LEA.HI.X.SX32 R103, R26, R5.reuse, 0x1, P4 ;  /* 0x000000051a677211 */ /* 0x080fe400020f0eff */
[-C--:B------:R-:W-:Y:S02]  /*39760*/  LEA.HI.X.SX32 R101, R24, R5.reuse, 0x1, P3 ;  /* 0x0000000518657211 */ /* 0x080fe400018f0eff */
[----:B------:R-:W-:Y:S02]  /*39770*/  LEA.HI.X.SX32 R85, R7, R5, 0x1, P5 ;  /* 0x0000000507557211 */ /* 0x000fe400028f0eff */
[-C--:B------:R-:W-:Y:S02]  /*39780*/  IADD3 R90, P4, PT, R14, R4.reuse, RZ ;  /* 0x000000040e5a7210 */ /* 0x080fe40007f9e0ff */
[----:B------:R-:W-:-:S02]  /*39790*/  IADD3 R88, P3, PT, R11, R4, RZ ;  /* 0x000000040b587210 */ /* 0x000fc40007f7e0ff */
[-C--:B------:R-:W-:Y:S02]  /*397a0*/  IADD3 R72, P5, PT, R13, R4.reuse, RZ ;  /* 0x000000040d487210 */ /* 0x080fe40007fbe0ff */
[-C--:B------:R-:W-:Y:S02]  /*397b0*/  LEA.HI.X.SX32 R81, R2, R5.reuse, 0x1, P1 ;  /* 0x0000000502517211 */ /* 0x080fe400008f0eff */
[-C--:B------:R-:W-:Y:S02]  /*397c0*/  LEA.HI.X.SX32 R107, R30, R5.reuse, 0x1, P2 ;  /* 0x000000051e6b7211 */ /* 0x080fe400010f0eff */
[-C--:B------:R-:W-:Y:S02]  /*397d0*/  IADD3 R68, P1, PT, R17, R4.reuse, RZ ;  /* 0x0000000411447210 */ /* 0x080fe40007f3e0ff */
        /* <DEDUP_REMOVED lines=9> */
[-C--:B------:R-:W-:Y:S01]  /*39870*/  LEA.HI.X.SX32 R69, R17, R5.reuse, 0x1, P1 ;  /* 0x0000000511457211 */ /* 0x080fe200008f0eff */
[----:B------:R-:W-:Y:S01]  /*39880*/  STL [R1+0x1208], R159 ;  /* 0x0012089f01007387 */ /* 0x000fe20000100800 */
[-C--:B------:R-:W-:Y:S02]  /*39890*/  LEA.HI.X.SX32 R95, R18, R5.reuse, 0x1, P2 ;  /* 0x00000005125f7211 */ /* 0x080fe400010f0eff */
[-C--:B------:R-:W-:Y:S01]  /*398a0*/  IADD3 R56, P1, PT, R29, R4.reuse, RZ ;  /* 0x000000041d387210 */ /* 0x080fe20007f3e0ff */
[----:B------:R0:W-:Y:S01]  /*398b0*/  STL.64 [R1+0x1228], R156 ;  /* 0x0012289c01007387 */ /* 0x0001e20000100a00 */
[-C--:B------:R-:W-:Y:S02]  /*398c0*/  IADD3 R82, P2, PT, R3, R4.reuse, RZ ;  /* 0x0000000403527210 */ /* 0x080fe40007f5e0ff */
[----:B------:R-:W-:Y:S01]  /*398d0*/  LEA.HI.X.SX32 R87, R9, R5, 0x1, P6 ;  /* 0x0000000509577211 */ /* 0x000fe200030f0eff */
[----:B------:R-:W-:Y:S01]  /*398e0*/  STL.64 [R1+0x1230], R154 ;  /* 0x0012309a01007387 */ /* 0x000fe20000100a00 */
[----:B------:R-:W-:-:S02]  /*398f0*/  IADD3 R74, P6, PT, R10, R4, RZ ;  /* 0x000000040a4a7210 */ /* 0x000fc40007fde0ff */
[-C--:B------:R-:W-:Y:S02]  /*39900*/  LEA.HI.X.SX32 R79, R6, R5.reuse, 0x1, P4 ;  /* 0x00000005064f7211 */ /* 0x080fe400020f0eff */
[-C--:B------:R-:W-:Y:S02]  /*39910*/  LEA.HI.X.SX32 R77, R8, R5.reuse, 0x1, P3 ;  /* 0x00000005084d7211 */ /* 0x080fe400018f0eff */
[-C--:B------:R-:W-:Y:S01]  /*39920*/  LEA.HI.X.SX32 R61, R25, R5.reuse, 0x1, P5 ;  /* 0x00000005193d7211 */ /* 0x080fe200028f0eff */
[----:B------:R-:W-:Y:S01]  /*39930*/  STL.64 [R1+0x1240], R152 ;  /* 0x0012409801007387 */ /* 0x000fe20000100a00 */
[-C--:B------:R-:W-:Y:S01]  /*39940*/  IADD3 R66, P4, PT, R19, R4.reuse, RZ ;  /* 0x0000000413427210 */ /* 0x080fe20007f9e0ff */
[----:B-1----:R-:W-:Y:S01]  /*39950*/  IMAD R162, R162, 0xf0, RZ ;  /* 0x000000f0a2a27824 */ /* 0x002fe200078e02ff */
[-C--:B------:R-:W-:Y:S01]  /*39960*/  IADD3 R64, P3, PT, R21, R4.reuse, RZ ;  /* 0x0000000415407210 */ /* 0x080fe20007f7e0ff */
[----:B----4-:R-:W-:Y:S01]  /*39970*/  IMAD R12, R12, 0xec, RZ ;  /* 0x000000ec0c0c7824 */ /* 0x010fe200078e02ff */
[-C--:B------:R-:W-:Y:S01]  /*39980*/  IADD3 R48, P5, PT, R37, R4.reuse, RZ ;  /* 0x0000000425307210 */ /* 0x080fe20007fbe0ff */
[----:B------:R-:W-:Y:S01]  /*39990*/  STL.64 [R1+0x1248], R150 ;  /* 0x0012489601007387 */ /* 0x000fe20000100a00 */
[-C--:B------:R-:W-:Y:S01]  /*399a0*/  LEA.HI.X.SX32 R57, R29, R5.reuse, 0x1, P1 ;  /* 0x000000051d397211 */ /* 0x080fe200008f0eff */
[----:B-----5:R-:W-:Y:S01]  /*399b0*/  IMAD R158, R158, 0xed, RZ ;  /* 0x000000ed9e9e7824 */ /* 0x020fe200078e02ff */
[-C--:B------:R-:W-:Y:S01]  /*399c0*/  LEA.HI.X.SX32 R83, R3, R5.reuse, 0x1, P2 ;  /* 0x0000000503537211 */ /* 0x080fe200010f0eff */
[----:B------:R1:W-:Y:S01]  /*399d0*/  STL [R1+0x1278], R148 ;  /* 0x0012789401007387 */ /* 0x0003e20000100800 */
[-C--:B------:R-:W-:Y:S01]  /*399e0*/  IADD3 R44, P1, PT, R41, R4.reuse, RZ ;  /* 0x00000004292c7210 */ /* 0x080fe20007f3e0ff */
[----:B0-----:R-:W-:Y:S01]  /*399f0*/  IMAD R163, R163, 0xf1, RZ ;  /* 0x000000f1a3a37824 */ /* 0x001fe200078e02ff */
[-C--:B------:R-:W-:Y:S01]  /*39a00*/  IADD3 R70, P2, PT, R15, R4.reuse, RZ ;  /* 0x000000040f467210 */ /* 0x080fe20007f5e0ff */
[----:B------:R0:W-:Y:S01]  /*39a10*/  STL [R1+0x1250], R149 ;  /* 0x0012509501007387 */ /* 0x0001e20000100800 */
[-C--:B------:R-:W-:Y:S01]  /*39a20*/  LEA.HI.X.SX32 R75, R10, R5.reuse, 0x1, P6 ;  /* 0x000000050a4b7211 */ /* 0x080fe200030f0eff */
[----:B------:R-:W-:Y:S01]  /*39a30*/  IMAD R164, R164, 0xf2, RZ ;  /* 0x000000f2a4a47824 */ /* 0x000fe200078e02ff */
[-C--:B------:R-:W-:Y:S01]  /*39a40*/  IADD3 R62, P6, PT, R23, R4.reuse, RZ ;  /* 0x00000004173e7210 */ /* 0x080fe20007fde0ff */
[----:B------:R-:W-:Y:S01]  /*39a50*/  STL.64 [R1+0x1258], R146 ;  /* 0x0012589201007387 */ /* 0x000fe20000100a00 */
[-C--:B------:R-:W-:Y:S01]  /*39a60*/  LEA.HI.X.SX32 R67, R19, R5.reuse, 0x1, P4 ;  /* 0x0000000513437211 */ /* 0x080fe200020f0eff */
[----:B---3--:R-:W-:Y:S01]  /*39a70*/  IMAD R165, R165, 0xf4, RZ ;  /* 0x000000f4a5a57824 */ /* 0x008fe200078e02ff */
[-C--:B------:R-:W-:Y:S01]  /*39a80*/  LEA.HI.X.SX32 R65, R21, R5.reuse, 0x1, P3 ;  /* 0x0000000515417211 */ /* 0x080fe200018f0eff */
[----:B------:R-:W3:Y:S01]  /*39a90*/  LDC R156, c[0x0][0x3e8] ;  /* 0x0000fa00ff9c7b82 */ /* 0x000ee20000000800 */
[----:B------:R-:W-:Y:S01]  /*39aa0*/  LEA.HI.X.SX32 R49, R37, R5, 0x1, P5 ;  /* 0x0000000525317211 */ /* 0x000fe200028f0eff */
[----:B------:R-:W-:Y:S01]  /*39ab0*/  STL.64 [R1+0x1260], R144 ;  /* 0x0012609001007387 */ /* 0x000fe20000100a00 */
[----:B------:R-:W-:-:S02]  /*39ac0*/  IADD3 R54, P4, PT, R31, R4, RZ ;  /* 0x000000041f367210 */ /* 0x000fc40007f9e0ff */
[-C--:B------:R-:W-:Y:S02]  /*39ad0*/  IADD3 R52, P3, PT, R33, R4.reuse, RZ ;  /* 0x0000000421347210 */ /* 0x080fe40007f7e0ff */
[-C--:B------:R-:W-:Y:S01]  /*39ae0*/  IADD3 R36, P5, PT, R160, R4.reuse, RZ ;  /* 0x00000004a0247210 */ /* 0x080fe20007fbe0ff */
[----:B------:R-:W-:Y:S01]  /*39af0*/  STL.64 [R1+0x1268], R142 ;  /* 0x0012688e01007387 */ /* 0x000fe20000100a00 */
[-C--:B------:R-:W-:Y:S01]  /*39b00*/  LEA.HI.X.SX32 R45, R41, R5.reuse, 0x1, P1 ;  /* 0x00000005292d7211 */ /* 0x080fe200008f0eff */
[----:B--2---:R-:W-:Y:S01]  /*39b10*/  IMAD R161, R161, 0xef, RZ ;  /* 0x000000efa1a17824 */ /* 0x004fe200078e02ff */
[-C--:B------:R-:W-:Y:S01]  /*39b20*/  LEA.HI.X.SX32 R71, R15, R5.reuse, 0x1, P2 ;  /* 0x000000050f477211 */ /* 0x080fe200010f0eff */
[----:B------:R2:W-:Y:S01]  /*39b30*/  STL.64 [R1+0x1270], R140 ;  /* 0x0012708c01007387 */ /* 0x0005e20000100a00 */
[-C--:B------:R-:W-:Y:S01]  /*39b40*/  IADD3 R32, P1, PT, R162, R4.reuse, RZ ;  /* 0x00000004a2207210 */ /* 0x080fe20007f3e0ff */
[----:B------:R-:W4:Y:S01]  /*39b50*/  LDC R157, c[0x0][0x3e8] ;  /* 0x0000fa00ff9d7b82 */ /* 0x000f220000000800 */
[----:B------:R-:W-:Y:S01]  /*39b60*/  IADD3 R58, P2, PT, R27, R4, RZ ;  /* 0x000000041b3a7210 */ /* 0x000fe20007f5e0ff */
[----:B------:R-:W5:Y:S01]  /*39b70*/  LDL.LU R159, [R1+0x48] ;  /* 0x00004800019f7983 */ /* 0x000f620000300800 */
[----:B------:R-:W-:-:S02]  /*39b80*/  LEA.HI.X.SX32 R63, R23, R5, 0x1, P6 ;  /* 0x00000005173f7211 */ /* 0x000fc400030f0eff */
[-C--:B------:R-:W-:Y:S02]  /*39b90*/  IADD3 R50, P6, PT, R35, R4.reuse, RZ ;  /* 0x0000000423327210 */ /* 0x080fe40007fde0ff */
[-C--:B------:R-:W-:Y:S01]  /*39ba0*/  LEA.HI.X.SX32 R55, R31, R5.reuse, 0x1, P4 ;  /* 0x000000051f377211 */ /* 0x080fe200020f0eff */
[----:B-1----:R-:W1:Y:S01]  /*39bb0*/  LDC R148, c[0x0][0x3e8] ;  /* 0x0000fa00ff947b82 */ /* 0x002e620000000800 */
[-C--:B------:R-:W-:Y:S02]  /*39bc0*/  LEA.HI.X.SX32 R53, R33, R5.reuse, 0x1, P3 ;  /* 0x0000000521357211 */ /* 0x080fe400018f0eff */
[-C--:B------:R-:W-:Y:S02]  /*39bd0*/  LEA.HI.X.SX32 R37, R160, R5.reuse, 0x1, P5 ;  /* 0x00000005a0257211 */ /* 0x080fe400028f0eff */
[-C--:B------:R-:W-:Y:S02]  /*39be0*/  IADD3 R42, P4, PT, R43, R4.reuse, RZ ;  /* 0x000000042b2a7210 */ /* 0x080fe40007f9e0ff */
[----:B------:R-:W-:Y:S01]  /*39bf0*/  IADD3 R40, P3, PT, R12, R4, RZ ;  /* 0x000000040c287210 */ /* 0x000fe20007f7e0ff */
[----:B------:R-:W0:Y:S01]  /*39c00*/  LDC R160, c[0x0][0x3e8] ;  /* 0x0000fa00ffa07b82 */ /* 0x000e220000000800 */
[----:B------:R-:W-:-:S02]  /*39c10*/  LEA.HI.X.SX32 R33, R162, R5, 0x1, P1 ;  /* 0x00000005a2217211 */ /* 0x000fc400008f0eff */
[-C--:B------:R-:W-:Y:S02]  /*39c20*/  LEA.HI.X.SX32 R59, R27, R5.reuse, 0x1, P2 ;  /* 0x000000051b3b7211 */ /* 0x080fe400010f0eff */
[-C--:B------:R-:W-:Y:S02]  /*39c30*/  IADD3 R46, P2, PT, R39, R4.reuse, RZ ;  /* 0x00000004272e7210 */ /* 0x080fe40007f5e0ff */
[-C--:B------:R-:W-:Y:S01]  /*39c40*/  LEA.HI.X.SX32 R51, R35, R5.reuse, 0x1, P6 ;  /* 0x0000000523337211 */ /* 0x080fe200030f0eff */
[----:B------:R-:W1:Y:S01]  /*39c50*/  LDC R162, c[0x0][0x3e8] ;  /* 0x0000fa00ffa27b82 */ /* 0x000e620000000800 */
[----:B------:R-:W-:Y:S02]  /*39c60*/  IADD3 R38, P6, PT, R158, R4, RZ ;  /* 0x000000049e267210 */ /* 0x000fe40007fde0ff */
[-C--:B------:R-:W-:Y:S02]  /*39c70*/  LEA.HI.X.SX32 R43, R43, R5.reuse, 0x1, P4 ;  /* 0x000000052b2b7211 */ /* 0x080fe400020f0eff */
[----:B------:R-:W-:-:S02]  /*39c80*/  LEA.HI.X.SX32 R41, R12, R5, 0x1, P3 ;  /* 0x000000050c297211 */ /* 0x000fc400018f0eff */
[-C--:B------:R-:W-:Y:S01]  /*39c90*/  IADD3 R28, P4, PT, R163, R4.reuse, RZ ;  /* 0x00000004a31c7210 */ /* 0x080fe20007f9e0ff */
[----:B------:R-:W2:Y:S01]  /*39ca0*/  LDC R12, c[0x0][0x3e8] ;  /* 0x0000fa00ff0c7b82 */ /* 0x000ea20000000800 */
[-C--:B------:R-:W-:Y:S02]  /*39cb0*/  LEA.HI.X.SX32 R47, R39, R5.reuse, 0x1, P2 ;  /* 0x00000005272f7211 */ /* 0x080fe400010f0eff */
[-C--:B------:R-:W-:Y:S02]  /*39cc0*/  LEA.HI.X.SX32 R39, R158, R5.reuse, 0x1, P6 ;  /* 0x000000059e277211 */ /* 0x080fe400030f0eff */
[-C--:B------:R-:W-:Y:S02]  /*39cd0*/  IADD3 R26, P3, PT, R164, R4.reuse, RZ ;  /* 0x00000004a41a7210 */ /* 0x080fe40007f7e0ff */
[----:B------:R-:W-:Y:S01]  /*39ce0*/  IADD3 R24, P5, PT, R165, R4, RZ ;  /* 0x00000004a5187210 */ /* 0x000fe20007fbe0ff */
[----:B------:R-:W3:Y:S01]  /*39cf0*/  LDC R158, c[0x0][0x3e8] ;  /* 0x0000fa00ff9e7b82 */ /* 0x000ee20000000800 */
[----:B------:R-:W-:-:S02]  /*39d00*/  LEA.HI.X.SX32 R29, R163, R5, 0x1, P4 ;  /* 0x00000005a31d7211 */ /* 0x000fc400020f0eff */
[-C--:B------:R-:W-:Y:S02]  /*39d10*/  LEA.HI.X.SX32 R27, R164, R5.reuse, 0x1, P3 ;  /* 0x00000005a41b7211 */ /* 0x080fe400018f0eff */
[----:B------:R-:W-:-:S03]  /*39d20*/  LEA.HI.X.SX32 R25, R165, R5, 0x1, P5 ;  /* 0x00000005a5197211 */ /* 0x000fc600028f0eff */
[----:B------:R-:W4:Y:S01]  /*39d30*/  LDC R163, c[0x0][0x3e8] ;  /* 0x0000fa00ffa37b82 */ /* 0x000f220000000800 */
[----:B------:R-:W-:-:S07]  /*39d40*/  IADD3 R34, P2, PT, R161, R4, RZ ;  /* 0x00000004a1227210 */ /* 0x000fce0007f5e0ff */
[----:B------:R-:W4:Y:S08]  /*39d50*/  LDC R164, c[0x0][0x3e8] ;  /* 0x0000fa00ffa47b82 */ /* 0x000f300000000800 */
[----:B------:R-:W4:Y:S01]  /*39d60*/  LDC R165, c[0x0][0x3e8] ;  /* 0x0000fa00ffa57b82 */ /* 0x000f220000000800 */
[----:B0-----:R-:W-:Y:S01]  /*39d70*/  IMAD R160, R160, 0xf6, RZ ;  /* 0x000000f6a0a07824 */ /* 0x001fe200078e02ff */
[----:B------:R-:W-:Y:S01]  /*39d80*/  LEA.HI.X.SX32 R35, R161, R5, 0x1, P2 ;  /* 0x00000005a1237211 */ /* 0x000fe200010f0eff */
[----:B-1----:R-:W-:Y:S01]  /*39d90*/  IMAD R162, R162, 0xf7, RZ ;  /* 0x000000f7a2a27824 */ /* 0x002fe200078e02ff */
[----:B------:R-:W5:Y:S01]  /*39da0*/  LDL.LU R161, [R1+0xd0] ;  /* 0x0000d00001a17983 */ /* 0x000f620000300800 */
[----:B--2---:R-:W-:Y:S01]  /*39db0*/  IMAD R12, R12, 0xf3, RZ ;  /* 0x000000f30c0c7824 */ /* 0x004fe200078e02ff */
[----:B------:R-:W-:-:S02]  /*39dc0*/  IADD3 R8, P1, PT, R160, R4, RZ ;  /* 0x00000004a0087210 */ /* 0x000fc40007f3e0ff */
[----:B------:R-:W2:Y:S01]  /*39dd0*/  LDL.LU R149, [R1+0xd4] ;  /* 0x0000d40001957983 */ /* 0x000ea20000300800 */
[----:B------:R-:W-:-:S03]  /*39de0*/  IADD3 R20, P4, PT, R162, R4, RZ ;  /* 0x00000004a2147210 */ /* 0x000fc60007f9e0ff */
[----:B------:R-:W2:Y:S01]  /*39df0*/  LDL.LU.64 R140, [R1+0x40] ;  /* 0x00004000018c7983 */ /* 0x000ea20000300a00 */
[----:B---3--:R-:W-:Y:S01]  /*39e00*/  IMAD R158, R158, 0xf5, RZ ;  /* 0x000000f59e9e7824 */ /* 0x008fe200078e02ff */
[-C--:B------:R-:W-:Y:S01]  /*39e10*/  LEA.HI.X.SX32 R9, R160, R5.reuse, 0x1, P1 ;  /* 0x00000005a0097211 */ /* 0x080fe200008f0eff */
[----:B----4-:R-:W-:Y:S01]  /*39e20*/  IMAD R163, R163, 0xf9, RZ ;  /* 0x000000f9a3a37824 */ /* 0x010fe200078e02ff */
[----:B------:R-:W3:Y:S01]  /*39e30*/  LDL.LU.64 R142, [R1+0x38] ;  /* 0x00003800018e7983 */ /* 0x000ee20000300a00 */
[-C--:B------:R-:W-:Y:S01]  /*39e40*/  IADD3 R30, P6, PT, R12, R4.reuse, RZ ;  /* 0x000000040c1e7210 */ /* 0x080fe20007fde0ff */
[----:B------:R-:W-:Y:S01]  /*39e50*/  IMAD R156, R156, 0xf8, RZ ;  /* 0x000000f89c9c7824 */ /* 0x000fe200078e02ff */
[----:B------:R-:W-:Y:S01]  /*39e60*/  LEA.HI.X.SX32 R21, R162, R5, 0x1, P4 ;  /* 0x00000005a2157211 */ /* 0x000fe200020f0eff */
[----:B------:R-:W4:Y:S01]  /*39e70*/  LDL.LU R160, [R1+0xd8] ;  /* 0x0000d80001a07983 */ /* 0x000f220000300800 */
[----:B------:R-:W-:-:S03]  /*39e80*/  IADD3 R22, P2, PT, R158, R4, RZ ;  /* 0x000000049e167210 */ /* 0x000fc60007f5e0ff */
[----:B------:R-:W4:Y:S01]  /*39e90*/  LDL.LU.64 R144, [R1+0x30] ;  /* 0x0000300001907983 */ /* 0x000f220000300a00 */
[----:B------:R-:W-:Y:S01]  /*39ea0*/  LEA.HI.X.SX32 R31, R12, R5, 0x1, P6 ;  /* 0x000000050c1f7211 */ /* 0x000fe200030f0eff */
[----:B------:R-:W-:Y:S02]  /*39eb0*/  IMAD R164, R164, 0xfa, RZ ;  /* 0x000000faa4a47824 */ /* 0x000fe400078e02ff */
[----:B------:R-:W4:Y:S01]  /*39ec0*/  LDL.LU R162, [R1+0xe0] ;  /* 0x0000e00001a27983 */ /* 0x000f220000300800 */
[----:B------:R-:W-:Y:S01]  /*39ed0*/  IMAD R165, R165, 0xfb, RZ ;  /* 0x000000fba5a57824 */ /* 0x000fe200078e02ff */
[-C--:B------:R-:W-:Y:S02]  /*39ee0*/  IADD3 R12, P6, PT, R163, R4.reuse, RZ ;  /* 0x00000004a30c7210 */ /* 0x080fe40007fde0ff */
[----:B------:R-:W4:Y:S01]  /*39ef0*/  LDL.LU.64 R146, [R1+0x28] ;  /* 0x0000280001927983 */ /* 0x000f220000300a00 */
[----:B------:R-:W-:Y:S01]  /*39f00*/  IADD3 R18, P3, PT, R156, R4, RZ ;  /* 0x000000049c127210 */ /* 0x000fe20007f7e0ff */
[----:B------:R-:W-:-:S02]  /*39f10*/  IMAD R157, R157, 0xfe, RZ ;  /* 0x000000fe9d9d7824 */ /* 0x000fc400078e02ff */
[----:B------:R-:W4:Y:S01]  /*39f20*/  LDL.LU.64 R150, [R1+0x20] ;  /* 0x0000200001967983 */ /* 0x000f220000300a00 */
[-C--:B------:R-:W-:Y:S02]  /*39f30*/  LEA.HI.X.SX32 R23, R158, R5.reuse, 0x1, P2 ;  /* 0x000000059e177211 */ /* 0x080fe400010f0eff */
[-C--:B------:R-:W-:Y:S01]  /*39f40*/  IADD3 R16, P5, PT, R164, R4.reuse, RZ ;  /* 0x00000004a4107210 */ /* 0x080fe20007fbe0ff */
[----:B------:R-:W4:Y:S01]  /*39f50*/  LDL.LU.64 R152, [R1+0x18] ;  /* 0x0000180001987983 */ /* 0x000f220000300a00 */
[-C--:B------:R-:W-:Y:S01]  /*39f60*/  IADD3 R14, P2, PT, R165, R4.reuse, RZ ;  /* 0x00000004a50e7210 */ /* 0x080fe20007f5e0ff */
[----:B------:R-:W0:Y:S01]  /*39f70*/  LDC R158, c[0x0][0x3e8] ;  /* 0x0000fa00ff9e7b82 */ /* 0x000e220000000800 */
[-C--:B------:R-:W-:Y:S02]  /*39f80*/  LEA.HI.X.SX32 R13, R163, R5.reuse, 0x1, P6 ;  /* 0x00000005a30d7211 */ /* 0x080fe400030f0eff */
[----:B------:R-:W-:Y:S01]  /*39f90*/  LEA.HI.X.SX32 R19, R156, R5, 0x1, P3 ;  /* 0x000000059c137211 */ /* 0x000fe200018f0eff */
[----:B------:R-:W4:Y:S01]  /*39fa0*/  LDL.LU R163, [R1+0xdc] ;  /* 0x0000dc0001a37983 */ /* 0x000f220000300800 */
[----:B------:R-:W-:-:S03]  /*39fb0*/  IADD3 R2, P3, PT, R157, R4, RZ ;  /* 0x000000049d027210 */ /* 0x000fc60007f7e0ff */
[----:B------:R-:W4:Y:S01]  /*39fc0*/  LDL.LU.64 R154, [R1+0x10] ;  /* 0x00001000019a7983 */ /* 0x000f220000300a00 */
[-C--:B------:R-:W-:Y:S02]  /*39fd0*/  LEA.HI.X.SX32 R17, R164, R5.reuse, 0x1, P5 ;  /* 0x00000005a4117211 */ /* 0x080fe400028f0eff */
[----:B------:R-:W-:Y:S01]  /*39fe0*/  LEA.HI.X.SX32 R15, R165, R5, 0x1, P2 ;  /* 0x00000005a50f7211 */ /* 0x000fe200010f0eff */
[----:B------:R-:W4:Y:S04]  /*39ff0*/  LDL.LU.64 R156, [R1+0x8] ;  /* 0x00000800019c7983 */ /* 0x000f280000300a00 */
[----:B------:R-:W4:Y:S01]  /*3a000*/  LDL.LU.64 R164, [R1] ;  /* 0x0000000001a47983 */ /* 0x000f220000300a00 */
[----:B0-----:R-:W-:-:S05]  /*3a010*/  IMAD R158, R158, 0xfc, RZ ;  /* 0x000000fc9e9e7824 */ /* 0x001fca00078e02ff */
[----:B------:R-:W-:-:S04]  /*3a020*/  IADD3 R10, P1, PT, R158, R4, RZ ;  /* 0x000000049e0a7210 */ /* 0x000fc80007f3e0ff */
[----:B------:R-:W-:Y:S02]  /*3a030*/  LEA.HI.X.SX32 R11, R158, R5, 0x1, P1 ;  /* 0x000000059e0b7211 */ /* 0x000fe400008f0eff */
[----:B------:R-:W-:Y:S01]  /*3a040*/  IADD3 R6, P4, PT, R0, R4, RZ ;  /* 0x0000000400067210 */ /* 0x000fe20007f9e0ff */
[----:B------:R-:W-:-:S03]  /*3a050*/  IMAD R148, R148, 0xff, RZ ;  /* 0x000000ff94947824 */ /* 0x000fc600078e02ff */
[----:B------:R-:W-:Y:S02]  /*3a060*/  LEA.HI.X.SX32 R7, R0, R5, 0x1, P4 ;  /* 0x0000000500077211 */ /* 0x000fe400020f0eff */
[----:B------:R-:W-:Y:S02]  /*3a070*/  IADD3 R4, P6, PT, R148, R4, RZ ;  /* 0x0000000494047210 */ /* 0x000fe40007fde0ff */
[----:B-----5:R-:W-:Y:S02]  /*3a080*/  PRMT R3, R159, 0x9910, RZ ;  /* 0x000099109f037816 */ /* 0x020fe400000000ff */
[----:B------:R-:W5:Y:S02]  /*3a090*/  LDL.LU R159, [R1+0xe4] ;  /* 0x0000e400019f7983 */ /* 0x000f640000300800 */
[----:B------:R-:W-:Y:S02]  /*3a0a0*/  SHF.R.S32.HI R158, RZ, 0x8, R3 ;  /* 0x00000008ff9e7819 */ /* 0x000fe40000011403 */
[----:B------:R-:W0:Y:S02]  /*3a0b0*/  LDC R3, c[0x0][0x3e8] ;  /* 0x0000fa00ff037b82 */ /* 0x000e240000000800 */
[----:B0-----:R-:W-:-:S05]  /*3a0c0*/  IMAD R3, R3, 0xfe, RZ ;  /* 0x000000fe03037824 */ /* 0x001fca00078e02ff */
[-C--:B------:R-:W-:Y:S02]  /*3a0d0*/  LEA.HI.X.SX32 R3, R3, R5.reuse, 0x1, P3 ;  /* 0x0000000503037211 */ /* 0x080fe400018f0eff */
[----:B------:R-:W-:Y:S02]  /*3a0e0*/  LEA.HI.X.SX32 R5, R148, R5, 0x1, P6 ;  /* 0x0000000594057211 */ /* 0x000fe400030f0eff */
[----:B------:R-:W5:Y:S01]  /*3a0f0*/  LDL.LU R148, [R1+0x1278] ;  /* 0x0012780001947983 */ /* 0x000f620000300800 */
[----:B------:R-:W-:-:S04]  /*3a100*/  PRMT R0, R161, 0x9910, RZ ;  /* 0x00009910a1007816 */ /* 0x000fc800000000ff */
[----:B------:R-:W-:Y:S01]  /*3a110*/  SHF.R.S32.HI R0, RZ, 0x8, R0 ;  /* 0x00000008ff007819 */ /* 0x000fe20000011400 */
[----:B--2---:R0:W-:Y:S04]  /*3a120*/  STG.E.U8 desc[UR20][R140.64], R158 ;  /* 0x0000009e8c007986 */ /* 0x0041e8000c101114 */
[----:B---3--:R1:W-:Y:S01]  /*3a130*/  STG.E.U8 desc[UR20][R142.64], R161 ;  /* 0x000000a18e007986 */ /* 0x0083e2000c101114 */
[----:B0-----:R-:W-:-:S03]  /*3a140*/  PRMT R158, R149, 0x9910, RZ ;  /* 0x00009910959e7816 */ /* 0x001fc600000000ff */
[----:B----4-:R0:W-:Y:S01]  /*3a150*/  STG.E.U8 desc[UR20][R144.64], R0 ;  /* 0x0000000090007986 */ /* 0x0101e2000c101114 */
[----:B------:R-:W-:-:S03]  /*3a160*/  SHF.R.S32.HI R158, RZ, 0x8, R158 ;  /* 0x00000008ff9e7819 */ /* 0x000fc6000001149e */
[----:B------:R-:W2:Y:S01]  /*3a170*/  LDL.LU.64 R140, [R1+0x1270] ;  /* 0x00127000018c7983 */ /* 0x000ea20000300a00 */
[----:B-1----:R-:W-:-:S03]  /*3a180*/  PRMT R161, R160, 0x9910, RZ ;  /* 0x00009910a0a17816 */ /* 0x002fc600000000ff */
[----:B------:R-:W-:Y:S01]  /*3a190*/  STG.E.U8 desc[UR20][R146.64], R149 ;  /* 0x0000009592007986 */ /* 0x000fe2000c101114 */
[----:B------:R-:W-:-:S03]  /*3a1a0*/  SHF.R.S32.HI R161, RZ, 0x8, R161 ;  /* 0x00000008ffa17819 */ /* 0x000fc600000114a1 */
[----:B------:R-:W3:Y:S04]  /*3a1b0*/  LDL.LU.64 R142, [R1+0x1268] ;  /* 0x00126800018e7983 */ /* 0x000ee80000300a00 */
[----:B------:R1:W-:Y:S04]  /*3a1c0*/  STG.E.U8 desc[UR20][R150.64], R158 ;  /* 0x0000009e96007986 */ /* 0x0003e8000c101114 */
[----:B0-----:R-:W4:Y:S04]  /*3a1d0*/  LDL.LU.64 R144, [R1+0x1260] ;  /* 0x0012600001907983 */ /* 0x001f280000300a00 */
[----:B------:R-:W2:Y:S01]  /*3a1e0*/  LDL.LU R0, [R1+0xe8] ;  /* 0x0000e80001007983 */ /* 0x000ea20000300800 */
[----:B-1----:R-:W-:-:S03]  /*3a1f0*/  PRMT R158, R162, 0x9910, RZ ;  /* 0x00009910a29e7816 */ /* 0x002fc600000000ff */
[----:B------:R-:W2:Y:S01]  /*3a200*/  LDL.LU.64 R146, [R1+0x1258] ;  /* 0x0012580001927983 */ /* 0x000ea20000300a00 */
[----:B------:R-:W-:-:S03]  /*3a210*/  SHF.R.S32.HI R158, RZ, 0x8, R158 ;  /* 0x00000008ff9e7819 */ /* 0x000fc6000001149e */
[----:B------:R-:W2:Y:S04]  /*3a220*/  LDL.LU R149, [R1+0x1250] ;  /* 0x0012500001957983 */ /* 0x000ea80000300800 */
[----:B------:R-:W2:Y:S04]  /*3a230*/  LDL.LU.64 R150, [R1+0x1248] ;  /* 0x0012480001967983 */ /* 0x000ea80000300a00 */
[----:B------:R0:W-:Y:S04]  /*3a240*/  STG.E.U8 desc[UR20][R152.64], R160 ;  /* 0x000000a098007986 */ /* 0x0001e8000c101114 */
[----:B------:R1:W-:Y:S04]  /*3a250*/  STG.E.U8 desc[UR20][R154.64], R161 ;  /* 0x000000a19a007986 */ /* 0x0003e8000c101114 */
[----:B------:R1:W-:Y:S04]  /*3a260*/  STG.E.U8 desc[UR20][R156.64], R162 ;  /* 0x000000a29c007986 */ /* 0x0003e8000c101114 */
[----:B0-----:R-:W2:Y:S04]  /*3a270*/  LDL.LU.64 R152, [R1+0x1240] ;  /* 0x0012400001987983 */ /* 0x001ea80000300a00 */
[----:B------:R-:W2:Y:S04]  /*3a280*/  LDL.LU R160, [R1+0x1238] ;  /* 0x0012380001a07983 */ /* 0x000ea80000300800 */
[----:B-1----:R-:W2:Y:S04]  /*3a290*/  LDL.LU.64 R154, [R1+0x1230] ;  /* 0x00123000019a7983 */ /* 0x002ea80000300a00 */
[----:B------:R-:W2:Y:S04]  /*3a2a0*/  LDL.LU.64 R156, [R1+0x1228] ;  /* 0x00122800019c7983 */ /* 0x000ea80000300a00 */
[----:B------:R-:W2:Y:S04]  /*3a2b0*/  LDL.LU R162, [R1+0x1220] ;  /* 0x0012200001a27983 */ /* 0x000ea80000300800 */
[----:B------:R0:W-:Y:S04]  /*3a2c0*/  STG.E.U8 desc[UR20][R164.64], R158 ;  /* 0x0000009ea4007986 */ /* 0x0001e8000c101114 */
[----:B0-----:R-:W2:Y:S01]  /*3a2d0*/  LDL.LU.64 R164, [R1+0x1218] ;  /* 0x0012180001a47983 */ /* 0x001ea20000300a00 */
[----:B------:R-:W-:-:S03]  /*3a2e0*/  PRMT R161, R163, 0x9910, RZ ;  /* 0x00009910a3a17816 */ /* 0x000fc600000000ff */
[----:B--2---:R0:W-:Y:S04]  /*3a2f0*/  STG.E.U8 desc[UR20][R164.64], R163 ;  /* 0x000000a3a4007986 */ /* 0x0041e8000c101114 */
[----:B0-----:R-:W2:Y:S01]  /*3a300*/  LDL.LU R163, [R1+0x1214] ;  /* 0x0012140001a37983 */ /* 0x001ea20000300800 */
[----:B-----5:R-:W-:Y:S02]  /*3a310*/  PRMT R158, R159, 0x9910, RZ ;  /* 0x000099109f9e7816 */ /* 0x020fe400000000ff */
[----:B------:R-:W-:Y:S01]  /*3a320*/  SHF.R.S32.HI R161, RZ, 0x8, R161 ;  /* 0x00000008ffa17819 */ /* 0x000fe200000114a1 */
[----:B------:R-:W5:Y:S02]  /*3a330*/  LDL.LU R165, [R1+0xf4] ;  /* 0x0000f40001a57983 */ /* 0x000f640000300800 */
[----:B------:R-:W-:-:S02]  /*3a340*/  IMAD.MOV.U32 R164, RZ, RZ, R158 ;  /* 0x000000ffffa47224 */ /* 0x000fc400078e009e */
[----:B------:R-:W3:Y:S04]  /*3a350*/  LDL.LU R158, [R1+0x1210] ;  /* 0x00121000019e7983 */ /* 0x000ee80000300800 */
[----:B--2---:R0:W-:Y:S04]  /*3a360*/  STG.E.U8 desc[UR20][R162.64], R161 ;  /* 0x000000a1a2007986 */ /* 0x0041e8000c101114 */
[----:B0-----:R-:W2:Y:S04]  /*3a370*/  LDL.LU R161, [R1+0x120c] ;  /* 0x00120c0001a17983 */ /* 0x001ea80000300800 */
[----:B------:R-:W3:Y:S04]  /*3a380*/  LDL.LU R163, [R1+0xec] ;  /* 0x0000ec0001a37983 */ /* 0x000ee80000300800 */
[----:B--2---:R0:W-:Y:S04]  /*3a390*/  STG.E.U8 desc[UR20][R160.64], R159 ;  /* 0x0000009fa0007986 */ /* 0x0041e8000c101114 */
[----:B0-----:R-:W2:Y:S04]  /*3a3a0*/  LDL.LU R159, [R1+0x1208] ;  /* 0x00120800019f7983 */ /* 0x001ea80000300800 */
[----:B------:R-:W4:Y:S01]  /*3a3b0*/  LDL.LU R161, [R1+0xf0] ;  /* 0x0000f00001a17983 */ /* 0x000f220000300800 */
[----:B------:R-:W-:-:S03]  /*3a3c0*/  SHF.R.S32.HI R164, RZ, 0x8, R164 ;  /* 0x00000008ffa47819 */ /* 0x000fc600000114a4 */
[----:B------:R-:W4:Y:S01]  /*3a3d0*/  LDL.LU R160, [R1+0x100] ;  /* 0x0001000001a07983 */ /* 0x000f220000300800 */
[----:B---3--:R-:W-:-:S04]  /*3a3e0*/  PRMT R162, R163, 0x9910, RZ ;  /* 0x00009910a3a27816 */ /* 0x008fc800000000ff */
[----:B------:R-:W-:Y:S01]  /*3a3f0*/  SHF.R.S32.HI R162, RZ, 0x8, R162 ;  /* 0x00000008ffa27819 */ /* 0x000fe200000114a2 */
[----:B--2---:R0:W-:Y:S04]  /*3a400*/  STG.E.U8 desc[UR20][R158.64], R164 ;  /* 0x000000a49e007986 */ /* 0x0041e8000c101114 */
[----:B0-----:R-:W2:Y:S04]  /*3a410*/  LDL.LU R164, [R1+0xf8] ;  /* 0x0000f80001a47983 */ /* 0x001ea80000300800 */
[----:B------:R-:W3:Y:S04]  /*3a420*/  LDL.LU R159, [R1+0xfc] ;  /* 0x0000fc00019f7983 */ /* 0x000ee80000300800 */
[----:B------:R0:W-:Y:S04]  /*3a430*/  STG.E.U8 desc[UR20][R156.64], R163 ;  /* 0x000000a39c007986 */ /* 0x0001e8000c101114 */
[----:B0-----:R-:W3:Y:S01]  /*3a440*/  LDL.LU R163, [R1+0xcc] ;  /* 0x0000cc0001a37983 */ /* 0x001ee20000300800 */
[----:B------:R-:W-:-:S03]  /*3a450*/  PRMT R158, R0, 0x9910, RZ ;  /* 0x00009910009e7816 */ /* 0x000fc600000000ff */
[----:B------:R-:W-:Y:S04]  /*3a460*/  STG.E.U8 desc[UR20][R154.64], R162 ;  /* 0x000000a29a007986 */ /* 0x000fe8000c101114 */
[----:B------:R0:W-:Y:S01]  /*3a470*/  STG.E.U8 desc[UR20][R152.64], R0 ;  /* 0x0000000098007986 */ /* 0x0001e2000c101114 */
[----:B------:R-:W-:-:S03]  /*3a480*/  SHF.R.S32.HI R158, RZ, 0x8, R158 ;  /* 0x00000008ff9e7819 */ /* 0x000fc6000001149e */
[----:B0-----:R-:W3:Y:S04]  /*3a490*/  LDL.LU R0, [R1+0x1204] ;  /* 0x0012040001007983 */ /* 0x001ee80000300800 */
[----:B------:R-:W3:Y:S01]  /*3a4a0*/  LDL.LU R157, [R1+0xc8] ;  /* 0x0000c800019d7983 */ /* 0x000ee20000300800 */
[----:B----4-:R-:W-:-:S03]  /*3a4b0*/  PRMT R154, R161, 0x9910, RZ ;  /* 0x00009910a19a7816 */ /* 0x010fc600000000ff */
[----:B------:R-:W-:Y:S04]  /*3a4c0*/  STG.E.U8 desc[UR20][R150.64], R158 ;  /* 0x0000009e96007986 */ /* 0x000fe8000c101114 */
[----:B------:R0:W-:Y:S01]  /*3a4d0*/  STG.E.U8 desc[UR20][R148.64], R161 ;  /* 0x000000a194007986 */ /* 0x0001e2000c101114 */
[----:B------:R-:W-:-:S03]  /*3a4e0*/  SHF.R.S32.HI R154, RZ, 0x8, R154 ;  /* 0x00000008ff9a7819 */ /* 0x000fc6000001149a */
[----:B0-----:R-:W4:Y:S01]  /*3a4f0*/  LDL.LU R161, [R1+0xc4] ;  /* 0x0000c40001a17983 */ /* 0x001f220000300800 */
[----:B-----5:R-:W-:-:S03]  /*3a500*/  PRMT R150, R165, 0x9910, RZ ;  /* 0x00009910a5967816 */ /* 0x020fc600000000ff */
[----:B------:R-:W-:Y:S04]  /*3a510*/  STG.E.U8 desc[UR20][R146.64], R154 ;  /* 0x0000009a92007986 */ /* 0x000fe8000c101114 */
[----:B------:R0:W-:Y:S04]  /*3a520*/  STG.E.U8 desc[UR20][R144.64], R165 ;  /* 0x000000a590007986 */ /* 0x0001e8000c101114 */
[----:B0-----:R-:W5:Y:S01]  /*3a530*/  LDL.LU R165, [R1+0xc0] ;  /* 0x0000c00001a57983 */ /* 0x001f620000300800 */
[----:B------:R-:W-:-:S05]  /*3a540*/  SHF.R.S32.HI R150, RZ, 0x8, R150 ;  /* 0x00000008ff967819 */ /* 0x000fca0000011496 */
[----:B------:R-:W-:Y:S01]  /*3a550*/  STG.E.U8 desc[UR20][R142.64], R150 ;  /* 0x000000968e007986 */ /* 0x000fe2000c101114 */
[----:B--2---:R-:W-:-:S03]  /*3a560*/  PRMT R146, R164, 0x9910, RZ ;  /* 0x00009910a4927816 */ /* 0x004fc600000000ff */
[----:B------:R0:W-:Y:S01]  /*3a570*/  STG.E.U8 desc[UR20][R140.64], R164 ;  /* 0x000000a48c007986 */ /* 0x0001e2000c101114 */
[----:B------:R-:W-:-:S03]  /*3a580*/  SHF.R.S32.HI R146, RZ, 0x8, R146 ;  /* 0x00000008ff927819 */ /* 0x000fc60000011492 */
[----:B0-----:R-:W2:Y:S01]  /*3a590*/  LDL.LU R164, [R1+0xbc] ;  /* 0x0000bc0001a47983 */ /* 0x001ea20000300800 */
[----:B---3--:R-:W-:-:S03]  /*3a5a0*/  PRMT R142, R159, 0x9910, RZ ;  /* 0x000099109f8e7816 */ /* 0x008fc600000000ff */
[----:B------:R-:W-:Y:S04]  /*3a5b0*/  STG.E.U8 desc[UR20][R138.64], R146 ;  /* 0x000000928a007986 */ /* 0x000fe8000c101114 */
[----:B------:R0:W-:Y:S01]  /*3a5c0*/  STG.E.U8 desc[UR20][R136.64], R159 ;  /* 0x0000009f88007986 */ /* 0x0001e2000c101114 */
[----:B------:R-:W-:-:S03]  /*3a5d0*/  SHF.R.S32.HI R142, RZ, 0x8, R142 ;  /* 0x00000008ff8e7819 */ /* 0x000fc6000001148e */
[----:B0-----:R-:W3:Y:S01]  /*3a5e0*/  LDL.LU R159, [R1+0xb8] ;  /* 0x0000b800019f7983 */ /* 0x001ee20000300800 */
[----:B------:R-:W-:-:S04]  /*3a5f0*/  PRMT R138, R160, 0x9910, RZ ;  /* 0x00009910a08a7816 */ /* 0x000fc800000000ff */
[----:B------:R-:W-:Y:S01]  /*3a600*/  SHF.R.S32.HI R138, RZ, 0x8, R138 ;  /* 0x00000008ff8a7819 */ /* 0x000fe2000001148a */
[----:B------:R0:W-:Y:S04]  /*3a610*/  STG.E.U8 desc[UR20][R134.64], R142 ;  /* 0x0000008e86007986 */ /* 0x0001e8000c101114 */
[----:B------:R1:W-:Y:S04]  /*3a620*/  STG.E.U8 desc[UR20][R132.64], R160 ;  /* 0x000000a084007986 */ /* 0x0003e8000c101114 */
[----:B------:R-:W-:Y:S01]  /*3a630*/  STG.E.U8 desc[UR20][R130.64], R138 ;  /* 0x0000008a82007986 */ /* 0x000fe2000c101114 */
[----:B0-----:R-:W-:-:S03]  /*3a640*/  PRMT R134, R163, 0x9910, RZ ;  /* 0x00009910a3867816 */ /* 0x001fc600000000ff */
[----:B------:R0:W-:Y:S04]  /*3a650*/  STG.E.U8 desc[UR20][R128.64], R163 ;  /* 0x000000a380007986 */ /* 0x0001e8000c101114 */
[----:B-1----:R-:W3:Y:S04]  /*3a660*/  LDL.LU R160, [R1+0xb4] ;  /* 0x0000b40001a07983 */ /* 0x002ee80000300800 */
[----:B0-----:R-:W3:Y:S01]  /*3a670*/  LDL.LU R163, [R1+0xb0] ;  /* 0x0000b00001a37983 */ /* 0x001ee20000300800 */
[----:B------:R-:W-:Y:S02]  /*3a680*/  SHF.R.S32.HI R139, RZ, 0x8, R134 ;  /* 0x00000008ff8b7819 */ /* 0x000fe40000011486 */
[----:B------:R-:W-:-:S03]  /*3a690*/  PRMT R140, R157, 0x9910, RZ ;  /* 0x000099109d8c7816 */ /* 0x000fc600000000ff */
[----:B------:R-:W-:Y:S04]  /*3a6a0*/  STG.E.U8 desc[UR20][R126.64], R139 ;  /* 0x0000008b7e007986 */ /* 0x000fe8000c101114 */
[----:B------:R0:W-:Y:S01]  /*3a6b0*/  STG.E.U8 desc[UR20][R124.64], R157 ;  /* 0x0000009d7c007986 */ /* 0x0001e2000c101114 */
[----:B------:R-:W-:-:S03]  /*3a6c0*/  IMAD.MOV.U32 R136, RZ, RZ, R140 ;  /* 0x000000ffff887224 */ /* 0x000fc600078e008c */
[----:B0-----:R-:W3:Y:S02]  /*3a6d0*/  LDL.LU R157, [R1+0xac] ;  /* 0x0000ac00019d7983 */ /* 0x001ee40000300800 */
[----:B------:R-:W-:Y:S02]  /*3a6e0*/  SHF.R.S32.HI R135, RZ, 0x8, R136 ;  /* 0x00000008ff877819 */ /* 0x000fe40000011488 */
[----:B----4-:R-:W-:-:S03]  /*3a6f0*/  PRMT R134, R161, 0x9910, RZ ;  /* 0x00009910a1867816 */ /* 0x010fc600000000ff */
[----:B------:R-:W-:Y:S04]  /*3a700*/  STG.E.U8 desc[UR20][R122.64], R135 ;  /* 0x000000877a007986 */ /* 0x000fe8000c101114 */
[----:B------:R0:W-:Y:S01]  /*3a710*/  STG.E.U8 desc[UR20][R120.64], R161 ;  /* 0x000000a178007986 */ /* 0x0001e2000c101114 */
[----:B------:R-:W-:-:S03]  /*3a720*/  IMAD.MOV.U32 R132, RZ, RZ, R134 ;  /* 0x000000ffff847224 */ /* 0x000fc600078e0086 */
[----:B0-----:R-:W4:Y:S02]  /*3a730*/  LDL.LU R161, [R1+0xa8] ;  /* 0x0000a80001a17983 */ /* 0x001f240000300800 */
[----:B------:R-:W-:Y:S02]  /*3a740*/  SHF.R.S32.HI R131, RZ, 0x8, R132 ;  /* 0x00000008ff837819 */ /* 0x000fe40000011484 */
[----:B-----5:R-:W-:-:S03]  /*3a750*/  PRMT R130, R165, 0x9910, RZ ;  /* 0x00009910a5827816 */ /* 0x020fc600000000ff */
[----:B------:R-:W-:Y:S04]  /*3a760*/  STG.E.U8 desc[UR20][R118.64], R131 ;  /* 0x0000008376007986 */ /* 0x000fe8000c101114 */
[----:B------:R0:W-:Y:S04]  /*3a770*/  STG.E.U8 desc[UR20][R116.64], R165 ;  /* 0x000000a574007986 */ /* 0x0001e8000c101114 */
[----:B0-----:R-:W5:Y:S01]  /*3a780*/  LDL.LU R165, [R1+0xa4] ;  /* 0x0000a40001a57983 */ /* 0x001f620000300800 */
[----:B------:R-:W-:-:S05]  /*3a790*/  IMAD.MOV.U32 R128, RZ, RZ, R130 ;  /* 0x000000ffff807224 */ /* 0x000fca00078e0082 */
[----:B------:R-:W-:-:S05]  /*3a7a0*/  SHF.R.S32.HI R127, RZ, 0x8, R128 ;  /* 0x00000008ff7f7819 */ /* 0x000fca0000011480 */
[----:B------:R-:W-:Y:S01]  /*3a7b0*/  STG.E.U8 desc[UR20][R114.64], R127 ;  /* 0x0000007f72007986 */ /* 0x000fe2000c101114 */
[----:B--2---:R-:W-:-:S03]  /*3a7c0*/  PRMT R126, R164, 0x9910, RZ ;  /* 0x00009910a47e7816 */ /* 0x004fc600000000ff */
[----:B------:R0:W-:Y:S02]  /*3a7d0*/  STG.E.U8 desc[UR20][R112.64], R164 ;  /* 0x000000a470007986 */ /* 0x0001e4000c101114 */
[----:B------:R-:W-:Y:S02]  /*3a7e0*/  IMAD.MOV.U32 R124, RZ, RZ, R126 ;  /* 0x000000ffff7c7224 */ /* 0x000fe400078e007e */
[----:B0-----:R-:W2:Y:S03]  /*3a7f0*/  LDL.LU R164, [R1+0xa0] ;  /* 0x0000a00001a47983 */ /* 0x001ea60000300800 */
[----:B------:R-:W-:-:S05]  /*3a800*/  SHF.R.S32.HI R123, RZ, 0x8, R124 ;  /* 0x00000008ff7b7819 */ /* 0x000fca000001147c */
[----:B------:R-:W-:Y:S01]  /*3a810*/  STG.E.U8 desc[UR20][R110.64], R123 ;  /* 0x0000007b6e007986 */ /* 0x000fe2000c101114 */
[----:B---3--:R-:W-:-:S03]  /*3a820*/  PRMT R122, R159, 0x9910, RZ ;  /* 0x000099109f7a7816 */ /* 0x008fc600000000ff */
[----:B------:R0:W-:Y:S02]  /*3a830*/  STG.E.U8 desc[UR20][R108.64], R159 ;  /* 0x0000009f6c007986 */ /* 0x0001e4000c101114 */
[----:B------:R-:W-:Y:S02]  /*3a840*/  IMAD.MOV.U32 R120, RZ, RZ, R122 ;  /* 0x000000ffff787224 */ /* 0x000fe400078e007a */
[----:B0-----:R-:W3:Y:S03]  /*3a850*/  LDL.LU R159, [R1+0x9c] ;  /* 0x00009c00019f7983 */ /* 0x001ee60000300800 */
[----:B------:R-:W-:-:S05]  /*3a860*/  SHF.R.S32.HI R119, RZ, 0x8, R120 ;  /* 0x00000008ff777819 */ /* 0x000fca0000011478 */
[----:B------:R-:W-:Y:S01]  /*3a870*/  STG.E.U8 desc[UR20][R106.64], R119 ;  /* 0x000000776a007986 */ /* 0x000fe2000c101114 */
[----:B------:R-:W-:-:S03]  /*3a880*/  PRMT R118, R160, 0x9910, RZ ;  /* 0x00009910a0767816 */ /* 0x000fc600000000ff */
[----:B------:R0:W-:Y:S02]  /*3a890*/  STG.E.U8 desc[UR20][R104.64], R160 ;  /* 0x000000a068007986 */ /* 0x0001e4000c101114 */
[----:B------:R-:W-:Y:S01]  /*3a8a0*/  IMAD.MOV.U32 R116, RZ, RZ, R118 ;  /* 0x000000ffff747224 */ /* 0x000fe200078e0076 */
[----:B------:R-:W-:Y:S01]  /*3a8b0*/  PRMT R114, R163, 0x9910, RZ ;  /* 0x00009910a3727816 */ /* 0x000fe200000000ff */
[----:B0-----:R-:W3:Y:S04]  /*3a8c0*/  LDL.LU R160, [R1+0x98] ;  /* 0x0000980001a07983 */ /* 0x001ee80000300800 */
[----:B------:R-:W-:Y:S01]  /*3a8d0*/  IMAD.MOV.U32 R112, RZ, RZ, R114 ;  /* 0x000000ffff707224 */ /* 0x000fe200078e0072 */
[----:B------:R-:W-:-:S04]  /*3a8e0*/  SHF.R.S32.HI R115, RZ, 0x8, R116 ;  /* 0x00000008ff737819 */ /* 0x000fc80000011474 */
[----:B------:R-:W-:Y:S01]  /*3a8f0*/  SHF.R.S32.HI R111, RZ, 0x8, R112 ;  /* 0x00000008ff6f7819 */ /* 0x000fe20000011470 */
[----:B------:R-:W-:Y:S04]  /*3a900*/  STG.E.U8 desc[UR20][R102.64], R115 ;  /* 0x0000007366007986 */ /* 0x000fe8000c101114 */
[----:B------:R0:W-:Y:S04]  /*3a910*/  STG.E.U8 desc[UR20][R100.64], R163 ;  /* 0x000000a364007986 */ /* 0x0001e8000c101114 */
[----:B------:R-:W-:Y:S01]  /*3a920*/  STG.E.U8 desc[UR20][R98.64], R111 ;  /* 0x0000006f62007986 */ /* 0x000fe2000c101114 */
[----:B------:R-:W-:-:S03]  /*3a930*/  PRMT R110, R157, 0x9910, RZ ;  /* 0x000099109d6e7816 */ /* 0x000fc600000000ff */
[----:B------:R1:W-:Y:S04]  /*3a940*/  STG.E.U8 desc[UR20][R96.64], R157 ;  /* 0x0000009d60007986 */ /* 0x0003e8000c101114 */
[----:B0-----:R-:W3:Y:S01]  /*3a950*/  LDL.LU R163, [R1+0x94] ;  /* 0x0000940001a37983 */ /* 0x001ee20000300800 */
[----:B------:R-:W-:-:S03]  /*3a960*/  IMAD.MOV.U32 R108, RZ, RZ, R110 ;  /* 0x000000ffff6c7224 */ /* 0x000fc600078e006e */
[----:B-1----:R-:W3:Y:S02]  /*3a970*/  LDL.LU R157, [R1+0x90] ;  /* 0x00009000019d7983 */ /* 0x002ee40000300800 */
[----:B------:R-:W-:-:S05]  /*3a980*/  SHF.R.S32.HI R107, RZ, 0x8, R108 ;  /* 0x00000008ff6b7819 */ /* 0x000fca000001146c */
[----:B------:R-:W-:Y:S01]  /*3a990*/  STG.E.U8 desc[UR20][R94.64], R107 ;  /* 0x0000006b5e007986 */ /* 0x000fe2000c101114 */
[----:B----4-:R-:W-:-:S03]  /*3a9a0*/  PRMT R106, R161, 0x9910, RZ ;  /* 0x00009910a16a7816 */ /* 0x010fc600000000ff */
[----:B------:R0:W-:Y:S02]  /*3a9b0*/  STG.E.U8 desc[UR20][R92.64], R161 ;  /* 0x000000a15c007986 */ /* 0x0001e4000c101114 */
[----:B------:R-:W-:Y:S02]  /*3a9c0*/  IMAD.MOV.U32 R104, RZ, RZ, R106 ;  /* 0x000000ffff687224 */ /* 0x000fe400078e006a */
[----:B0-----:R-:W4:Y:S03]  /*3a9d0*/  LDL.LU R161, [R1+0x8c] ;  /* 0x00008c0001a17983 */ /* 0x001f260000300800 */
[----:B------:R-:W-:-:S05]  /*3a9e0*/  SHF.R.S32.HI R103, RZ, 0x8, R104 ;  /* 0x00000008ff677819 */ /* 0x000fca0000011468 */
[----:B------:R-:W-:Y:S01]  /*3a9f0*/  STG.E.U8 desc[UR20][R90.64], R103 ;  /* 0x000000675a007986 */ /* 0x000fe2000c101114 */
[----:B-----5:R-:W-:-:S03]  /*3aa00*/  PRMT R102, R165, 0x9910, RZ ;  /* 0x00009910a5667816 */ /* 0x020fc600000000ff */
[----:B------:R0:W-:Y:S04]  /*3aa10*/  STG.E.U8 desc[UR20][R88.64], R165 ;  /* 0x000000a558007986 */ /* 0x0001e8000c101114 */
[----:B0-----:R-:W5:Y:S01]  /*3aa20*/  LDL.LU R165, [R1+0x88] ;  /* 0x0000880001a57983 */ /* 0x001f620000300800 */
[----:B------:R-:W-:-:S05]  /*3aa30*/  IMAD.MOV.U32 R100, RZ, RZ, R102 ;  /* 0x000000ffff647224 */ /* 0x000fca00078e0066 */
[----:B------:R-:W-:-:S05]  /*3aa40*/  SHF.R.S32.HI R99, RZ, 0x8, R100 ;  /* 0x00000008ff637819 */ /* 0x000fca0000011464 */
[----:B------:R-:W-:Y:S01]  /*3aa50*/  STG.E.U8 desc[UR20][R86.64], R99 ;  /* 0x0000006356007986 */ /* 0x000fe2000c101114 */
[----:B--2---:R-:W-:-:S05]  /*3aa60*/  PRMT R98, R164, 0x9910, RZ ;  /* 0x00009910a4627816 */ /* 0x004fca00000000ff */
[----:B------:R-:W-:Y:S01]  /*3aa70*/  IMAD.MOV.U32 R96, RZ, RZ, R98 ;  /* 0x000000ffff607224 */ /* 0x000fe200078e0062 */
[----:B------:R0:W-:Y:S04]  /*3aa80*/  STG.E.U8 desc[UR20][R84.64], R164 ;  /* 0x000000a454007986 */ /* 0x0001e8000c101114 */
[----:B------:R-:W-:-:S05]  /*3aa90*/  SHF.R.S32.HI R95, RZ, 0x8, R96 ;  /* 0x00000008ff5f7819 */ /* 0x000fca0000011460 */
[----:B------:R-:W-:Y:S04]  /*3aaa0*/  STG.E.U8 desc[UR20][R82.64], R95 ;  /* 0x0000005f52007986 */ /* 0x000fe8000c101114 */
[----:B0-----:R-:W2:Y:S01]  /*3aab0*/  LDL.LU R164, [R1+0x84] ;  /* 0x0000840001a47983 */ /* 0x001ea20000300800 */
        /* <DEDUP_REMOVED lines=18> */
[----:B------:R-:W-:Y:S01]  /*3abe0*/  SHF.R.S32.HI R83, RZ, 0x8, R84 ;  /* 0x00000008ff537819 */ /* 0x000fe20000011454 */
[----:B------:R-:W3:Y:S03]  /*3abf0*/  LDL.LU R156, [R1+0x74] ;  /* 0x00007400019c7983 */ /* 0x000ee60000300800 */
[----:B------:R-:W-:Y:S01]  /*3ac00*/  SHF.R.S32.HI R79, RZ, 0x8, R80 ;  /* 0x00000008ff4f7819 */ /* 0x000fe20000011450 */
[----:B------:R-:W-:Y:S04]  /*3ac10*/  STG.E.U8 desc[UR20][R70.64], R83 ;  /* 0x0000005346007986 */ /* 0x000fe8000c101114 */
[----:B------:R-:W-:Y:S04]  /*3ac20*/  STG.E.U8 desc[UR20][R68.64], R157 ;  /* 0x0000009d44007986 */ /* 0x000fe8000c101114 */
        /* <DEDUP_REMOVED lines=10> */
[----:B------:R-:W-:-:S03]  /*3acd0*/  IMAD.MOV.U32 R72, RZ, RZ, R74 ;  /* 0x000000ffff487224 */ /* 0x000fc600078e004a */
[----:B------:R-:W5:Y:S02]  /*3ace0*/  LDL.LU R157, [R1+0x68] ;  /* 0x00006800019d7983 */ /* 0x000f640000300800 */
[----:B------:R-:W-:-:S05]  /*3acf0*/  SHF.R.S32.HI R71, RZ, 0x8, R72 ;  /* 0x00000008ff477819 */ /* 0x000fca0000011448 */
[----:B------:R-:W-:Y:S01]  /*3ad00*/  STG.E.U8 desc[UR20][R58.64], R71 ;  /* 0x000000473a007986 */ /* 0x000fe2000c101114 */
[----:B--2---:R-:W-:-:S05]  /*3ad10*/  PRMT R70, R164, 0x9910, RZ ;  /* 0x00009910a4467816 */ /* 0x004fca00000000ff */
[----:B------:R-:W-:Y:S01]  /*3ad20*/  IMAD.MOV.U32 R68, RZ, RZ, R70 ;  /* 0x000000ffff447224 */ /* 0x000fe200078e0046 */
[----:B------:R0:W-:Y:S01]  /*3ad30*/  STG.E.U8 desc[UR20][R56.64], R164 ;  /* 0x000000a438007986 */ /* 0x0001e2000c101114 */
[----:B---3--:R-:W-:-:S03]  /*3ad40*/  PRMT R66, R159, 0x9910, RZ ;  /* 0x000099109f427816 */ /* 0x008fc600000000ff */
[----:B------:R-:W-:Y:S01]  /*3ad50*/  SHF.R.S32.HI R67, RZ, 0x8, R68 ;  /* 0x00000008ff437819 */ /* 0x000fe20000011444 */
[----:B0-----:R-:W2:Y:S01]  /*3ad60*/  LDL.LU R164, [R1+0x64] ;  /* 0x0000640001a47983 */ /* 0x001ea20000300800 */
[----:B------:R-:W-:-:S03]  /*3ad70*/  IMAD.MOV.U32 R64, RZ, RZ, R66 ;  /* 0x000000ffff407224 */ /* 0x000fc600078e0042 */
[----:B------:R-:W-:Y:S02]  /*3ad80*/  STG.E.U8 desc[UR20][R54.64], R67 ;  /* 0x0000004336007986 */ /* 0x000fe4000c101114 */
[----:B------:R-:W-:Y:S02]  /*3ad90*/  SHF.R.S32.HI R63, RZ, 0x8, R64 ;  /* 0x00000008ff3f7819 */ /* 0x000fe40000011440 */
[----:B------:R0:W-:Y:S04]  /*3ada0*/  STG.E.U8 desc[UR20][R52.64], R159 ;  /* 0x0000009f34007986 */ /* 0x0001e8000c101114 */
[----:B------:R-:W-:Y:S01]  /*3adb0*/  STG.E.U8 desc[UR20][R50.64], R63 ;  /* 0x0000003f32007986 */ /* 0x000fe2000c101114 */
[----:B------:R-:W-:-:S03]  /*3adc0*/  PRMT R62, R160, 0x9910, RZ ;  /* 0x00009910a03e7816 */ /* 0x000fc600000000ff */
[----:B0-----:R-:W3:Y:S04]  /*3add0*/  LDL.LU R159, [R1+0x60] ;  /* 0x00006000019f7983 */ /* 0x001ee80000300800 */
[----:B------:R0:W-:Y:S01]  /*3ade0*/  STG.E.U8 desc[UR20][R48.64], R160 ;  /* 0x000000a030007986 */ /* 0x0001e2000c101114 */
[----:B------:R-:W-:-:S03]  /*3adf0*/  IMAD.MOV.U32 R60, RZ, RZ, R62 ;  /* 0x000000ffff3c7224 */ /* 0x000fc600078e003e */
[----:B0-----:R-:W3:Y:S02]  /*3ae00*/  LDL.LU R160, [R1+0x5c] ;  /* 0x00005c0001a07983 */ /* 0x001ee40000300800 */
[----:B------:R-:W-:-:S05]  /*3ae10*/  SHF.R.S32.HI R59, RZ, 0x8, R60 ;  /* 0x00000008ff3b7819 */ /* 0x000fca000001143c */
[----:B------:R-:W-:Y:S01]  /*3ae20*/  STG.E.U8 desc[UR20][R46.64], R59 ;  /* 0x0000003b2e007986 */ /* 0x000fe2000c101114 */
[----:B------:R-:W-:-:S03]  /*3ae30*/  PRMT R58, R163, 0x9910, RZ ;  /* 0x00009910a33a7816 */ /* 0x000fc600000000ff */
[----:B------:R0:W-:Y:S04]  /*3ae40*/  STG.E.U8 desc[UR20][R44.64], R163 ;  /* 0x000000a32c007986 */ /* 0x0001e8000c101114 */
[----:B0-----:R-:W3:Y:S01]  /*3ae50*/  LDL.LU R163, [R1+0x58] ;  /* 0x0000580001a37983 */ /* 0x001ee20000300800 */
[----:B------:R-:W-:Y:S01]  /*3ae60*/  PRMT R54, R156, 0x9910, RZ ;  /* 0x000099109c367816 */ /* 0x000fe200000000ff */
[----:B------:R-:W-:-:S04]  /*3ae70*/  IMAD.MOV.U32 R56, RZ, RZ, R58 ;  /* 0x000000ffff387224 */ /* 0x000fc800078e003a */
[----:B------:R-:W-:Y:S01]  /*3ae80*/  IMAD.MOV.U32 R52, RZ, RZ, R54 ;  /* 0x000000ffff347224 */ /* 0x000fe200078e0036 */
[----:B------:R-:W-:Y:S02]  /*3ae90*/  SHF.R.S32.HI R55, RZ, 0x8, R56 ;  /* 0x00000008ff377819 */ /* 0x000fe40000011438 */
[----:B----4-:R-:W-:Y:S02]  /*3aea0*/  PRMT R50, R161, 0x9910, RZ ;  /* 0x00009910a1327816 */ /* 0x010fe400000000ff */
[----:B------:R-:W-:-:S03]  /*3aeb0*/  SHF.R.S32.HI R51, RZ, 0x8, R52 ;  /* 0x00000008ff337819 */ /* 0x000fc60000011434 */
[----:B------:R-:W-:Y:S01]  /*3aec0*/  IMAD.MOV.U32 R48, RZ, RZ, R50 ;  /* 0x000000ffff307224 */ /* 0x000fe200078e0032 */
[----:B------:R-:W-:Y:S04]  /*3aed0*/  STG.E.U8 desc[UR20][R42.64], R55 ;  /* 0x000000372a007986 */ /* 0x000fe8000c101114 */
[----:B------:R-:W-:Y:S01]  /*3aee0*/  SHF.R.S32.HI R47, RZ, 0x8, R48 ;  /* 0x00000008ff2f7819 */ /* 0x000fe20000011430 */
[----:B------:R-:W-:Y:S04]  /*3aef0*/  STG.E.U8 desc[UR20][R40.64], R156 ;  /* 0x0000009c28007986 */ /* 0x000fe8000c101114 */
[----:B------:R-:W-:Y:S04]  /*3af00*/  STG.E.U8 desc[UR20][R38.64], R51 ;  /* 0x0000003326007986 */ /* 0x000fe8000c101114 */
[----:B------:R0:W-:Y:S01]  /*3af10*/  STG.E.U8 desc[UR20][R36.64], R161 ;  /* 0x000000a124007986 */ /* 0x0001e2000c101114 */
[----:B-----5:R-:W-:-:S03]  /*3af20*/  PRMT R46, R165, 0x9910, RZ ;  /* 0x00009910a52e7816 */ /* 0x020fc600000000ff */
[----:B------:R-:W-:Y:S04]  /*3af30*/  STG.E.U8 desc[UR20][R34.64], R47 ;  /* 0x0000002f22007986 */ /* 0x000fe8000c101114 */
[----:B------:R1:W-:Y:S04]  /*3af40*/  STG.E.U8 desc[UR20][R32.64], R165 ;  /* 0x000000a520007986 */ /* 0x0003e8000c101114 */
[----:B0-----:R-:W4:Y:S04]  /*3af50*/  LDL.LU R161, [R1+0x54] ;  /* 0x0000540001a17983 */ /* 0x001f280000300800 */
[----:B-1----:R-:W5:Y:S01]  /*3af60*/  LDL.LU R165, [R1+0x50] ;  /* 0x0000500001a57983 */ /* 0x002f620000300800 */
[----:B------:R-:W-:Y:S01]  /*3af70*/  IMAD.MOV.U32 R44, RZ, RZ, R46 ;  /* 0x000000ffff2c7224 */ /* 0x000fe200078e002e */
[----:B------:R-:W-:-:S04]  /*3af80*/  PRMT R42, R157, 0x9910, RZ ;  /* 0x000099109d2a7816 */ /* 0x000fc800000000ff */
[----:B------:R-:W-:Y:S01]  /*3af90*/  SHF.R.S32.HI R43, RZ, 0x8, R44 ;  /* 0x00000008ff2b7819 */ /* 0x000fe2000001142c */
[----:B------:R-:W-:-:S04]  /*3afa0*/  IMAD.MOV.U32 R40, RZ, RZ, R42 ;  /* 0x000000ffff287224 */ /* 0x000fc800078e002a */
[----:B------:R0:W-:Y:S01]  /*3afb0*/  STG.E.U8 desc[UR20][R28.64], R43 ;  /* 0x0000002b1c007986 */ /* 0x0001e2000c101114 */
[----:B------:R-:W-:-:S03]  /*3afc0*/  SHF.R.S32.HI R39, RZ, 0x8, R40 ;  /* 0x00000008ff277819 */ /* 0x000fc60000011428 */
[----:B------:R1:W-:Y:S04]  /*3afd0*/  STG.E.U8 desc[UR20][R26.64], R157 ;  /* 0x0000009d1a007986 */ /* 0x0003e8000c101114 */
[----:B------:R-:W-:Y:S01]  /*3afe0*/  STG.E.U8 desc[UR20][R30.64], R39 ;  /* 0x000000271e007986 */ /* 0x000fe2000c101114 */
[----:B------:R-:W0:Y:S01]  /*3aff0*/  S2R R45, SR_TID.X ;  /* 0x00000000002d7919 */ /* 0x000e220000002100 */
[----:B------:R-:W-:-:S04]  /*3b000*/  UIMAD UR4, UR6, UR4, URZ ;  /* 0x00000004060472a4 */ /* 0x000fc8000f8e02ff */
[----:B------:R-:W-:Y:S02]  /*3b010*/  USHF.L.U32 UR6, UR4, 0x2, URZ ;  /* 0x0000000204067899 */ /* 0x000fe400080006ff */
[----:B------:R-:W-:Y:S01]  /*3b020*/  UIMAD.WIDE UR4, UR4, 0x4, URZ ;  /* 0x00000004040478a5 */ /* 0x000fe2000f8e02ff */
[----:B--2---:R-:W-:-:S05]  /*3b030*/  PRMT R41, R164, 0x9910, RZ ;  /* 0x00009910a4297816 */ /* 0x004fca00000000ff */
[----:B------:R-:W-:Y:S01]  /*3b040*/  IMAD.MOV.U32 R38, RZ, RZ, R41 ;  /* 0x000000ffff267224 */ /* 0x000fe200078e0029 */
[----:B------:R-:W-:Y:S04]  /*3b050*/  STG.E.U8 desc[UR20][R24.64], R164 ;  /* 0x000000a418007986 */ /* 0x000fe8000c101114 */
[----:B------:R-:W-:Y:S02]  /*3b060*/  SHF.R.S32.HI R35, RZ, 0x8, R38 ;  /* 0x00000008ff237819 */ /* 0x000fe40000011426 */
[----:B---3--:R-:W-:-:S05]  /*3b070*/  PRMT R34, R159, 0x9910, RZ ;  /* 0x000099109f227816 */ /* 0x008fca00000000ff */
[----:B------:R-:W-:Y:S01]  /*3b080*/  IMAD.MOV.U32 R32, RZ, RZ, R34 ;  /* 0x000000ffff207224 */ /* 0x000fe200078e0022 */
[----:B------:R2:W-:Y:S01]  /*3b090*/  STG.E.U8 desc[UR20][R22.64], R35 ;  /* 0x0000002316007986 */ /* 0x0005e2000c101114 */
[----:B0-----:R-:W-:-:S03]  /*3b0a0*/  PRMT R28, R160, 0x9910, RZ ;  /* 0x00009910a01c7816 */ /* 0x001fc600000000ff */
[----:B------:R-:W-:Y:S01]  /*3b0b0*/  SHF.R.S32.HI R29, RZ, 0x8, R32 ;  /* 0x00000008ff1d7819 */ /* 0x000fe20000011420 */
[----:B------:R-:W-:Y:S01]  /*3b0c0*/  STG.E.U8 desc[UR20][R8.64], R159 ;  /* 0x0000009f08007986 */ /* 0x000fe2000c101114 */
[----:B------:R-:W0:Y:S01]  /*3b0d0*/  LDC.64 R32, c[0x0][0x3a0] ;  /* 0x0000e800ff207b82 */ /* 0x000e220000000a00 */
[----:B-1----:R-:W-:Y:S02]  /*3b0e0*/  IMAD.MOV.U32 R26, RZ, RZ, R28 ;  /* 0x000000ffff1a7224 */ /* 0x002fe400078e001c */
[----:B------:R-:W-:Y:S03]  /*3b0f0*/  STG.E.U8 desc[UR20][R20.64], R29 ;  /* 0x0000001d14007986 */ /* 0x000fe6000c101114 */
[----:B--2---:R-:W-:Y:S01]  /*3b100*/  SHF.R.S32.HI R23, RZ, 0x8, R26 ;  /* 0x00000008ff177819 */ /* 0x004fe2000001141a */
[----:B------:R-:W-:Y:S04]  /*3b110*/  STG.E.U8 desc[UR20][R18.64], R160 ;  /* 0x000000a012007986 */ /* 0x000fe8000c101114 */
[----:B------:R-:W-:Y:S01]  /*3b120*/  STG.E.U8 desc[UR20][R12.64], R23 ;  /* 0x000000170c007986 */ /* 0x000fe2000c101114 */
[----:B------:R-:W-:-:S03]  /*3b130*/  PRMT R27, R163, 0x9910, RZ ;  /* 0x00009910a31b7816 */ /* 0x000fc600000000ff */
[----:B------:R1:W-:Y:S02]  /*3b140*/  STG.E.U8 desc[UR20][R16.64], R163 ;  /* 0x000000a310007986 */ /* 0x0003e4000c101114 */
[----:B-1----:R-:W1:Y:S01]  /*3b150*/  S2R R163, SR_CTAID.X ;  /* 0x0000000000a37919 */ /* 0x002e620000002500 */
[----:B------:R-:W-:Y:S01]  /*3b160*/  LOP3.LUT R160, R45, 0x7f, RZ, 0xc0, !PT ;  /* 0x0000007f2da07812 */ /* 0x000fe200078ec0ff */
[----:B------:R-:W-:-:S05]  /*3b170*/  IMAD.MOV.U32 R25, RZ, RZ, R27 ;  /* 0x000000ffff197224 */ /* 0x000fca00078e001b */
[----:B------:R-:W-:-:S05]  /*3b180*/  SHF.R.S32.HI R25, RZ, 0x8, R25 ;  /* 0x00000008ff197819 */ /* 0x000fca0000011419 */
[----:B------:R2:W-:Y:S01]  /*3b190*/  STG.E.U8 desc[UR20][R14.64], R25 ;  /* 0x000000190e007986 */ /* 0x0005e2000c101114 */
[----:B-1----:R-:W-:Y:S01]  /*3b1a0*/  IMAD R163, R163, 0x80, R160 ;  /* 0x00000080a3a37824 */ /* 0x002fe200078e02a0 */
[----:B----4-:R-:W-:-:S03]  /*3b1b0*/  PRMT R8, R161, 0x9910, RZ ;  /* 0x00009910a1087816 */ /* 0x010fc600000000ff */
[----:B------:R-:W-:Y:S01]  /*3b1c0*/  IMAD.SHL.U32 R9, R163, 0x4, RZ ;  /* 0x00000004a3097824 */ /* 0x000fe200078e00ff */
[----:B-----5:R-:W-:Y:S01]  /*3b1d0*/  PRMT R18, R165, 0x9910, RZ ;  /* 0x00009910a5127816 */ /* 0x020fe200000000ff */
[----:B------:R-:W-:Y:S01]  /*3b1e0*/  IMAD.HI R12, R163, 0x4, RZ ;  /* 0x00000004a30c7827 */ /* 0x000fe200078e02ff */
[----:B------:R-:W-:-:S03]  /*3b1f0*/  SHF.R.S32.HI R13, RZ, 0x8, R8 ;  /* 0x00000008ff0d7819 */ /* 0x000fc60000011408 */
[----:B--2---:R-:W-:Y:S01]  /*3b200*/  IMAD.MOV.U32 R14, RZ, RZ, R18 ;  /* 0x000000ffff0e7224 */ /* 0x004fe200078e0012 */
[----:B0-----:R-:W-:Y:S01]  /*3b210*/  IADD3 R8, P1, P2, R9, UR6, R32 ;  /* 0x0000000609087c10 */ /* 0x001fe2000fa3e020 */
[----:B------:R0:W-:Y:S03]  /*3b220*/  STG.E.U8 desc[UR20][R10.64], R161 ;  /* 0x000000a10a007986 */ /* 0x0001e6000c101114 */
[----:B------:R-:W-:Y:S01]  /*3b230*/  IADD3.X R9, PT, PT, R12, UR5, R33, P1, P2 ;  /* 0x000000050c097c10 */ /* 0x000fe20008fe4421 */
[----:B------:R1:W-:Y:S04]  /*3b240*/  STG.E.U8 desc[UR20][R6.64], R13 ;  /* 0x0000000d06007986 */ /* 0x0003e8000c101114 */
[----:B------:R1:W-:Y:S01]  /*3b250*/  STG.E.U8 desc[UR20][R2.64], R165 ;  /* 0x000000a502007986 */ /* 0x0003e2000c101114 */
[----:B0-----:R-:W-:-:S05]  /*3b260*/  SHF.R.S32.HI R11, RZ, 0x8, R14 ;  /* 0x00000008ff0b7819 */ /* 0x001fca000001140e */
[----:B------:R1:W-:Y:S04]  /*3b270*/  STG.E.U8 desc[UR20][R4.64], R11 ;  /* 0x0000000b04007986 */ /* 0x0003e8000c101114 */
[----:B------:R1:W-:Y:S01]  /*3b280*/  STG.E desc[UR20][R8.64], R0 ;  /* 0x0000000008007986 */ /* 0x0003e2000c101914 */
[----:B------:R-:W-:Y:S06]  /*3b290*/  BAR.SYNC.DEFER_BLOCKING 0x0 ;  /* 0x0000000000007b1d */ /* 0x000fec0000010000 */
[----:B------:R-:W-:Y:S05]  /*3b2a0*/  @P0 BRA `(.L_x_20) ;  /* 0x0000000000a00947 */ /* 0x000fea0003800000 */
[----:B------:R-:W0:Y:S01]  /*3b2b0*/  S2UR UR5, SR_CgaCtaId ;  /* 0x00000000000579c3 */ /* 0x000e220000008800 */
[----:B------:R-:W-:Y:S01]  /*3b2c0*/  NOP ;  /* 0x0000000000007918 */ /* 0x000fe20000000000 */
[----:B------:R-:W-:Y:S01]  /*3b2d0*/  UMOV UR4, 0x50 ;  /* 0x0000005000047882 */ /* 0x000fe20000000000 */
[----:B-1----:R-:W-:Y:S02]  /*3b2e0*/  IMAD.U32 R0, RZ, RZ, UR8 ;  /* 0x00000008ff007e24 */ /* 0x002fe4000f8e00ff */
[----:B------:R-:W-:Y:S02]  /*3b2f0*/  IMAD.MOV.U32 R3, RZ, RZ, 0xffff ;  /* 0x0000ffffff037424 */ /* 0x000fe400078e00ff */
[----:B------:R-:W-:Y:S01]  /*3b300*/  IMAD.MOV.U32 R7, RZ, RZ, 0x1 ;  /* 0x00000001ff077424 */ /* 0x000fe200078e00ff */
[----:B------:R-:W-:-:S04]  /*3b310*/  LOP3.LUT R0, R0, 0xffff, RZ, 0xc0, !PT ;  /* 0x0000ffff00007812 */ /* 0x000fc800078ec0ff */
[----:B------:R-:W-:-:S05]  /*3b320*/  SHF.R.U32.HI R0, RZ, 0x5, R0 ;  /* 0x00000005ff007819 */ /* 0x000fca0000011600 */
[----:B------:R-:W-:Y:S01]  /*3b330*/  VIADD R2, R0, 0x10 ;  /* 0x0000001000027836 */ /* 0x000fe20000000000 */
[----:B------:R-:W-:Y:S01]  /*3b340*/  SHF.L.U32 R0, R3, R0, RZ ;  /* 0x0000000003007219 */ /* 0x000fe200000006ff */
[----:B0-----:R-:W-:-:S03]  /*3b350*/  ULEA UR6, UR5, UR4, 0x18 ;  /* 0x0000000405067291 */ /* 0x001fc6000f8ec0ff */
[----:B------:R-:W-:-:S04]  /*3b360*/  SHF.L.U32 R3, R7, R2, RZ ;  /* 0x0000000207037219 */ /* 0x000fc800000006ff */
[----:B------:R-:W-:Y:S02]  /*3b370*/  LOP3.LUT R0, R3, R0, RZ, 0xfc, !PT ;  /* 0x0000000003007212 */ /* 0x000fe400078efcff */
[----:B------:R-:W0:Y:S02]  /*3b380*/  LDS R5, [UR6] ;  /* 0x00000006ff057984 */ /* 0x000e240008000800 */
[C---:B------:R-:W-:Y:S02]  /*3b390*/  LOP3.LUT R2, R0.reuse, 0xffff, RZ, 0xc0, !PT ;  /* 0x0000ffff00027812 */ /* 0x040fe400078ec0ff */
[----:B0-----:R-:W-:-:S04]  /*3b3a0*/  LOP3.LUT R3, R0, 0xffff, R5, 0x80, !PT ;  /* 0x0000ffff00037812 */ /* 0x001fc800078e8005 */
[----:B------:R-:W-:-:S13]  /*3b3b0*/  ISETP.NE.AND P0, PT, R3, R2, PT ;  /* 0x000000020300720c */ /* 0x000fda0003f05270 */
[----:B------:R-:W-:Y:S05]  /*3b3c0*/  @P0 BRA `(.L_x_21) ;  /* 0x0000000000500947 */ /* 0x000fea0003800000 */
[----:B------:R-:W-:Y:S02]  /*3b3d0*/  SHF.R.U32.HI R5, RZ, 0x10, R5 ;  /* 0x00000010ff057819 */ /* 0x000fe40000011605 */
[----:B------:R-:W-:-:S04]  /*3b3e0*/  SHF.R.U32.HI R2, RZ, 0x10, R0 ;  /* 0x00000010ff027819 */ /* 0x000fc80000011600 */
[----:B------:R-:W-:-:S04]  /*3b3f0*/  LOP3.LUT R5, R5, R2, RZ, 0xc0, !PT ;  /* 0x0000000205057212 */ /* 0x000fc800078ec0ff */
[----:B------:R-:W-:-:S13]  /*3b400*/  ISETP.NE.AND P0, PT, R5, R2, PT ;  /* 0x000000020500720c */ /* 0x000fda0003f05270 */
[----:B------:R-:W-:Y:S05]  /*3b410*/  @P0 BRA `(.L_x_22) ;  /* 0x0000000000300947 */ /* 0x000fea0003800000 */
[----:B------:R-:W-:Y:S01]  /*3b420*/  R2UR UR4, R0 ;  /* 0x00000000000472ca */ /* 0x000fe200000e0000 */
[----:B------:R-:W-:Y:S01]  /*3b430*/  VOTEU.ANY UR5, UPT, PT ;  /* 0x0000000000057886 */ /* 0x000fe200038e0100 */
[----:B------:R-:W0:Y:S01]  /*3b440*/  S2R R0, SR_LANEID ;  /* 0x0000000000007919 */ /* 0x000e220000000000 */
[----:B------:R-:W-:-:S10]  /*3b450*/  UFLO.U32 UR5, UR5 ;  /* 0x00000005000572bd */ /* 0x000fd400080e0000 */
[----:B------:R-:W-:-:S06]  /*3b460*/  ULOP3.LUT UR4, URZ, UR4, URZ, 0x33, !UPT ;  /* 0x00000004ff047292 */ /* 0x000fcc000f8e33ff */
[----:B------:R-:W-:-:S04]  /*3b470*/  IMAD.U32 R2, RZ, RZ, UR4 ;  /* 0x00000004ff027e24 */ /* 0x000fc8000f8e00ff */
[----:B------:R-:W1:Y:S02]  /*3b480*/  REDUX UR7, R2 ;  /* 0x00000000020773c4 */ /* 0x000e640000000000 */
[----:B------:R2:W-:Y:S01]  /*3b490*/  UTCATOMSWS.AND URZ, UR4 ;  /* 0x0000000400ff79e3 */ /* 0x0005e20008000000 */
[----:B0-----:R-:W-:Y:S01]  /*3b4a0*/  ISETP.EQ.U32.AND P0, PT, R0, UR5, PT ;  /* 0x0000000500007c0c */ /* 0x001fe2000bf02070 */
[----:B-1----:R-:W-:-:S12]  /*3b4b0*/  IMAD.U32 R0, RZ, RZ, UR7 ;  /* 0x00000007ff007e24 */ /* 0x002fd8000f8e00ff */
[----:B------:R2:W-:Y:S01]  /*3b4c0*/  @P0 ATOMS.AND RZ, [UR6], R0 ;  /* 0x00000000ffff098c */ /* 0x0005e2000a800006 */
[----:B------:R-:W-:Y:S05]  /*3b4d0*/  BRA `(.L_x_20) ;  /* 0x0000000000147947 */ /* 0x000fea0003800000 */
.L_x_22:
[----:B------:R-:W-:-:S07]  /*3b4e0*/  MOV R2, 0x3b500 ;  /* 0x0003b50000027802 */ /* 0x000fce0000000f00 */
[----:B------:R-:W-:Y:S05]  /*3b4f0*/  CALL.REL.NOINC `($__internal_0_$__cuda_sm10x_tcgen05_guardrail_trap_col_being_dealloced_not_returned_by_alloc) ;  /* 0x0000000000447944 */ /* 0x000fea0003c00000 */
[----:B------:R-:W-:Y:S05]  /*3b500*/  BRA `(.L_x_20) ;  /* 0x0000000000087947 */ /* 0x000fea0003800000 */
.L_x_21:
[----:B------:R-:W-:-:S07]  /*3b510*/  MOV R2, 0x3b530 ;  /* 0x0003b53000027802 */ /* 0x000fce0000000f00 */
[----:B------:R-:W-:Y:S05]  /*3b520*/  CALL.REL.NOINC `($__internal_2_$__cuda_sm10x_tcgen05_guardrail_trap_unallocated_columns_being_dealloced) ;  /* 0x0000000000507944 */ /* 0x000fea0003c00000 */
.L_x_20:
[----:B------:R-:W-:Y:S01]  /*3b530*/  NOP ;  /* 0x0000000000007918 */ /* 0x000fe20000000000 */
[----:B--2---:R-:W-:Y:S05]  /*3b540*/  EXIT ;  /* 0x000000000000794d */ /* 0x004fea0003800000 */
.L_x_8:
[----:B------:R-:W1:Y:S02]  /*3b550*/  SYNCS.PHASECHK.TRANS64.TRYWAIT P5, [UR7+0x10000], RZ ;  /* 0x010000ffff0075a7 */ /* 0x000e6400080a1107 */
[----:B-1----:R-:W-:Y:S05]  /*3b560*/  @!P5 BRA `(.L_x_8) ;  /* 0xfffffffc00f8d947 */ /* 0x002fea000383ffff */
[----:B------:R-:W-:Y:S05]  /*3b570*/  BRA `(.L_x_7) ;  /* 0xfffffd3800a07947 */ /* 0x000fea000383ffff */
.L_x_14:
[----:B------:R-:W1:Y:S02]  /*3b580*/  SYNCS.PHASECHK.TRANS64.TRYWAIT P2, [UR7+0x24010], RZ ;  /* 0x024010ffff0075a7 */ /* 0x000e640008041107 */
[----:B-1----:R-:W-:Y:S05]  /*3b590*/  @!P2 BRA `(.L_x_14) ;  /* 0xfffffffc00f8a947 */ /* 0x002fea000383ffff */
[----:B------:R-:W-:Y:S05]  /*3b5a0*/  BRA `(.L_x_23) ;  /* 0xfffffea4000c7947 */ /* 0x000fea000383ffff */
.L_x_15:
[----:B------:R-:W0:Y:S02]  /*3b5b0*/  SYNCS.PHASECHK.TRANS64.TRYWAIT P2, [UR10], R0 ;  /* 0x00000000ff0075a7 */ /* 0x000e24000804110a */
[----:B0-----:R-:W-:Y:S05]  /*3b5c0*/  @!P2 BRA `(.L_x_15) ;  /* 0xfffffffc00f8a947 */ /* 0x001fea000383ffff */
[----:B------:R-:W-:Y:S05]  /*3b5d0*/  BRA `(.L_x_24) ;  /* 0xfffffea400787947 */ /* 0x000fea000383ffff */
.L_x_19:
[----:B------:R-:W2:Y:S02]  /*3b5e0*/  SYNCS.PHASECHK.TRANS64.TRYWAIT P2, [UR10], R3 ;  /* 0x00000003ff0075a7 */ /* 0x000ea4000804110a */
[----:B--2---:R-:W-:Y:S05]  /*3b5f0*/  @!P2 BRA `(.L_x_19) ;  /* 0xfffffffc00f8a947 */ /* 0x004fea000383ffff */
[----:B------:R-:W-:Y:S05]  /*3b600*/  BRA `(.L_x_18) ;  /* 0xffffff5c00d47947 */ /* 0x000fea000383ffff */
        .weak           $__internal_0_$__cuda_sm10x_tcgen05_guardrail_trap_col_being_dealloced_not_returned_by_alloc
        .type           $__internal_0_$__cuda_sm10x_tcgen05_guardrail_trap_col_being_dealloced_not_returned_by_alloc,@function
        .size           $__internal_0_$__cuda_sm10x_tcgen05_guardrail_trap_col_being_dealloced_not_returned_by_alloc,($__internal_1_$__cuda_sm10x_tcgen05_guardrail_trap_phase_invalid_during_alloc - $__internal_0_$__cuda_sm10x_tcgen05_guardrail_trap_col_being_dealloced_not_returned_by_alloc)
$__internal_0_$__cuda_sm10x_tcgen05_guardrail_trap_col_being_dealloced_not_returned_by_alloc:
[----:B------:R-:W-:Y:S05]  /*3b610*/  BPT.TRAP 0x1 ;  /* 0x000000040000795c */ /* 0x000fea0000300000 */
[----:B------:R-:W-:-:S04]  /*3b620*/  IMAD.MOV.U32 R3, RZ, RZ, 0x0 ;  /* 0x00000000ff037424 */ /* 0x000fc800078e00ff */
[----:B------:R-:W-:Y:S05]  /*3b630*/  RET.REL.NODEC R2 `(attn_fwd) ;  /* 0xfffffc4802707950 */ /* 0x000fea0003c3ffff */
        .weak           $__internal_1_$__cuda_sm10x_tcgen05_guardrail_trap_phase_invalid_during_alloc
        .type           $__internal_1_$__cuda_sm10x_tcgen05_guardrail_trap_phase_invalid_during_alloc,@function
        .size           $__internal_1_$__cuda_sm10x_tcgen05_guardrail_trap_phase_invalid_during_alloc,($__internal_2_$__cuda_sm10x_tcgen05_guardrail_trap_unallocated_columns_being_dealloced - $__internal_1_$__cuda_sm10x_tcgen05_guardrail_trap_phase_invalid_during_alloc)
$__internal_1_$__cuda_sm10x_tcgen05_guardrail_trap_phase_invalid_during_alloc:
[----:B------:R-:W-:Y:S05]  /*3b640*/  BPT.TRAP 0x1 ;  /* 0x000000040000795c */ /* 0x000fea0000300000 */
[----:B------:R-:W-:-:S04]  /*3b650*/  IMAD.MOV.U32 R3, RZ, RZ, 0x0 ;  /* 0x00000000ff037424 */ /* 0x000fc800078e00ff */
[----:B------:R-:W-:Y:S05]  /*3b660*/  RET.REL.NODEC R2 `(attn_fwd) ;  /* 0xfffffc4802647950 */ /* 0x000fea0003c3ffff */
        .weak           $__internal_2_$__cuda_sm10x_tcgen05_guardrail_trap_unallocated_columns_being_dealloced
        .type           $__internal_2_$__cuda_sm10x_tcgen05_guardrail_trap_unallocated_columns_being_dealloced,@function
        .size           $__internal_2_$__cuda_sm10x_tcgen05_guardrail_trap_unallocated_columns_being_dealloced,(.L_x_28 - $__internal_2_$__cuda_sm10x_tcgen05_guardrail_trap_unallocated_columns_being_dealloced)
$__internal_2_$__cuda_sm10x_tcgen05_guardrail_trap_unallocated_columns_being_dealloced:
[----:B------:R-:W-:Y:S05]  /*3b670*/  BPT.TRAP 0x1 ;  /* 0x000000040000795c */ /* 0x000fea0000300000 */
[----:B------:R-:W-:-:S04]  /*3b680*/  IMAD.MOV.U32 R3, RZ, RZ, 0x0 ;  /* 0x00000000ff037424 */ /* 0x000fc800078e00ff */
[----:B------:R-:W-:Y:S05]  /*3b690*/  RET.REL.NODEC R2 `(attn_fwd) ;  /* 0xfffffc4802587950 */ /* 0x000fea0003c3ffff */
.L_x_25:
[----:B------:R-:W-:-:S00]  /*3b6a0*/  BRA `(.L_x_25) ;  /* 0xfffffffc00fc7947 */ /* 0x000fc0000383ffff */
[----:B------:R-:W-:-:S00]  /*3b6b0*/  NOP ;  /* 0x0000000000007918 */ /* 0x000fc00000000000 */
        /* <DEDUP_REMOVED lines=12> */
.L_x_28:


//--------------------- .nv.global.init           --------------------------
	.section	.nv.global.init,"aw",@progbits
.nv.global.init:
	.type		_$_str,@object
	.size		_$_str,(.L_3 - _$_str)
_$_str:
        /*0000*/ 	.byte	0x5f, 0x5f, 0x43, 0x55, 0x44, 0x41, 0x5f, 0x46, 0x54, 0x5a, 0x00
.L_3:


//--------------------- .nv.shared.attn_fwd       --------------------------
	.section	.nv.shared.attn_fwd,"aw",@nobits
	.sectionflags	@""
	.align	16
	.zero		1024


//--------------------- .nv.shared.reserved.0     --------------------------
	.section	.nv.shared.reserved.0,"aw",@nobits
	.align	8
	.weak		__nv_reservedSMEM_offset_0_alias
	.size		__nv_reservedSMEM_offset_0_alias, 0, 64
	.other		__nv_reservedSMEM_offset_0_alias,@"STO_CUDA_RESERVED_SHARED STV_DEFAULT"
__nv_reservedSMEM_offset_0_alias:
	.zero		0
.nv.shared.reserved.0:
	.zero		64
	.weak		__nv_reservedSMEM_allocation_phase
	.type		__nv_reservedSMEM_allocation_phase,@object
	.size		__nv_reservedSMEM_allocation_phase,(.L_0 - __nv_reservedSMEM_allocation_phase)
__nv_reservedSMEM_allocation_phase:
	.zero		1
.L_0:
	.zero		7
	.weak		__nv_reservedSMEM_devtool_atexit_pc
	.type		__nv_reservedSMEM_devtool_atexit_pc,@object
	.size		__nv_reservedSMEM_devtool_atexit_pc,(__nv_reservedSMEM_allocation_mask - __nv_reservedSMEM_devtool_atexit_pc)
__nv_reservedSMEM_devtool_atexit_pc:
	.zero		8
	.weak		__nv_reservedSMEM_allocation_mask
	.type		__nv_reservedSMEM_allocation_mask,@object
	.size		__nv_reservedSMEM_allocation_mask,(.L_2 - __nv_reservedSMEM_allocation_mask)
__nv_reservedSMEM_allocation_mask:
	.zero		4
.L_2:


//--------------------- .nv.constant0.attn_fwd    --------------------------
	.section	.nv.constant0.attn_fwd,"a",@progbits
	.sectionflags	@""
	.align	4
.nv.constant0.attn_fwd:
	.zero		1032


//--------------------- SYMBOLS --------------------------

	.type		.nv.reservedSmem.offset0,@object
	.size		.nv.reservedSmem.offset0,0x4
	.type		.nv.reservedSmem.cap,@object
	.size		.nv.reservedSmem.cap,0x4
